	.target	sm_90a

	.elftype	@"ET_EXEC"


//--------------------- .note.nv.tkinfo           --------------------------
	.section	.note.nv.tkinfo,"",@"SHT_NOTE"
	.sectionflags	@"SHF_NOTE_NV_TKINFO"
	.tkinfo
        /*0018*/ 	.word	0x00000002
        /*0030*/ 	.string	""
        /*0030*/ 	.string	"ptxas"
        /*0030*/ 	.string	"Cuda compilation tools, release 13.0, V13.0.88"
        /*0030*/ 	.string	"Build cuda_13.0.r13.0/compiler.36424714_0"
        /*0030*/ 	.string	"-v  -suppress-debug-info  -lineinfo  -arch sm_90a "



//--------------------- .note.nv.cuinfo           --------------------------
	.section	.note.nv.cuinfo,"",@"SHT_NOTE"
	.sectionflags	@"SHF_NOTE_NV_CUINFO"
        /*0018*/ 	.short	0x0002
        /*001a*/ 	.short	0x005a
        /*001c*/ 	.short	0x0082
	.zero		2


//--------------------- .nv.info                  --------------------------
	.section	.nv.info,"",@"SHT_CUDA_INFO"
	.align	4


	//----- nvinfo : EIATTR_REGCOUNT
	.align		4
        /*0000*/ 	.byte	0x04, 0x2f
        /*0002*/ 	.short	(.L_1 - .L_0)
	.align		4
.L_0:
        /*0004*/ 	.word	index@(matmul_kernel)
        /*0008*/ 	.word	0x000000ff


	//----- nvinfo : EIATTR_FRAME_SIZE
	.align		4
.L_1:
        /*000c*/ 	.byte	0x04, 0x11
        /*000e*/ 	.short	(.L_3 - .L_2)
	.align		4
.L_2:
        /*0010*/ 	.word	index@(matmul_kernel)
        /*0014*/ 	.word	0x00004310


	//----- nvinfo : EIATTR_MIN_STACK_SIZE
	.align		4
.L_3:
        /*0018*/ 	.byte	0x04, 0x12
        /*001a*/ 	.short	(.L_5 - .L_4)
	.align		4
.L_4:
        /*001c*/ 	.word	index@(matmul_kernel)
        /*0020*/ 	.word	0x00004310
.L_5:


//--------------------- .nv.compat                --------------------------
	.section	.nv.compat,"",@"SHT_CUDA_COMPAT_INFO"
	.align	4
        /*0000*/ 	.byte	0x02, 0x09, 0x01, 0x00, 0x02, 0x02, 0x04, 0x00, 0x02, 0x05, 0x05, 0x00, 0x03, 0x07, 0x01, 0x01
        /*0010*/ 	.byte	0x02, 0x03, 0x00, 0x00, 0x02, 0x06, 0x01, 0x00, 0x04, 0x0b, 0x08, 0x00, 0x00, 0x00, 0x00, 0x00
        /*0020*/ 	.byte	0x00, 0x00, 0x00, 0x00


//--------------------- .nv.info.matmul_kernel    --------------------------
	.section	.nv.info.matmul_kernel,"",@"SHT_CUDA_INFO"
	.sectionflags	@""
	.align	4


	//----- nvinfo : EIATTR_CUDA_API_VERSION
	.align		4
        /*0000*/ 	.byte	0x04, 0x37
        /*0002*/ 	.short	(.L_7 - .L_6)
.L_6:
        /*0004*/ 	.word	0x00000082


	//----- nvinfo : EIATTR_KPARAM_INFO
	.align		4
.L_7:
        /*0008*/ 	.byte	0x04, 0x17
        /*000a*/ 	.short	(.L_9 - .L_8)
.L_8:
        /*000c*/ 	.word	0x00000000
        /*0010*/ 	.short	0x000d
        /*0012*/ 	.short	0x0048
        /*0014*/ 	.byte	0x00, 0xf4, 0x21, 0x00


	//----- nvinfo : EIATTR_KPARAM_INFO
	.align		4
.L_9:
        /*0018*/ 	.byte	0x04, 0x17
        /*001a*/ 	.short	(.L_11 - .L_10)
.L_10:
        /*001c*/ 	.word	0x00000000
        /*0020*/ 	.short	0x000c
        /*0022*/ 	.short	0x0040
        /*0024*/ 	.byte	0x00, 0xf4, 0x21, 0x00


	//----- nvinfo : EIATTR_KPARAM_INFO
	.align		4
.L_11:
        /*0028*/ 	.byte	0x04, 0x17
        /*002a*/ 	.short	(.L_13 - .L_12)
.L_12:
        /*002c*/ 	.word	0x00000000
        /*0030*/ 	.short	0x000b
        /*0032*/ 	.short	0x0038
        /*0034*/ 	.byte	0x00, 0xf0, 0x11, 0x00


	//----- nvinfo : EIATTR_KPARAM_INFO
	.align		4
.L_13:
        /*0038*/ 	.byte	0x04, 0x17
        /*003a*/ 	.short	(.L_15 - .L_14)
.L_14:
        /*003c*/ 	.word	0x00000000
        /*0040*/ 	.short	0x000a
        /*0042*/ 	.short	0x0034
        /*0044*/ 	.byte	0x00, 0xf0, 0x11, 0x00


	//----- nvinfo : EIATTR_KPARAM_INFO
	.align		4
.L_15:
        /*0048*/ 	.byte	0x04, 0x17
        /*004a*/ 	.short	(.L_17 - .L_16)
.L_16:
        /*004c*/ 	.word	0x00000000
        /*0050*/ 	.short	0x0009
        /*0052*/ 	.short	0x0030
        /*0054*/ 	.byte	0x00, 0xf0, 0x11, 0x00


	//----- nvinfo : EIATTR_KPARAM_INFO
	.align		4
.L_17:
        /*0058*/ 	.byte	0x04, 0x17
        /*005a*/ 	.short	(.L_19 - .L_18)
.L_18:
        /*005c*/ 	.word	0x00000000
        /*0060*/ 	.short	0x0008
        /*0062*/ 	.short	0x002c
        /*0064*/ 	.byte	0x00, 0xf0, 0x11, 0x00


	//----- nvinfo : EIATTR_KPARAM_INFO
	.align		4
.L_19:
        /*0068*/ 	.byte	0x04, 0x17
        /*006a*/ 	.short	(.L_21 - .L_20)
.L_20:
        /*006c*/ 	.word	0x00000000
        /*0070*/ 	.short	0x0007
        /*0072*/ 	.short	0x0028
        /*0074*/ 	.byte	0x00, 0xf0, 0x11, 0x00


	//----- nvinfo : EIATTR_KPARAM_INFO
	.align		4
.L_21:
        /*0078*/ 	.byte	0x04, 0x17
        /*007a*/ 	.short	(.L_23 - .L_22)
.L_22:
        /*007c*/ 	.word	0x00000000
        /*0080*/ 	.short	0x0006
        /*0082*/ 	.short	0x0024
        /*0084*/ 	.byte	0x00, 0xf0, 0x11, 0x00


	//----- nvinfo : EIATTR_KPARAM_INFO
	.align		4
.L_23:
        /*0088*/ 	.byte	0x04, 0x17
        /*008a*/ 	.short	(.L_25 - .L_24)
.L_24:
        /*008c*/ 	.word	0x00000000
        /*0090*/ 	.short	0x0005
        /*0092*/ 	.short	0x0020
        /*0094*/ 	.byte	0x00, 0xf0, 0x11, 0x00


	//----- nvinfo : EIATTR_KPARAM_INFO
	.align		4
.L_25:
        /*0098*/ 	.byte	0x04, 0x17
        /*009a*/ 	.short	(.L_27 - .L_26)
.L_26:
        /*009c*/ 	.word	0x00000000
        /*00a0*/ 	.short	0x0004
        /*00a2*/ 	.short	0x001c
        /*00a4*/ 	.byte	0x00, 0xf0, 0x11, 0x00


	//----- nvinfo : EIATTR_KPARAM_INFO
	.align		4
.L_27:
        /*00a8*/ 	.byte	0x04, 0x17
        /*00aa*/ 	.short	(.L_29 - .L_28)
.L_28:
        /*00ac*/ 	.word	0x00000000
        /*00b0*/ 	.short	0x0003
        /*00b2*/ 	.short	0x0018
        /*00b4*/ 	.byte	0x00, 0xf0, 0x11, 0x00


	//----- nvinfo : EIATTR_KPARAM_INFO
	.align		4
.L_29:
        /*00b8*/ 	.byte	0x04, 0x17
        /*00ba*/ 	.short	(.L_31 - .L_30)
.L_30:
        /*00bc*/ 	.word	0x00000000
        /*00c0*/ 	.short	0x0002
        /*00c2*/ 	.short	0x0010
        /*00c4*/ 	.byte	0x00, 0xf4, 0x21, 0x00


	//----- nvinfo : EIATTR_KPARAM_INFO
	.align		4
.L_31:
        /*00c8*/ 	.byte	0x04, 0x17
        /*00ca*/ 	.short	(.L_33 - .L_32)
.L_32:
        /*00cc*/ 	.word	0x00000000
        /*00d0*/ 	.short	0x0001
        /*00d2*/ 	.short	0x0008
        /*00d4*/ 	.byte	0x00, 0xf4, 0x21, 0x00


	//----- nvinfo : EIATTR_KPARAM_INFO
	.align		4
.L_33:
        /*00d8*/ 	.byte	0x04, 0x17
        /*00da*/ 	.short	(.L_35 - .L_34)
.L_34:
        /*00dc*/ 	.word	0x00000000
        /*00e0*/ 	.short	0x0000
        /*00e2*/ 	.short	0x0000
        /*00e4*/ 	.byte	0x00, 0xf4, 0x21, 0x00


	//----- nvinfo : EIATTR_SPARSE_MMA_MASK
	.align		4
.L_35:
        /*00e8*/ 	.byte	0x03, 0x50
        /*00ea*/ 	.short	0x0000


	//----- nvinfo : EIATTR_MAXREG_COUNT
	.align		4
        /*00ec*/ 	.byte	0x03, 0x1b
        /*00ee*/ 	.short	0x00ff


	//----- nvinfo : EIATTR_NUM_BARRIERS
	.align		4
        /*00f0*/ 	.byte	0x02, 0x4c
        /*00f2*/ 	.byte	0x01
	.zero		1


	//----- nvinfo : EIATTR_ANNOTATIONS
	.align		4
        /*00f4*/ 	.byte	0x04, 0x55
        /*00f6*/ 	.short	(.L_37 - .L_36)


	//   ....[0]....
.L_36:
        /*00f8*/ 	.word	0x00000001
        /*00fc*/ 	.byte	0x80, 0x00, 0x00, 0x00, 0x01, 0x00, 0x00, 0x00, 0x70, 0x06, 0x00, 0x00, 0x01, 0x00, 0x00, 0x00
        /* <DEDUP_REMOVED lines=2212> */
        /*8b4c*/ 	.byte	0x60, 0xb3, 0x03, 0x00


	//----- nvinfo : EIATTR_MERCURY_ISA_VERSION
	.align		4
.L_37:
        /*8b50*/ 	.byte	0x03, 0x5f
        /*8b52*/ 	.short	0x0101


	//----- nvinfo : EIATTR_EXIT_INSTR_OFFSETS
	.align		4
        /*8b54*/ 	.byte	0x04, 0x1c
        /*8b56*/ 	.short	(.L_39 - .L_38)


	//   ....[0]....
.L_38:
        /*8b58*/ 	.word	0x000d0da0


	//   ....[1]....
        /*8b5c*/ 	.word	0x000d0dc0


	//----- nvinfo : EIATTR_REQNTID
	.align		4
.L_39:
        /*8b60*/ 	.byte	0x04, 0x10
        /*8b62*/ 	.short	(.L_41 - .L_40)
.L_40:
        /*8b64*/ 	.word	0x00000080
        /*8b68*/ 	.word	0x00000001
        /*8b6c*/ 	.word	0x00000001


	//----- nvinfo : EIATTR_CBANK_PARAM_SIZE
	.align		4
.L_41:
        /*8b70*/ 	.byte	0x03, 0x19
        /*8b72*/ 	.short	0x0050


	//----- nvinfo : EIATTR_PARAM_CBANK
	.align		4
        /*8b74*/ 	.byte	0x04, 0x0a
        /*8b76*/ 	.short	(.L_43 - .L_42)
	.align		4
.L_42:
        /*8b78*/ 	.word	index@(.nv.constant0.matmul_kernel)
        /*8b7c*/ 	.short	0x0210
        /*8b7e*/ 	.short	0x0050


	//----- nvinfo : EIATTR_SW_WAR
	.align		4
.L_43:
        /*8b80*/ 	.byte	0x04, 0x36
        /*8b82*/ 	.short	(.L_45 - .L_44)
.L_44:
        /*8b84*/ 	.word	0x00000008
.L_45:


//--------------------- .nv.callgraph             --------------------------
	.section	.nv.callgraph,"",@"SHT_CUDA_CALLGRAPH"
	.align	4
	.sectionentsize	8
	.align		4
        /*0000*/ 	.word	0x00000000
	.align		4
        /*0004*/ 	.word	0xffffffff
	.align		4
        /*0008*/ 	.word	0x00000000
	.align		4
        /*000c*/ 	.word	0xfffffffe
	.align		4
        /*0010*/ 	.word	0x00000000
	.align		4
        /*0014*/ 	.word	0xfffffffd
	.align		4
        /*0018*/ 	.word	0x00000000
	.align		4
        /*001c*/ 	.word	0xfffffffc


//--------------------- .text.matmul_kernel       --------------------------
	.section	.text.matmul_kernel,"ax",@progbits
	.align	128
        .global         matmul_kernel
        .type           matmul_kernel,@function
        .size           matmul_kernel,(.L_x_3 - matmul_kernel)
        .other          matmul_kernel,@"STO_CUDA_ENTRY STV_DEFAULT"
matmul_kernel:
.text.matmul_kernel:
[----:B------:R-:W1:Y:S08]  /*0000*/  LDC R1, c[0x0][0x28] ;  /* 0x00000a00ff017b82 */ /* 0x000e700000000800 */
[----:B------:R-:W2:Y:S01]  /*0010*/  LDC.64 R2, c[0x0][0x228] ;  /* 0x00008a00ff027b82 */ /* 0x000ea20000000a00 */
[----:B-1----:R-:W-:Y:S01]  /*0020*/  VIADD R1, R1, 0xffffbcf0 ;  /* 0xffffbcf001017836 */ /* 0x002fe20000000000 */
[----:B------:R-:W1:Y:S01]  /*0030*/  S2R R5, SR_CTAID.X ;  /* 0x0000000000057919 */ /* 0x000e620000002500 */
[----:B------:R-:W-:Y:S01]  /*0040*/  ULDC UR4, c[0x0][0x234] ;  /* 0x00008d0000047ab9 */ /* 0x000fe20000000800 */
[----:B------:R-:W-:Y:S01]  /*0050*/  ULDC.64 UR6, c[0x0][0x210] ;  /* 0x0000840000067ab9 */ /* 0x000fe20000000a00 */
[----:B------:R-:W-:Y:S01]  /*0060*/  ULDC.64 UR8, c[0x0][0x218] ;  /* 0x0000860000087ab9 */ /* 0x000fe20000000a00 */
[----:B--2---:R-:W-:Y:S01]  /*0070*/  IMAD.MOV.U32 R15, RZ, RZ, R3 ;  /* 0x000000ffff0f7224 */ /* 0x004fe200078e0003 */
[----:B------:R2:W-:Y:S01]  /*0080*/  STL.64 [R1+0x31a8], R2 ;  /* 0x0031a80201007387 */ /* 0x0005e20000100a00 */
[----:B------:R-:W-:-:S02]  /*0090*/  IMAD.MOV.U32 R14, RZ, RZ, R2 ;  /* 0x000000ffff0e7224 */ /* 0x000fc400078e0002 */
[----:B------:R-:W-:-:S03]  /*00a0*/  VIADD R0, R15, 0x1ff ;  /* 0x000001ff0f007836 */ /* 0x000fc60000000000 */
[----:B------:R-:W-:Y:S02]  /*00b0*/  IABS R16, R14 ;  /* 0x0000000e00107213 */ /* 0x000fe40000000000 */
[----:B-1----:R-:W-:Y:S02]  /*00c0*/  IABS R8, R5 ;  /* 0x0000000500087213 */ /* 0x002fe40000000000 */
[----:B--2---:R-:W-:-:S04]  /*00d0*/  SHF.R.S32.HI R3, RZ, 0x1f, R0 ;  /* 0x0000001fff037819 */ /* 0x004fc80000011400 */
[----:B------:R-:W-:-:S04]  /*00e0*/  LEA.HI R3, R3, R0, RZ, 0x9 ;  /* 0x0000000003037211 */ /* 0x000fc800078f48ff */
[----:B------:R-:W-:-:S05]  /*00f0*/  SHF.R.S32.HI R3, RZ, 0x9, R3 ;  /* 0x00000009ff037819 */ /* 0x000fca0000011403 */
[----:B------:R-:W-:-:S05]  /*0100*/  IMAD.SHL.U32 R4, R3, 0x8, RZ ;  /* 0x0000000803047824 */ /* 0x000fca00078e00ff */
[-C--:B------:R-:W-:Y:S02]  /*0110*/  IABS R7, R4.reuse ;  /* 0x0000000400077213 */ /* 0x080fe40000000000 */
[----:B------:R-:W-:Y:S02]  /*0120*/  IABS R10, R4 ;  /* 0x00000004000a7213 */ /* 0x000fe40000000000 */
[----:B------:R-:W1:Y:S08]  /*0130*/  I2F.RP R0, R7 ;  /* 0x0000000700007306 */ /* 0x000e700000209400 */
[----:B-1----:R-:W1:Y:S02]  /*0140*/  MUFU.RCP R0, R0 ;  /* 0x0000000000007308 */ /* 0x002e640000001000 */
[----:B-1----:R-:W-:-:S02]  /*0150*/  VIADD R2, R0, 0xffffffe ;  /* 0x0ffffffe00027836 */ /* 0x002fc40000000000 */
[----:B------:R-:W-:-:S04]  /*0160*/  IMAD.MOV R0, RZ, RZ, -R10 ;  /* 0x000000ffff007224 */ /* 0x000fc800078e0a0a */
[----:B------:R1:W2:Y:S02]  /*0170*/  F2I.FTZ.U32.TRUNC.NTZ R3, R2 ;  /* 0x0000000200037305 */ /* 0x0002a4000021f000 */
[----:B-1----:R-:W-:Y:S02]  /*0180*/  IMAD.MOV.U32 R2, RZ, RZ, RZ ;  /* 0x000000ffff027224 */ /* 0x002fe400078e00ff */
[----:B--2---:R-:W-:-:S04]  /*0190*/  IMAD.MOV R6, RZ, RZ, -R3 ;  /* 0x000000ffff067224 */ /* 0x004fc800078e0a03 */
[----:B------:R-:W-:Y:S02]  /*01a0*/  IMAD R9, R6, R7, RZ ;  /* 0x0000000706097224 */ /* 0x000fe400078e02ff */
[----:B------:R-:W-:Y:S01]  /*01b0*/  IMAD.MOV.U32 R6, RZ, RZ, R8 ;  /* 0x000000ffff067224 */ /* 0x000fe200078e0008 */
[----:B------:R-:W-:Y:S01]  /*01c0*/  IABS R8, R15 ;  /* 0x0000000f00087213 */ /* 0x000fe20000000000 */
[----:B------:R-:W-:-:S06]  /*01d0*/  IMAD.HI.U32 R3, R3, R9, R2 ;  /* 0x0000000903037227 */ /* 0x000fcc00078e0002 */
[----:B------:R-:W-:-:S04]  /*01e0*/  IMAD.HI.U32 R3, R3, R6, RZ ;  /* 0x0000000603037227 */ /* 0x000fc800078e00ff */
[----:B------:R-:W-:-:S05]  /*01f0*/  IMAD R0, R3, R0, R6 ;  /* 0x0000000003007224 */ /* 0x000fca00078e0206 */
[----:B------:R-:W-:-:S13]  /*0200*/  ISETP.GT.U32.AND P1, PT, R7, R0, PT ;  /* 0x000000000700720c */ /* 0x000fda0003f24070 */
[----:B------:R-:W-:Y:S02]  /*0210*/  @!P1 IMAD.IADD R0, R0, 0x1, -R7 ;  /* 0x0000000100009824 */ /* 0x000fe400078e0a07 */
[----:B------:R-:W-:Y:S01]  /*0220*/  @!P1 VIADD R3, R3, 0x1 ;  /* 0x0000000103039836 */ /* 0x000fe20000000000 */
[----:B------:R-:W-:Y:S02]  /*0230*/  ISETP.NE.AND P1, PT, R4, RZ, PT ;  /* 0x000000ff0400720c */ /* 0x000fe40003f25270 */
[----:B------:R-:W-:Y:S02]  /*0240*/  ISETP.GE.U32.AND P0, PT, R0, R7, PT ;  /* 0x000000070000720c */ /* 0x000fe40003f06070 */
[----:B------:R-:W-:-:S04]  /*0250*/  LOP3.LUT R0, R5, R4, RZ, 0x3c, !PT ;  /* 0x0000000405007212 */ /* 0x000fc800078e3cff */
[----:B------:R-:W-:Y:S01]  /*0260*/  ISETP.GE.AND P2, PT, R0, RZ, PT ;  /* 0x000000ff0000720c */ /* 0x000fe20003f46270 */
[----:B------:R-:W-:Y:S02]  /*0270*/  VIADD R0, R14, 0x1ff ;  /* 0x000001ff0e007836 */ /* 0x000fe40000000000 */
[----:B------:R-:W1:Y:S04]  /*0280*/  S2R R14, SR_TID.X ;  /* 0x00000000000e7919 */ /* 0x000e680000002100 */
[----:B------:R-:W-:-:S04]  /*0290*/  @P0 VIADD R3, R3, 0x1 ;  /* 0x0000000103030836 */ /* 0x000fc80000000000 */
[----:B------:R-:W-:Y:S01]  /*02a0*/  IMAD.MOV.U32 R2, RZ, RZ, R3 ;  /* 0x000000ffff027224 */ /* 0x000fe200078e0003 */
[----:B------:R-:W-:-:S03]  /*02b0*/  SHF.R.S32.HI R3, RZ, 0x1f, R0 ;  /* 0x0000001fff037819 */ /* 0x000fc60000011400 */
[----:B------:R-:W-:Y:S01]  /*02c0*/  @!P2 IMAD.MOV R2, RZ, RZ, -R2 ;  /* 0x000000ffff02a224 */ /* 0x000fe200078e0a02 */
[----:B------:R-:W-:Y:S02]  /*02d0*/  @!P1 LOP3.LUT R2, RZ, R4, RZ, 0x33, !PT ;  /* 0x00000004ff029212 */ /* 0x000fe400078e33ff */
[----:B------:R-:W-:-:S03]  /*02e0*/  LEA.HI R3, R3, R0, RZ, 0x9 ;  /* 0x0000000003037211 */ /* 0x000fc600078f48ff */
[----:B------:R-:W-:Y:S02]  /*02f0*/  IMAD.SHL.U32 R11, R2, 0x8, RZ ;  /* 0x00000008020b7824 */ /* 0x000fe400078e00ff */
[----:B------:R-:W-:-:S03]  /*0300*/  IMAD.MOV R2, RZ, RZ, -R2 ;  /* 0x000000ffff027224 */ /* 0x000fc600078e0a02 */
[----:B------:R-:W-:Y:S01]  /*0310*/  LEA.HI.SX32 R3, R3, -R11, 0x17 ;  /* 0x8000000b03037211 */ /* 0x000fe200078fbaff */
[----:B------:R-:W-:Y:S02]  /*0320*/  IMAD R12, R4, R2, R5 ;  /* 0x00000002040c7224 */ /* 0x000fe400078e0205 */
[----:B------:R-:W-:Y:S01]  /*0330*/  IMAD.MOV.U32 R2, RZ, RZ, RZ ;  /* 0x000000ffff027224 */ /* 0x000fe200078e00ff */
[----:B------:R-:W-:Y:S02]  /*0340*/  VIMNMX R13, R3, 0x8, PT ;  /* 0x00000008030d7848 */ /* 0x000fe40003fe0100 */
[----:B------:R-:W-:Y:S02]  /*0350*/  IABS R4, R12 ;  /* 0x0000000c00047213 */ /* 0x000fe40000000000 */
[----:B------:R-:W-:-:S04]  /*0360*/  IABS R6, R13 ;  /* 0x0000000d00067213 */ /* 0x000fc80000000000 */
[----:B------:R-:W2:Y:S08]  /*0370*/  I2F.RP R0, R6 ;  /* 0x0000000600007306 */ /* 0x000eb00000209400 */
[----:B--2---:R-:W2:Y:S02]  /*0380*/  MUFU.RCP R0, R0 ;  /* 0x0000000000007308 */ /* 0x004ea40000001000 */
[----:B--2---:R-:W-:-:S06]  /*0390*/  VIADD R3, R0, 0xffffffe ;  /* 0x0ffffffe00037836 */ /* 0x004fcc0000000000 */
[----:B------:R-:W2:Y:S02]  /*03a0*/  F2I.FTZ.U32.TRUNC.NTZ R3, R3 ;  /* 0x0000000300037305 */ /* 0x000ea4000021f000 */
[----:B--2---:R-:W-:-:S04]  /*03b0*/  IMAD.MOV R7, RZ, RZ, -R3 ;  /* 0x000000ffff077224 */ /* 0x004fc800078e0a03 */
[----:B------:R-:W-:Y:S01]  /*03c0*/  IMAD R5, R7, R6, RZ ;  /* 0x0000000607057224 */ /* 0x000fe200078e02ff */
[----:B------:R-:W-:-:S03]  /*03d0*/  IABS R7, R13 ;  /* 0x0000000d00077213 */ /* 0x000fc60000000000 */
[----:B------:R-:W-:-:S04]  /*03e0*/  IMAD.HI.U32 R0, R3, R5, R2 ;  /* 0x0000000503007227 */ /* 0x000fc800078e0002 */
[----:B------:R-:W-:Y:S02]  /*03f0*/  IMAD.MOV.U32 R3, RZ, RZ, R4 ;  /* 0x000000ffff037224 */ /* 0x000fe400078e0004 */
[----:B------:R-:W-:Y:S02]  /*0400*/  IMAD.MOV.U32 R2, RZ, RZ, R8 ;  /* 0x000000ffff027224 */ /* 0x000fe400078e0008 */
[----:B------:R-:W-:Y:S01]  /*0410*/  IMAD.MOV R4, RZ, RZ, -R7 ;  /* 0x000000ffff047224 */ /* 0x000fe200078e0a07 */
[----:B-1----:R-:W-:Y:S01]  /*0420*/  SHF.R.U32.HI R7, RZ, 0x6, R14 ;  /* 0x00000006ff077819 */ /* 0x002fe2000001160e */
[----:B------:R-:W-:Y:S01]  /*0430*/  IMAD.HI.U32 R0, R0, R3, RZ ;  /* 0x0000000300007227 */ /* 0x000fe200078e00ff */
[----:B------:R-:W1:Y:S02]  /*0440*/  I2F.RP R5, R2 ;  /* 0x0000000200057306 */ /* 0x000e640000209400 */
[----:B------:R-:W-:Y:S01]  /*0450*/  SGXT.U32 R7, R7, 0x1 ;  /* 0x000000010707781a */ /* 0x000fe20000000000 */
[----:B------:R-:W-:-:S05]  /*0460*/  IMAD R3, R0, R4, R3 ;  /* 0x0000000400037224 */ /* 0x000fca00078e0203 */
[----:B------:R-:W2:Y:S01]  /*0470*/  I2F.RP R4, R16 ;  /* 0x0000001000047306 */ /* 0x000ea20000209400 */
[----:B------:R-:W-:-:S07]  /*0480*/  ISETP.GT.U32.AND P1, PT, R6, R3, PT ;  /* 0x000000030600720c */ /* 0x000fce0003f24070 */
[----:B-1----:R-:W1:Y:S06]  /*0490*/  MUFU.RCP R5, R5 ;  /* 0x0000000500057308 */ /* 0x002e6c0000001000 */
[----:B------:R-:W-:Y:S02]  /*04a0*/  @!P1 IMAD.IADD R3, R3, 0x1, -R6 ;  /* 0x0000000103039824 */ /* 0x000fe400078e0a06 */
[----:B--2---:R-:W2:Y:S01]  /*04b0*/  MUFU.RCP R4, R4 ;  /* 0x0000000400047308 */ /* 0x004ea20000001000 */
[----:B------:R-:W-:Y:S01]  /*04c0*/  @!P1 VIADD R0, R0, 0x1 ;  /* 0x0000000100009836 */ /* 0x000fe20000000000 */
[----:B------:R-:W-:-:S02]  /*04d0*/  ISETP.NE.AND P1, PT, R13, RZ, PT ;  /* 0x000000ff0d00720c */ /* 0x000fc40003f25270 */
[----:B------:R-:W-:Y:S02]  /*04e0*/  ISETP.GE.U32.AND P0, PT, R3, R6, PT ;  /* 0x000000060300720c */ /* 0x000fe40003f06070 */
[----:B------:R-:W-:Y:S01]  /*04f0*/  LOP3.LUT R3, R12, R13, RZ, 0x3c, !PT ;  /* 0x0000000d0c037212 */ /* 0x000fe200078e3cff */
[----:B-1----:R-:W-:-:S03]  /*0500*/  VIADD R8, R5, 0xffffffe ;  /* 0x0ffffffe05087836 */ /* 0x002fc60000000000 */
[----:B------:R-:W-:Y:S01]  /*0510*/  ISETP.GE.AND P2, PT, R3, RZ, PT ;  /* 0x000000ff0300720c */ /* 0x000fe20003f46270 */
[----:B------:R-:W-:Y:S01]  /*0520*/  IMAD.SHL.U32 R3, R14, 0x4, RZ ;  /* 0x000000040e037824 */ /* 0x000fe200078e00ff */
[----:B------:R1:W3:Y:S01]  /*0530*/  F2I.FTZ.U32.TRUNC.NTZ R9, R8 ;  /* 0x0000000800097305 */ /* 0x0002e2000021f000 */
[----:B--2---:R-:W-:-:S04]  /*0540*/  VIADD R5, R4, 0xffffffe ;  /* 0x0ffffffe04057836 */ /* 0x004fc80000000000 */
[----:B------:R-:W-:Y:S02]  /*0550*/  @P0 VIADD R0, R0, 0x1 ;  /* 0x0000000100000836 */ /* 0x000fe40000000000 */
[----:B-1----:R-:W-:Y:S01]  /*0560*/  IMAD.MOV.U32 R8, RZ, RZ, RZ ;  /* 0x000000ffff087224 */ /* 0x002fe200078e00ff */
[----:B------:R-:W1:Y:S01]  /*0570*/  F2I.FTZ.U32.TRUNC.NTZ R5, R5 ;  /* 0x0000000500057305 */ /* 0x000e62000021f000 */
[----:B------:R-:W-:Y:S01]  /*0580*/  IMAD.MOV.U32 R10, RZ, RZ, R0 ;  /* 0x000000ffff0a7224 */ /* 0x000fe200078e0000 */
[----:B------:R-:W-:Y:S02]  /*0590*/  SHF.R.S32.HI R0, RZ, 0x6, R14 ;  /* 0x00000006ff007819 */ /* 0x000fe4000001140e */
[----:B------:R-:W-:Y:S01]  /*05a0*/  LOP3.LUT R14, R14, 0x7f, RZ, 0xc0, !PT ;  /* 0x0000007f0e0e7812 */ /* 0x000fe200078ec0ff */
[----:B------:R-:W-:Y:S01]  /*05b0*/  @!P2 IMAD.MOV R10, RZ, RZ, -R10 ;  /* 0x000000ffff0aa224 */ /* 0x000fe200078e0a0a */
[----:B------:R-:W-:Y:S01]  /*05c0*/  SGXT R0, R0, 0x1 ;  /* 0x000000010000781a */ /* 0x000fe20000000200 */
[----:B---3--:R-:W-:Y:S01]  /*05d0*/  IMAD.MOV R15, RZ, RZ, -R9 ;  /* 0x000000ffff0f7224 */ /* 0x008fe200078e0a09 */
[----:B------:R-:W-:-:S02]  /*05e0*/  @!P1 LOP3.LUT R10, RZ, R13, RZ, 0x33, !PT ;  /* 0x0000000dff0a9212 */ /* 0x000fc400078e33ff */
[----:B------:R-:W-:-:S03]  /*05f0*/  LOP3.LUT R0, R0, 0x90, RZ, 0xc0, !PT ;  /* 0x0000009000007812 */ /* 0x000fc600078ec0ff */
[----:B------:R-:W-:Y:S01]  /*0600*/  IMAD.MOV R4, RZ, RZ, -R10 ;  /* 0x000000ffff047224 */ /* 0x000fe200078e0a0a */
[----:B------:R-:W-:Y:S01]  /*0610*/  LOP3.LUT R6, R0, 0x7c, R3, 0x78, !PT ;  /* 0x0000007c00067812 */ /* 0x000fe200078e7803 */
[----:B------:R-:W-:Y:S02]  /*0620*/  IMAD.SHL.U32 R10, R10, 0x200, RZ ;  /* 0x000002000a0a7824 */ /* 0x000fe400078e00ff */
[----:B------:R-:W-:Y:S02]  /*0630*/  IMAD R0, R13, R4, R12 ;  /* 0x000000040d007224 */ /* 0x000fe400078e020c */
[----:B------:R-:W-:Y:S01]  /*0640*/  IMAD R3, R15, R2, RZ ;  /* 0x000000020f037224 */ /* 0x000fe200078e02ff */
[----:B------:R-:W-:Y:S01]  /*0650*/  LOP3.LUT R7, R10, R7, RZ, 0xfc, !PT ;  /* 0x000000070a077212 */ /* 0x000fe200078efcff */
[----:B-1----:R-:W-:Y:S01]  /*0660*/  IMAD.MOV R4, RZ, RZ, -R5 ;  /* 0x000000ffff047224 */ /* 0x002fe200078e0a05 */
[----:B------:R1:W-:Y:S01]  /*0670*/  STL [R1+0x7c], R6 ;  /* 0x00007c0601007387 */ /* 0x0003e20000100800 */
[----:B------:R-:W-:Y:S01]  /*0680*/  IMAD.HI.U32 R3, R9, R3, R8 ;  /* 0x0000000309037227 */ /* 0x000fe200078e0008 */
[----:B------:R-:W-:-:S02]  /*0690*/  LOP3.LUT R8, R7, 0x1fe, RZ, 0xfc, !PT ;  /* 0x000001fe07087812 */ /* 0x000fc400078efcff */
[----:B------:R-:W-:Y:S01]  /*06a0*/  LOP3.LUT R18, R7, 0x8, RZ, 0xfc, !PT ;  /* 0x0000000807127812 */ /* 0x000fe200078efcff */
[----:B------:R-:W-:Y:S01]  /*06b0*/  IMAD.MOV.U32 R9, RZ, RZ, R4 ;  /* 0x000000ffff097224 */ /* 0x000fe200078e0004 */
[----:B------:R-:W-:Y:S01]  /*06c0*/  IABS R250, R8 ;  /* 0x0000000800fa7213 */ /* 0x000fe20000000000 */
[----:B------:R-:W-:Y:S01]  /*06d0*/  IMAD.IADD R0, R11, 0x1, R0 ;  /* 0x000000010b007824 */ /* 0x000fe200078e0200 */
[----:B------:R-:W-:Y:S01]  /*06e0*/  ISETP.GE.AND P2, PT, R8, RZ, PT ;  /* 0x000000ff0800720c */ /* 0x000fe20003f46270 */
[----:B------:R-:W-:Y:S01]  /*06f0*/  IMAD.MOV.U32 R4, RZ, RZ, RZ ;  /* 0x000000ffff047224 */ /* 0x000fe200078e00ff */
[----:B-1----:R-:W-:Y:S01]  /*0700*/  IABS R6, R7 ;  /* 0x0000000700067213 */ /* 0x002fe20000000000 */
[----:B------:R-:W-:Y:S01]  /*0710*/  IMAD R9, R9, R16, RZ ;  /* 0x0000001009097224 */ /* 0x000fe200078e02ff */
[----:B------:R-:W-:Y:S01]  /*0720*/  IABS R19, R18 ;  /* 0x0000001200137213 */ /* 0x000fe20000000000 */
[----:B------:R-:W-:Y:S01]  /*0730*/  IMAD R11, R0, 0x200, R14 ;  /* 0x00000200000b7824 */ /* 0x000fe200078e020e */
[----:B------:R-:W-:Y:S01]  /*0740*/  STL [R1+0x31c0], R10 ;  /* 0x0031c00a01007387 */ /* 0x000fe20000100800 */
[----:B------:R-:W-:Y:S01]  /*0750*/  IMAD.HI.U32 R4, R5, R9, R4 ;  /* 0x0000000905047227 */ /* 0x000fe200078e0004 */
[----:B------:R-:W-:-:S02]  /*0760*/  LOP3.LUT R20, R7, 0x10, RZ, 0xfc, !PT ;  /* 0x0000001007147812 */ /* 0x000fc400078efcff */
[----:B------:R-:W-:Y:S01]  /*0770*/  IABS R245, R11 ;  /* 0x0000000b00f57213 */ /* 0x000fe20000000000 */
[----:B------:R-:W-:Y:S01]  /*0780*/  VIADD R12, R11, 0x80 ;  /* 0x000000800b0c7836 */ /* 0x000fe20000000000 */
[----:B------:R-:W-:Y:S01]  /*0790*/  LOP3.LUT R23, R7, 0x1e, RZ, 0xfc, !PT ;  /* 0x0000001e07177812 */ /* 0x000fe200078efcff */
[----:B------:R-:W-:Y:S01]  /*07a0*/  IMAD.HI.U32 R0, R3, R6, RZ ;  /* 0x0000000603007227 */ /* 0x000fe200078e00ff */
[C---:B------:R-:W-:Y:S02]  /*07b0*/  LOP3.LUT R22, R7.reuse, 0x1c, RZ, 0xfc, !PT ;  /* 0x0000001c07167812 */ /* 0x040fe400078efcff */
[----:B------:R-:W-:Y:S01]  /*07c0*/  IABS R247, R12 ;  /* 0x0000000c00f77213 */ /* 0x000fe20000000000 */
[----:B------:R-:W-:Y:S01]  /*07d0*/  IMAD.MOV R9, RZ, RZ, -R0 ;  /* 0x000000ffff097224 */ /* 0x000fe200078e0a00 */
[----:B------:R-:W-:Y:S01]  /*07e0*/  STL [R1+0x3200], R12 ;  /* 0x0032000c01007387 */ /* 0x000fe20000100800 */
[----:B------:R-:W-:Y:S01]  /*07f0*/  IMAD.HI.U32 R0, R4, R245, RZ ;  /* 0x000000f504007227 */ /* 0x000fe200078e00ff */
[----:B------:R-:W-:-:S02]  /*0800*/  LOP3.LUT R25, R7, 0x2e, RZ, 0xfc, !PT ;  /* 0x0000002e07197812 */ /* 0x000fc400078efcff */
[C---:B------:R-:W-:Y:S01]  /*0810*/  LOP3.LUT R26, R7.reuse, 0x30, RZ, 0xfc, !PT ;  /* 0x00000030071a7812 */ /* 0x040fe200078efcff */
[----:B------:R-:W-:Y:S01]  /*0820*/  IMAD.HI.U32 R5, R4, R247, RZ ;  /* 0x000000f704057227 */ /* 0x000fe200078e00ff */
[C---:B------:R-:W-:Y:S02]  /*0830*/  LOP3.LUT R27, R7.reuse, 0x32, RZ, 0xfc, !PT ;  /* 0x00000032071b7812 */ /* 0x040fe400078efcff */
[C---:B------:R-:W-:Y:S01]  /*0840*/  LOP3.LUT R29, R7.reuse, 0x36, RZ, 0xfc, !PT ;  /* 0x00000036071d7812 */ /* 0x040fe200078efcff */
[----:B------:R-:W-:Y:S01]  /*0850*/  IMAD.MOV R0, RZ, RZ, -R0 ;  /* 0x000000ffff007224 */ /* 0x000fe200078e0a00 */
[----:B------:R-:W-:Y:S01]  /*0860*/  LOP3.LUT R28, R7, 0x34, RZ, 0xfc, !PT ;  /* 0x00000034071c7812 */ /* 0x000fe200078efcff */
[----:B------:R-:W-:Y:S01]  /*0870*/  IMAD R9, R2, R9, R6 ;  /* 0x0000000902097224 */ /* 0x000fe200078e0206 */
[----:B------:R-:W-:Y:S01]  /*0880*/  IABS R24, R29 ;  /* 0x0000001d00187213 */ /* 0x000fe20000000000 */
[----:B------:R-:W-:Y:S01]  /*0890*/  VIADD R14, R11, 0x180 ;  /* 0x000001800b0e7836 */ /* 0x000fe20000000000 */
[----:B------:R-:W-:Y:S01]  /*08a0*/  LOP3.LUT R31, R7, 0x3a, RZ, 0xfc, !PT ;  /* 0x0000003a071f7812 */ /* 0x000fe200078efcff */
[----:B------:R-:W-:Y:S01]  /*08b0*/  IMAD.HI.U32 R6, R3, R250, RZ ;  /* 0x000000fa03067227 */ /* 0x000fe200078e00ff */
[----:B------:R-:W-:-:S02]  /*08c0*/  LOP3.LUT R30, R7, 0x38, RZ, 0xfc, !PT ;  /* 0x00000038071e7812 */ /* 0x000fc400078efcff */
[----:B------:R-:W-:Y:S01]  /*08d0*/  IABS R8, R14 ;  /* 0x0000000e00087213 */ /* 0x000fe20000000000 */
[----:B------:R-:W-:Y:S01]  /*08e0*/  IMAD.MOV R5, RZ, RZ, -R5 ;  /* 0x000000ffff057224 */ /* 0x000fe200078e0a05 */
[C---:B------:R-:W-:Y:S01]  /*08f0*/  LOP3.LUT R35, R7.reuse, 0x4a, RZ, 0xfc, !PT ;  /* 0x0000004a07237812 */ /* 0x040fe200078efcff */
[C---:B------:R-:W-:Y:S01]  /*0900*/  IMAD R245, R16.reuse, R0, R245 ;  /* 0x0000000010f57224 */ /* 0x040fe200078e02f5 */
[----:B------:R-:W-:Y:S01]  /*0910*/  LOP3.LUT R0, R7, 0x2, RZ, 0xfc, !PT ;  /* 0x0000000207007812 */ /* 0x000fe200078efcff */
[----:B------:R-:W-:Y:S01]  /*0920*/  VIADD R13, R11, 0x100 ;  /* 0x000001000b0d7836 */ /* 0x000fe20000000000 */
[C---:B------:R-:W-:Y:S01]  /*0930*/  LOP3.LUT R36, R7.reuse, 0x4c, RZ, 0xfc, !PT ;  /* 0x0000004c07247812 */ /* 0x040fe200078efcff */
[----:B------:R-:W-:Y:S01]  /*0940*/  IMAD.MOV R17, RZ, RZ, -R6 ;  /* 0x000000ffff117224 */ /* 0x000fe200078e0a06 */
[C---:B------:R-:W-:Y:S01]  /*0950*/  ISETP.GT.U32.AND P0, PT, R16.reuse, R245, PT ;  /* 0x000000f51000720c */ /* 0x040fe20003f04070 */
[----:B------:R-:W-:Y:S01]  /*0960*/  IMAD R247, R16, R5, R247 ;  /* 0x0000000510f77224 */ /* 0x000fe200078e02f7 */
[----:B------:R-:W-:Y:S01]  /*0970*/  IABS R15, R13 ;  /* 0x0000000d000f7213 */ /* 0x000fe20000000000 */
[----:B------:R-:W-:Y:S01]  /*0980*/  IMAD R250, R2, R17, R250 ;  /* 0x0000001102fa7224 */ /* 0x000fe200078e02fa */
[----:B------:R-:W-:Y:S01]  /*0990*/  IABS R5, R0 ;  /* 0x0000000000057213 */ /* 0x000fe20000000000 */
[----:B------:R-:W-:Y:S01]  /*09a0*/  IMAD.MOV.U32 R17, RZ, RZ, R8 ;  /* 0x000000ffff117224 */ /* 0x000fe200078e0008 */
[----:B------:R-:W-:Y:S01]  /*09b0*/  ISETP.GT.U32.AND P5, PT, R16, R247, PT ;  /* 0x000000f71000720c */ /* 0x000fe20003fa4070 */
[----:B------:R-:W-:Y:S01]  /*09c0*/  IMAD.HI.U32 R6, R4, R15, RZ ;  /* 0x0000000f04067227 */ /* 0x000fe200078e00ff */
[----:B------:R-:W-:Y:S01]  /*09d0*/  ISETP.GT.U32.AND P3, PT, R2, R250, PT ;  /* 0x000000fa0200720c */ /* 0x000fe20003f64070 */
[----:B------:R-:W-:Y:S01]  /*09e0*/  STL [R1+0x3204], R13 ;  /* 0x0032040d01007387 */ /* 0x000fe20000100800 */
[----:B------:R-:W-:Y:S01]  /*09f0*/  LOP3.LUT R8, R7, 0x6, RZ, 0xfc, !PT ;  /* 0x0000000607087812 */ /* 0x000fe200078efcff */
[----:B------:R-:W-:Y:S01]  /*0a00*/  IMAD.HI.U32 R4, R4, R17, RZ ;  /* 0x0000001104047227 */ /* 0x000fe200078e00ff */
[----:B------:R-:W-:Y:S01]  /*0a10*/  ISETP.GE.AND P1, PT, R0, RZ, PT ;  /* 0x000000ff0000720c */ /* 0x000fe20003f26270 */
[----:B------:R-:W-:Y:S01]  /*0a20*/  STL [R1+0x3208], R11 ;  /* 0x0032080b01007387 */ /* 0x000fe20000100800 */
[----:B------:R-:W-:Y:S01]  /*0a30*/  IABS R32, R35 ;  /* 0x0000002300207213 */ /* 0x000fe20000000000 */
[----:B------:R-:W-:Y:S01]  /*0a40*/  IMAD.MOV R6, RZ, RZ, -R6 ;  /* 0x000000ffff067224 */ /* 0x000fe200078e0a06 */
[----:B------:R-:W-:Y:S01]  /*0a50*/  IABS R33, R36 ;  /* 0x0000002400217213 */ /* 0x000fe20000000000 */
[----:B------:R-:W-:Y:S01]  /*0a60*/  IMAD.MOV R4, RZ, RZ, -R4 ;  /* 0x000000ffff047224 */ /* 0x000fe200078e0a04 */
[----:B------:R-:W-:Y:S01]  /*0a70*/  STL [R1+0x320c], R14 ;  /* 0x00320c0e01007387 */ /* 0x000fe20000100800 */
[--C-:B------:R-:W-:Y:S01]  /*0a80*/  @!P0 IMAD.IADD R245, R245, 0x1, -R16.reuse ;  /* 0x00000001f5f58824 */ /* 0x100fe200078e0a10 */
[----:B------:R-:W-:Y:S01]  /*0a90*/  ISETP.GT.U32.AND P0, PT, R2, R9, PT ;  /* 0x000000090200720c */ /* 0x000fe20003f04070 */
[C---:B------:R-:W-:Y:S01]  /*0aa0*/  IMAD R246, R16.reuse, R6, R15 ;  /* 0x0000000610f67224 */ /* 0x040fe200078e020f */
[----:B------:R-:W-:Y:S01]  /*0ab0*/  LOP3.LUT R6, R7, 0x4, RZ, 0xfc, !PT ;  /* 0x0000000407067812 */ /* 0x000fe200078efcff */
[C---:B------:R-:W-:Y:S01]  /*0ac0*/  IMAD R248, R16.reuse, R4, R17 ;  /* 0x0000000410f87224 */ /* 0x040fe200078e0211 */
[----:B------:R-:W-:Y:S01]  /*0ad0*/  IABS R17, R8 ;  /* 0x0000000800117213 */ /* 0x000fe20000000000 */
[----:B------:R-:W-:Y:S01]  /*0ae0*/  @!P5 IMAD.IADD R247, R247, 0x1, -R16 ;  /* 0x00000001f7f7d824 */ /* 0x000fe200078e0a10 */
[C---:B------:R-:W-:Y:S01]  /*0af0*/  ISETP.GT.U32.AND P5, PT, R16.reuse, R245, PT ;  /* 0x000000f51000720c */ /* 0x040fe20003fa4070 */
[----:B------:R-:W-:Y:S01]  /*0b00*/  IMAD.HI.U32 R0, R3, R5, RZ ;  /* 0x0000000503007227 */ /* 0x000fe200078e00ff */
[----:B------:R-:W-:-:S02]  /*0b10*/  ISETP.GT.U32.AND P6, PT, R16, R246, PT ;  /* 0x000000f61000720c */ /* 0x000fc40003fc4070 */
[----:B------:R-:W-:Y:S01]  /*0b20*/  ISETP.GT.U32.AND P4, PT, R16, R248, PT ;  /* 0x000000f81000720c */ /* 0x000fe20003f84070 */
[----:B------:R-:W-:Y:S01]  /*0b30*/  IMAD.HI.U32 R4, R3, R17, RZ ;  /* 0x0000001103047227 */ /* 0x000fe200078e00ff */
[----:B------:R-:W-:Y:S02]  /*0b40*/  IABS R15, R6 ;  /* 0x00000006000f7213 */ /* 0x000fe40000000000 */
[----:B------:R-:W-:Y:S01]  /*0b50*/  LOP3.LUT R34, R7, 0x48, RZ, 0xfc, !PT ;  /* 0x0000004807227812 */ /* 0x000fe200078efcff */
[----:B------:R-:W-:Y:S01]  /*0b60*/  @!P0 IMAD.IADD R9, R9, 0x1, -R2 ;  /* 0x0000000109098824 */ /* 0x000fe200078e0a02 */
[C---:B------:R-:W-:Y:S01]  /*0b70*/  LOP3.LUT R39, R7.reuse, 0x52, RZ, 0xfc, !PT ;  /* 0x0000005207277812 */ /* 0x040fe200078efcff */
[----:B------:R-:W-:Y:S01]  /*0b80*/  IMAD.MOV R0, RZ, RZ, -R0 ;  /* 0x000000ffff007224 */ /* 0x000fe200078e0a00 */
[----:B------:R-:W-:Y:S01]  /*0b90*/  LOP3.LUT R40, R7, 0x54, RZ, 0xfc, !PT ;  /* 0x0000005407287812 */ /* 0x000fe200078efcff */
[--C-:B------:R-:W-:Y:S01]  /*0ba0*/  @!P5 IMAD.IADD R245, R245, 0x1, -R16.reuse ;  /* 0x00000001f5f5d824 */ /* 0x100fe200078e0a10 */
[----:B------:R-:W-:Y:S01]  /*0bb0*/  ISETP.GT.U32.AND P5, PT, R2, R9, PT ;  /* 0x000000090200720c */ /* 0x000fe20003fa4070 */
[--C-:B------:R-:W-:Y:S01]  /*0bc0*/  @!P6 IMAD.IADD R246, R246, 0x1, -R16.reuse ;  /* 0x00000001f6f6e824 */ /* 0x100fe200078e0a10 */
[----:B------:R-:W-:Y:S01]  /*0bd0*/  ISETP.GT.U32.AND P6, PT, R16, R247, PT ;  /* 0x000000f71000720c */ /* 0x000fe20003fc4070 */
[----:B------:R-:W-:Y:S01]  /*0be0*/  @!P4 IMAD.IADD R248, R248, 0x1, -R16 ;  /* 0x00000001f8f8c824 */ /* 0x000fe200078e0a10 */
[----:B------:R-:W-:Y:S01]  /*0bf0*/  STL [R1+0x31d4], R245 ;  /* 0x0031d4f501007387 */ /* 0x000fe20000100800 */
[----:B------:R-:W-:Y:S01]  /*0c00*/  @!P3 IMAD.IADD R250, R250, 0x1, -R2 ;  /* 0x00000001fafab824 */ /* 0x000fe200078e0a02 */
[C---:B------:R-:W-:Y:S01]  /*0c10*/  ISETP.GT.U32.AND P4, PT, R16.reuse, R246, PT ;  /* 0x000000f61000720c */ /* 0x040fe20003f84070 */
[----:B------:R-:W-:Y:S01]  /*0c20*/  IMAD.MOV R4, RZ, RZ, -R4 ;  /* 0x000000ffff047224 */ /* 0x000fe200078e0a04 */
[----:B------:R-:W-:Y:S01]  /*0c30*/  ISETP.GT.U32.AND P3, PT, R16, R248, PT ;  /* 0x000000f81000720c */ /* 0x000fe20003f64070 */
[C---:B------:R-:W-:Y:S01]  /*0c40*/  IMAD R5, R2.reuse, R0, R5 ;  /* 0x0000000002057224 */ /* 0x040fe200078e0205 */
[----:B------:R-:W-:Y:S01]  /*0c50*/  ISETP.GT.U32.AND P0, PT, R2, R250, PT ;  /* 0x000000fa0200720c */ /* 0x000fe20003f04070 */
[----:B------:R-:W-:Y:S01]  /*0c60*/  IMAD.HI.U32 R0, R3, R15, RZ ;  /* 0x0000000f03007227 */ /* 0x000fe200078e00ff */
[----:B------:R-:W-:-:S02]  /*0c70*/  LOP3.LUT R41, R7, 0x56, RZ, 0xfc, !PT ;  /* 0x0000005607297812 */ /* 0x000fc400078efcff */
[----:B------:R-:W-:Y:S01]  /*0c80*/  IABS R37, R40 ;  /* 0x0000002800257213 */ /* 0x000fe20000000000 */
[C---:B------:R-:W-:Y:S01]  /*0c90*/  IMAD R17, R2.reuse, R4, R17 ;  /* 0x0000000402117224 */ /* 0x040fe200078e0211 */
[----:B------:R-:W-:Y:S01]  /*0ca0*/  IABS R38, R41 ;  /* 0x0000002900267213 */ /* 0x000fe20000000000 */
[----:B------:R-:W-:Y:S01]  /*0cb0*/  IMAD.MOV R0, RZ, RZ, -R0 ;  /* 0x000000ffff007224 */ /* 0x000fe200078e0a00 */
[----:B------:R-:W-:Y:S01]  /*0cc0*/  LOP3.LUT R43, R7, 0x58, RZ, 0xfc, !PT ;  /* 0x00000058072b7812 */ /* 0x000fe200078efcff */
[----:B------:R-:W-:Y:S01]  /*0cd0*/  @!P5 IMAD.IADD R9, R9, 0x1, -R2 ;  /* 0x000000010909d824 */ /* 0x000fe200078e0a02 */
[C---:B------:R-:W-:Y:S01]  /*0ce0*/  ISETP.GT.U32.AND P5, PT, R2.reuse, R17, PT ;  /* 0x000000110200720c */ /* 0x040fe20003fa4070 */
[C---:B------:R-:W-:Y:S01]  /*0cf0*/  IMAD R15, R2.reuse, R0, R15 ;  /* 0x00000000020f7224 */ /* 0x040fe200078e020f */
[----:B------:R-:W-:Y:S01]  /*0d00*/  LOP3.LUT R44, R7, 0x5a, RZ, 0xfc, !PT ;  /* 0x0000005a072c7812 */ /* 0x000fe200078efcff */
[--C-:B------:R-:W-:Y:S01]  /*0d10*/  @!P6 IMAD.IADD R247, R247, 0x1, -R16.reuse ;  /* 0x00000001f7f7e824 */ /* 0x100fe200078e0a10 */
[----:B------:R-:W-:Y:S01]  /*0d20*/  ISETP.GT.U32.AND P6, PT, R2, R5, PT ;  /* 0x000000050200720c */ /* 0x000fe20003fc4070 */
[----:B------:R-:W-:Y:S01]  /*0d30*/  @!P3 IMAD.IADD R248, R248, 0x1, -R16 ;  /* 0x00000001f8f8b824 */ /* 0x000fe200078e0a10 */
[----:B------:R-:W-:Y:S01]  /*0d40*/  ISETP.GT.U32.AND P3, PT, R2, R15, PT ;  /* 0x0000000f0200720c */ /* 0x000fe20003f64070 */
[--C-:B------:R-:W-:Y:S01]  /*0d50*/  @!P0 IMAD.IADD R250, R250, 0x1, -R2.reuse ;  /* 0x00000001fafa8824 */ /* 0x100fe200078e0a02 */
[----:B------:R-:W-:Y:S01]  /*0d60*/  ISETP.GE.AND P0, PT, R8, RZ, PT ;  /* 0x000000ff0800720c */ /* 0x000fe20003f06270 */
[----:B------:R-:W-:Y:S01]  /*0d70*/  IMAD.HI.U32 R0, R3, R19, RZ ;  /* 0x0000001303007227 */ /* 0x000fe200078e00ff */
[C---:B------:R-:W-:Y:S01]  /*0d80*/  LOP3.LUT R8, R7.reuse, 0xa, RZ, 0xfc, !PT ;  /* 0x0000000a07087812 */ /* 0x040fe200078efcff */
[----:B------:R-:W-:Y:S01]  /*0d90*/  STL [R1+0x31d8], R247 ;  /* 0x0031d8f701007387 */ /* 0x000fe20000100800 */
[----:B------:R-:W-:Y:S01]  /*0da0*/  LOP3.LUT R45, R7, 0x5c, RZ, 0xfc, !PT ;  /* 0x0000005c072d7812 */ /* 0x000fe200078efcff */
[----:B------:R-:W-:Y:S01]  /*0db0*/  @!P5 IMAD.IADD R17, R17, 0x1, -R2 ;  /* 0x000000011111d824 */ /* 0x000fe200078e0a02 */
[----:B------:R-:W-:Y:S01]  /*0dc0*/  IABS R4, R8 ;  /* 0x0000000800047213 */ /* 0x000fe20000000000 */
[----:B------:R-:W-:Y:S01]  /*0dd0*/  @!P4 IMAD.IADD R246, R246, 0x1, -R16 ;  /* 0x00000001f6f6c824 */ /* 0x000fe200078e0a10 */
[----:B------:R-:W-:Y:S01]  /*0de0*/  LOP3.LUT R16, R7, 0xc, RZ, 0xfc, !PT ;  /* 0x0000000c07107812 */ /* 0x000fe200078efcff */
[----:B------:R-:W-:Y:S01]  /*0df0*/  IMAD.MOV R0, RZ, RZ, -R0 ;  /* 0x000000ffff007224 */ /* 0x000fe200078e0a00 */
[C---:B------:R-:W-:Y:S01]  /*0e00*/  ISETP.GT.U32.AND P5, PT, R2.reuse, R17, PT ;  /* 0x000000110200720c */ /* 0x040fe20003fa4070 */
[----:B------:R-:W-:Y:S01]  /*0e10*/  @!P6 IMAD.IADD R5, R5, 0x1, -R2 ;  /* 0x000000010505e824 */ /* 0x000fe200078e0a02 */
[----:B------:R-:W-:Y:S01]  /*0e20*/  STL [R1+0x31dc], R246 ;  /* 0x0031dcf601007387 */ /* 0x000fe20000100800 */
[----:B------:R-:W-:Y:S01]  /*0e30*/  @!P2 IMAD.MOV R250, RZ, RZ, -R250 ;  /* 0x000000fffffaa224 */ /* 0x000fe200078e0afa */
[----:B------:R-:W-:Y:S01]  /*0e40*/  ISETP.GE.AND P6, PT, R7, RZ, PT ;  /* 0x000000ff0700720c */ /* 0x000fe20003fc6270 */
[C---:B------:R-:W-:Y:S01]  /*0e50*/  IMAD R19, R2.reuse, R0, R19 ;  /* 0x0000000002137224 */ /* 0x040fe200078e0213 */
[----:B------:R-:W-:Y:S01]  /*0e60*/  STL [R1+0x31e0], R248 ;  /* 0x0031e0f801007387 */ /* 0x000fe20000100800 */
[----:B------:R-:W-:Y:S01]  /*0e70*/  @!P3 IMAD.IADD R15, R15, 0x1, -R2 ;  /* 0x000000010f0fb824 */ /* 0x000fe200078e0a02 */
[----:B------:R-:W-:Y:S01]  /*0e80*/  ISETP.GT.U32.AND P3, PT, R2, R5, PT ;  /* 0x000000050200720c */ /* 0x000fe20003f64070 */
[----:B------:R-:W-:Y:S01]  /*0e90*/  IMAD.HI.U32 R0, R3, R4, RZ ;  /* 0x0000000403007227 */ /* 0x000fe200078e00ff */
[----:B------:R1:W-:Y:S01]  /*0ea0*/  STL [R1+0x31fc], R250 ;  /* 0x0031fcfa01007387 */ /* 0x0003e20000100800 */
[----:B------:R-:W-:-:S02]  /*0eb0*/  ISETP.GE.AND P4, PT, R6, RZ, PT ;  /* 0x000000ff0600720c */ /* 0x000fc40003f86270 */
[C---:B------:R-:W-:Y:S01]  /*0ec0*/  ISETP.GT.U32.AND P2, PT, R2.reuse, R15, PT ;  /* 0x0000000f0200720c */ /* 0x040fe20003f44070 */
[----:B------:R-:W-:Y:S01]  /*0ed0*/  @!P5 IMAD.IADD R17, R17, 0x1, -R2 ;  /* 0x000000011111d824 */ /* 0x000fe200078e0a02 */
[----:B------:R-:W-:Y:S02]  /*0ee0*/  IABS R6, R16 ;  /* 0x0000001000067213 */ /* 0x000fe40000000000 */
[C---:B------:R-:W-:Y:S02]  /*0ef0*/  LOP3.LUT R46, R7.reuse, 0x5e, RZ, 0xfc, !PT ;  /* 0x0000005e072e7812 */ /* 0x040fe400078efcff */
[C---:B------:R-:W-:Y:S01]  /*0f00*/  LOP3.LUT R47, R7.reuse, 0x60, RZ, 0xfc, !PT ;  /* 0x00000060072f7812 */ /* 0x040fe200078efcff */
[----:B-1----:R-:W-:Y:S01]  /*0f10*/  IMAD.MOV.U32 R250, RZ, RZ, R9 ;  /* 0x000000fffffa7224 */ /* 0x002fe200078e0009 */
[----:B------:R-:W-:Y:S01]  /*0f20*/  IABS R42, R46 ;  /* 0x0000002e002a7213 */ /* 0x000fe20000000000 */
[----:B------:R-:W-:Y:S01]  /*0f30*/  IMAD.MOV R9, RZ, RZ, -R0 ;  /* 0x000000ffff097224 */ /* 0x000fe200078e0a00 */
[----:B------:R-:W-:Y:S01]  /*0f40*/  LOP3.LUT R48, R7, 0x66, RZ, 0xfc, !PT ;  /* 0x0000006607307812 */ /* 0x000fe200078efcff */
[----:B------:R-:W-:Y:S01]  /*0f50*/  @!P3 IMAD.IADD R5, R5, 0x1, -R2 ;  /* 0x000000010505b824 */ /* 0x000fe200078e0a02 */
[C---:B------:R-:W-:Y:S01]  /*0f60*/  ISETP.GT.U32.AND P3, PT, R2.reuse, R19, PT ;  /* 0x000000130200720c */ /* 0x040fe20003f64070 */
[----:B------:R-:W-:Y:S01]  /*0f70*/  IMAD R9, R2, R9, R4 ;  /* 0x0000000902097224 */ /* 0x000fe200078e0204 */
[----:B------:R-:W-:Y:S01]  /*0f80*/  IABS R4, R20 ;  /* 0x0000001400047213 */ /* 0x000fe20000000000 */
[----:B------:R-:W-:Y:S01]  /*0f90*/  @!P6 IMAD.MOV R250, RZ, RZ, -R250 ;  /* 0x000000fffffae224 */ /* 0x000fe200078e0afa */
[----:B------:R-:W-:Y:S01]  /*0fa0*/  ISETP.GE.AND P6, PT, R18, RZ, PT ;  /* 0x000000ff1200720c */ /* 0x000fe20003fc6270 */
[--C-:B------:R-:W-:Y:S01]  /*0fb0*/  @!P2 IMAD.IADD R15, R15, 0x1, -R2.reuse ;  /* 0x000000010f0fa824 */ /* 0x100fe200078e0a02 */
[----:B------:R-:W-:Y:S01]  /*0fc0*/  ISETP.GT.U32.AND P5, PT, R2, R9, PT ;  /* 0x000000090200720c */ /* 0x000fe20003fa4070 */
[----:B------:R-:W-:Y:S01]  /*0fd0*/  IMAD.HI.U32 R0, R3, R6, RZ ;  /* 0x0000000603007227 */ /* 0x000fe200078e00ff */
[----:B------:R-:W-:Y:S01]  /*0fe0*/  LOP3.LUT R18, R7, 0xe, RZ, 0xfc, !PT ;  /* 0x0000000e07127812 */ /* 0x000fe200078efcff */
[----:B------:R-:W-:Y:S01]  /*0ff0*/  STL [R1+0x3210], R250 ;  /* 0x003210fa01007387 */ /* 0x000fe20000100800 */
[----:B------:R-:W-:Y:S01]  /*1000*/  ISETP.GE.AND P2, PT, R8, RZ, PT ;  /* 0x000000ff0800720c */ /* 0x000fe20003f46270 */
[----:B------:R-:W-:Y:S01]  /*1010*/  IMAD.MOV.U32 R10, RZ, RZ, R5 ;  /* 0x000000ffff0a7224 */ /* 0x000fe200078e0005 */
[----:B------:R-:W-:Y:S01]  /*1020*/  IABS R8, R18 ;  /* 0x0000001200087213 */ /* 0x000fe20000000000 */
[----:B------:R-:W-:Y:S01]  /*1030*/  @!P3 IMAD.IADD R19, R19, 0x1, -R2 ;  /* 0x000000011313b824 */ /* 0x000fe200078e0a02 */
[----:B------:R-:W-:Y:S01]  /*1040*/  ISETP.GE.AND P3, PT, R16, RZ, PT ;  /* 0x000000ff1000720c */ /* 0x000fe20003f66270 */
[----:B------:R-:W-:Y:S01]  /*1050*/  IMAD.MOV R5, RZ, RZ, -R0 ;  /* 0x000000ffff057224 */ /* 0x000fe200078e0a00 */
[----:B------:R-:W-:Y:S01]  /*1060*/  LOP3.LUT R16, R7, 0x14, RZ, 0xfc, !PT ;  /* 0x0000001407107812 */ /* 0x000fe200078efcff */
[----:B------:R-:W-:Y:S01]  /*1070*/  @!P1 IMAD.MOV R10, RZ, RZ, -R10 ;  /* 0x000000ffff0a9224 */ /* 0x000fe200078e0a0a */
[----:B------:R-:W-:Y:S01]  /*1080*/  ISETP.GT.U32.AND P1, PT, R2, R19, PT ;  /* 0x000000130200720c */ /* 0x000fe20003f24070 */
[----:B------:R-:W-:Y:S01]  /*1090*/  @!P5 IMAD.IADD R9, R9, 0x1, -R2 ;  /* 0x000000010909d824 */ /* 0x000fe200078e0a02 */
[----:B------:R-:W-:Y:S01]  /*10a0*/  LOP3.LUT R49, R7, 0x68, RZ, 0xfc, !PT ;  /* 0x0000006807317812 */ /* 0x000fe200078efcff */
[----:B------:R-:W-:Y:S01]  /*10b0*/  IMAD.HI.U32 R0, R3, R8, RZ ;  /* 0x0000000803007227 */ /* 0x000fe200078e00ff */
[----:B------:R1:W-:Y:S01]  /*10c0*/  STL [R1+0x3c], R10 ;  /* 0x00003c0a01007387 */ /* 0x0003e20000100800 */
[----:B------:R-:W-:-:S02]  /*10d0*/  LOP3.LUT R52, R7, 0x6a, RZ, 0xfc, !PT ;  /* 0x0000006a07347812 */ /* 0x000fc400078efcff */
[C---:B------:R-:W-:Y:S01]  /*10e0*/  ISETP.GT.U32.AND P5, PT, R2.reuse, R9, PT ;  /* 0x000000090200720c */ /* 0x040fe20003fa4070 */
[----:B------:R-:W-:Y:S01]  /*10f0*/  IMAD.MOV.U32 R11, RZ, RZ, R15 ;  /* 0x000000ffff0b7224 */ /* 0x000fe200078e000f */
[C---:B------:R-:W-:Y:S01]  /*1100*/  LOP3.LUT R53, R7.reuse, 0x6c, RZ, 0xfc, !PT ;  /* 0x0000006c07357812 */ /* 0x040fe200078efcff */
[----:B------:R-:W-:Y:S01]  /*1110*/  IMAD.MOV R15, RZ, RZ, -R0 ;  /* 0x000000ffff0f7224 */ /* 0x000fe200078e0a00 */
[C---:B------:R-:W-:Y:S01]  /*1120*/  LOP3.LUT R55, R7.reuse, 0x70, RZ, 0xfc, !PT ;  /* 0x0000007007377812 */ /* 0x040fe200078efcff */
[C---:B------:R-:W-:Y:S01]  /*1130*/  IMAD R5, R2.reuse, R5, R6 ;  /* 0x0000000502057224 */ /* 0x040fe200078e0206 */
[----:B------:R-:W-:Y:S01]  /*1140*/  LOP3.LUT R54, R7, 0x6e, RZ, 0xfc, !PT ;  /* 0x0000006e07367812 */ /* 0x000fe200078efcff */
[----:B------:R-:W-:Y:S01]  /*1150*/  IMAD.MOV.U32 R6, RZ, RZ, R4 ;  /* 0x000000ffff067224 */ /* 0x000fe200078e0004 */
[----:B------:R-:W-:Y:S01]  /*1160*/  IABS R51, R55 ;  /* 0x0000003700337213 */ /* 0x000fe20000000000 */
[----:B------:R-:W-:Y:S01]  /*1170*/  IMAD R15, R2, R15, R8 ;  /* 0x0000000f020f7224 */ /* 0x000fe200078e0208 */
[----:B------:R-:W-:Y:S01]  /*1180*/  IABS R8, R16 ;  /* 0x0000001000087213 */ /* 0x000fe20000000000 */
[----:B------:R-:W-:Y:S01]  /*1190*/  IMAD.HI.U32 R4, R3, R6, RZ ;  /* 0x0000000603047227 */ /* 0x000fe200078e00ff */
[----:B------:R-:W-:-:S02]  /*11a0*/  IABS R50, R54 ;  /* 0x0000003600327213 */ /* 0x000fc40000000000 */
[----:B------:R-:W-:Y:S01]  /*11b0*/  LOP3.LUT R56, R7, 0x7c, RZ, 0xfc, !PT ;  /* 0x0000007c07387812 */ /* 0x000fe200078efcff */
[----:B------:R-:W-:Y:S01]  /*11c0*/  @!P4 IMAD.MOV R11, RZ, RZ, -R11 ;  /* 0x000000ffff0bc224 */ /* 0x000fe200078e0a0b */
[C---:B------:R-:W-:Y:S01]  /*11d0*/  ISETP.GT.U32.AND P4, PT, R2.reuse, R5, PT ;  /* 0x000000050200720c */ /* 0x040fe20003f84070 */
[----:B------:R-:W-:Y:S01]  /*11e0*/  @!P5 IMAD.IADD R9, R9, 0x1, -R2 ;  /* 0x000000010909d824 */ /* 0x000fe200078e0a02 */
[----:B------:R-:W-:Y:S01]  /*11f0*/  ISETP.GT.U32.AND P5, PT, R2, R15, PT ;  /* 0x0000000f0200720c */ /* 0x000fe20003fa4070 */
[----:B-1----:R-:W-:Y:S01]  /*1200*/  IMAD.MOV.U32 R10, RZ, RZ, R17 ;  /* 0x000000ffff0a7224 */ /* 0x002fe200078e0011 */
[----:B------:R1:W-:Y:S01]  /*1210*/  STL [R1+0x38], R11 ;  /* 0x0000380b01007387 */ /* 0x0003e20000100800 */
[----:B------:R-:W-:Y:S01]  /*1220*/  IMAD.MOV R17, RZ, RZ, -R4 ;  /* 0x000000ffff117224 */ /* 0x000fe200078e0a04 */
[----:B------:R-:W-:Y:S01]  /*1230*/  LOP3.LUT R4, R7, 0x12, RZ, 0xfc, !PT ;  /* 0x0000001207047812 */ /* 0x000fe200078efcff */
[----:B------:R-:W-:Y:S01]  /*1240*/  @!P1 IMAD.IADD R19, R19, 0x1, -R2 ;  /* 0x0000000113139824 */ /* 0x000fe200078e0a02 */
[----:B------:R-:W-:Y:S01]  /*1250*/  ISETP.GE.AND P1, PT, R20, RZ, PT ;  /* 0x000000ff1400720c */ /* 0x000fe20003f26270 */
[----:B------:R-:W-:Y:S01]  /*1260*/  IMAD R17, R2, R17, R6 ;  /* 0x0000001102117224 */ /* 0x000fe200078e0206 */
[----:B------:R-:W-:Y:S01]  /*1270*/  IABS R6, R4 ;  /* 0x0000000400067213 */ /* 0x000fe20000000000 */
[----:B------:R-:W-:Y:S01]  /*1280*/  @!P0 IMAD.MOV R10, RZ, RZ, -R10 ;  /* 0x000000ffff0a8224 */ /* 0x000fe200078e0a0a */
[----:B------:R-:W-:Y:S01]  /*1290*/  ISETP.GE.AND P0, PT, R18, RZ, PT ;  /* 0x000000ff1200720c */ /* 0x000fe20003f06270 */
[--C-:B------:R-:W-:Y:S01]  /*12a0*/  @!P4 IMAD.IADD R5, R5, 0x1, -R2.reuse ;  /* 0x000000010505c824 */ /* 0x100fe200078e0a02 */
[----:B------:R-:W-:Y:S01]  /*12b0*/  LOP3.LUT R18, R7, 0x16, RZ, 0xfc, !PT ;  /* 0x0000001607127812 */ /* 0x000fe200078efcff */
[----:B-1----:R-:W-:Y:S01]  /*12c0*/  IMAD.MOV.U32 R11, RZ, RZ, R19 ;  /* 0x000000ffff0b7224 */ /* 0x002fe200078e0013 */
[----:B------:R1:W-:Y:S01]  /*12d0*/  STL [R1+0x34], R10 ;  /* 0x0000340a01007387 */ /* 0x0003e20000100800 */
[----:B------:R-:W-:Y:S01]  /*12e0*/  @!P5 IMAD.IADD R15, R15, 0x1, -R2 ;  /* 0x000000010f0fd824 */ /* 0x000fe200078e0a02 */
[C---:B------:R-:W-:Y:S01]  /*12f0*/  ISETP.GT.U32.AND P4, PT, R2.reuse, R5, PT ;  /* 0x000000050200720c */ /* 0x040fe20003f84070 */
[----:B------:R-:W-:Y:S01]  /*1300*/  @!P6 IMAD.MOV R11, RZ, RZ, -R11 ;  /* 0x000000ffff0be224 */ /* 0x000fe200078e0a0b */
[C---:B------:R-:W-:Y:S01]  /*1310*/  ISETP.GT.U32.AND P6, PT, R2.reuse, R17, PT ;  /* 0x000000110200720c */ /* 0x040fe20003fc4070 */
[----:B------:R-:W-:Y:S01]  /*1320*/  IMAD.HI.U32 R0, R3, R6, RZ ;  /* 0x0000000603007227 */ /* 0x000fe200078e00ff */
[----:B------:R-:W-:-:S02]  /*1330*/  ISETP.GT.U32.AND P5, PT, R2, R15, PT ;  /* 0x0000000f0200720c */ /* 0x000fc40003fa4070 */
[----:B------:R-:W-:Y:S01]  /*1340*/  IABS R19, R18 ;  /* 0x0000001200137213 */ /* 0x000fe20000000000 */
[----:B-1----:R-:W-:Y:S01]  /*1350*/  IMAD.MOV.U32 R10, RZ, RZ, R9 ;  /* 0x000000ffff0a7224 */ /* 0x002fe200078e0009 */
[----:B------:R-:W-:Y:S01]  /*1360*/  LOP3.LUT R20, R7, 0x1a, RZ, 0xfc, !PT ;  /* 0x0000001a07147812 */ /* 0x000fe200078efcff */
[----:B------:R-:W-:Y:S01]  /*1370*/  IMAD.MOV R9, RZ, RZ, -R0 ;  /* 0x000000ffff097224 */ /* 0x000fe200078e0a00 */
[----:B------:R-:W-:Y:S01]  /*1380*/  IABS R57, R56 ;  /* 0x0000003800397213 */ /* 0x000fe20000000000 */
[----:B------:R-:W-:Y:S01]  /*1390*/  @!P2 IMAD.MOV R10, RZ, RZ, -R10 ;  /* 0x000000ffff0aa224 */ /* 0x000fe200078e0a0a */
[----:B------:R-:W-:Y:S01]  /*13a0*/  ISETP.GE.AND P2, PT, R4, RZ, PT ;  /* 0x000000ff0400720c */ /* 0x000fe20003f46270 */
[--C-:B------:R-:W-:Y:S01]  /*13b0*/  @!P4 IMAD.IADD R5, R5, 0x1, -R2.reuse ;  /* 0x000000010505c824 */ /* 0x100fe200078e0a02 */
[----:B------:R-:W-:Y:S01]  /*13c0*/  ISETP.GE.AND P4, PT, R16, RZ, PT ;  /* 0x000000ff1000720c */ /* 0x000fe20003f86270 */
[--C-:B------:R-:W-:Y:S01]  /*13d0*/  @!P6 IMAD.IADD R17, R17, 0x1, -R2.reuse ;  /* 0x000000011111e824 */ /* 0x100fe200078e0a02 */
[----:B------:R-:W-:Y:S01]  /*13e0*/  STL [R1+0x3214], R10 ;  /* 0x0032140a01007387 */ /* 0x000fe20000100800 */
[----:B------:R-:W-:Y:S01]  /*13f0*/  @!P5 IMAD.IADD R15, R15, 0x1, -R2 ;  /* 0x000000010f0fd824 */ /* 0x000fe200078e0a02 */
[----:B------:R-:W-:Y:S01]  /*1400*/  IABS R16, R22 ;  /* 0x0000001600107213 */ /* 0x000fe20000000000 */
[----:B------:R-:W-:Y:S01]  /*1410*/  IMAD.HI.U32 R0, R3, R8, RZ ;  /* 0x0000000803007227 */ /* 0x000fe200078e00ff */
[C---:B------:R-:W-:Y:S01]  /*1420*/  ISETP.GT.U32.AND P6, PT, R2.reuse, R17, PT ;  /* 0x000000110200720c */ /* 0x040fe20003fc4070 */
[----:B------:R1:W-:Y:S01]  /*1430*/  STL [R1+0x30], R11 ;  /* 0x0000300b01007387 */ /* 0x0003e20000100800 */
[C---:B------:R-:W-:Y:S01]  /*1440*/  LOP3.LUT R63, R7.reuse, 0x80, RZ, 0xfc, !PT ;  /* 0x00000080073f7812 */ /* 0x040fe200078efcff */
[C---:B------:R-:W-:Y:S01]  /*1450*/  IMAD R9, R2.reuse, R9, R6 ;  /* 0x0000000902097224 */ /* 0x040fe200078e0206 */
[----:B------:R-:W-:Y:S01]  /*1460*/  LOP3.LUT R62, R7, 0x7e, RZ, 0xfc, !PT ;  /* 0x0000007e073e7812 */ /* 0x000fe200078efcff */
[----:B------:R-:W-:Y:S01]  /*1470*/  IMAD.MOV.U32 R6, RZ, RZ, R15 ;  /* 0x000000ffff067224 */ /* 0x000fe200078e000f */
[----:B------:R-:W-:Y:S01]  /*1480*/  IABS R58, R63 ;  /* 0x0000003f003a7213 */ /* 0x000fe20000000000 */
[----:B------:R-:W-:Y:S01]  /*1490*/  IMAD.HI.U32 R4, R3, R19, RZ ;  /* 0x0000001303047227 */ /* 0x000fe200078e00ff */
[----:B------:R-:W-:-:S02]  /*14a0*/  ISETP.GT.U32.AND P5, PT, R2, R9, PT ;  /* 0x000000090200720c */ /* 0x000fc40003fa4070 */
[C---:B------:R-:W-:Y:S01]  /*14b0*/  LOP3.LUT R64, R7.reuse, 0x82, RZ, 0xfc, !PT ;  /* 0x0000008207407812 */ /* 0x040fe200078efcff */
[----:B-1----:R-:W-:Y:S01]  /*14c0*/  IMAD.MOV.U32 R11, RZ, RZ, R5 ;  /* 0x000000ffff0b7224 */ /* 0x002fe200078e0005 */
[C---:B------:R-:W-:Y:S01]  /*14d0*/  LOP3.LUT R65, R7.reuse, 0x84, RZ, 0xfc, !PT ;  /* 0x0000008407417812 */ /* 0x040fe200078efcff */
[----:B------:R-:W-:Y:S01]  /*14e0*/  IMAD.MOV R5, RZ, RZ, -R0 ;  /* 0x000000ffff057224 */ /* 0x000fe200078e0a00 */
[----:B------:R-:W-:Y:S01]  /*14f0*/  LOP3.LUT R0, R7, 0x18, RZ, 0xfc, !PT ;  /* 0x0000001807007812 */ /* 0x000fe200078efcff */
[----:B------:R-:W-:Y:S01]  /*1500*/  @!P3 IMAD.MOV R11, RZ, RZ, -R11 ;  /* 0x000000ffff0bb224 */ /* 0x000fe200078e0a0b */
[----:B------:R-:W-:Y:S01]  /*1510*/  ISETP.GE.AND P3, PT, R18, RZ, PT ;  /* 0x000000ff1200720c */ /* 0x000fe20003f66270 */
[----:B------:R-:W-:Y:S01]  /*1520*/  @!P0 IMAD.MOV R6, RZ, RZ, -R6 ;  /* 0x000000ffff068224 */ /* 0x000fe200078e0a06 */
[----:B------:R-:W-:Y:S01]  /*1530*/  IABS R15, R0 ;  /* 0x00000000000f7213 */ /* 0x000fe20000000000 */
[C---:B------:R-:W-:Y:S01]  /*1540*/  IMAD R5, R2.reuse, R5, R8 ;  /* 0x0000000502057224 */ /* 0x040fe200078e0208 */
[----:B------:R-:W-:Y:S01]  /*1550*/  STL [R1+0x28], R11 ;  /* 0x0000280b01007387 */ /* 0x000fe20000100800 */
[----:B------:R-:W-:Y:S01]  /*1560*/  IMAD.MOV R4, RZ, RZ, -R4 ;  /* 0x000000ffff047224 */ /* 0x000fe200078e0a04 */
[----:B------:R-:W-:Y:S01]  /*1570*/  IABS R8, R20 ;  /* 0x0000001400087213 */ /* 0x000fe20000000000 */
[--C-:B------:R-:W-:Y:S01]  /*1580*/  @!P6 IMAD.IADD R17, R17, 0x1, -R2.reuse ;  /* 0x000000011111e824 */ /* 0x100fe200078e0a02 */
[----:B------:R1:W-:Y:S01]  /*1590*/  STL [R1+0x24], R6 ;  /* 0x0000240601007387 */ /* 0x0003e20000100800 */
[C---:B------:R-:W-:Y:S01]  /*15a0*/  IMAD R19, R2.reuse, R4, R19 ;  /* 0x0000000402137224 */ /* 0x040fe200078e0213 */
[----:B------:R-:W-:Y:S01]  /*15b0*/  ISETP.GT.U32.AND P0, PT, R2, R5, PT ;  /* 0x000000050200720c */ /* 0x000fe20003f04070 */
[----:B------:R-:W-:Y:S01]  /*15c0*/  @!P5 IMAD.IADD R9, R9, 0x1, -R2 ;  /* 0x000000010909d824 */ /* 0x000fe200078e0a02 */
[----:B------:R-:W-:Y:S01]  /*15d0*/  ISETP.GE.AND P6, PT, R0, RZ, PT ;  /* 0x000000ff0000720c */ /* 0x000fe20003fc6270 */
[----:B------:R-:W-:Y:S01]  /*15e0*/  IMAD.HI.U32 R0, R3, R15, RZ ;  /* 0x0000000f03007227 */ /* 0x000fe200078e00ff */
[----:B------:R-:W-:-:S02]  /*15f0*/  IABS R18, R23 ;  /* 0x0000001700127213 */ /* 0x000fc40000000000 */
[C---:B------:R-:W-:Y:S01]  /*1600*/  ISETP.GT.U32.AND P5, PT, R2.reuse, R9, PT ;  /* 0x000000090200720c */ /* 0x040fe20003fa4070 */
[----:B------:R-:W-:Y:S01]  /*1610*/  IMAD.HI.U32 R4, R3, R8, RZ ;  /* 0x0000000803047227 */ /* 0x000fe200078e00ff */
[----:B------:R-:W-:Y:S02]  /*1620*/  IABS R60, R64 ;  /* 0x00000040003c7213 */ /* 0x000fe40000000000 */
[----:B------:R-:W-:Y:S01]  /*1630*/  IABS R61, R65 ;  /* 0x00000041003d7213 */ /* 0x000fe20000000000 */
[----:B-1----:R-:W-:Y:S01]  /*1640*/  IMAD.MOV.U32 R6, RZ, RZ, R17 ;  /* 0x000000ffff067224 */ /* 0x002fe200078e0011 */
[----:B------:R-:W-:Y:S01]  /*1650*/  LOP3.LUT R66, R7, 0x86, RZ, 0xfc, !PT ;  /* 0x0000008607427812 */ /* 0x000fe200078efcff */
[----:B------:R-:W-:Y:S01]  /*1660*/  @!P0 IMAD.IADD R5, R5, 0x1, -R2 ;  /* 0x0000000105058824 */ /* 0x000fe200078e0a02 */
[----:B------:R-:W-:Y:S01]  /*1670*/  LOP3.LUT R67, R7, 0x88, RZ, 0xfc, !PT ;  /* 0x0000008807437812 */ /* 0x000fe200078efcff */
[----:B------:R-:W-:Y:S01]  /*1680*/  @!P1 IMAD.MOV R6, RZ, RZ, -R6 ;  /* 0x000000ffff069224 */ /* 0x000fe200078e0a06 */
[C---:B------:R-:W-:Y:S01]  /*1690*/  ISETP.GT.U32.AND P1, PT, R2.reuse, R19, PT ;  /* 0x000000130200720c */ /* 0x040fe20003f24070 */
[----:B------:R-:W-:Y:S01]  /*16a0*/  IMAD.MOV R17, RZ, RZ, -R4 ;  /* 0x000000ffff117224 */ /* 0x000fe200078e0a04 */
[----:B------:R-:W-:Y:S01]  /*16b0*/  ISETP.GT.U32.AND P0, PT, R2, R5, PT ;  /* 0x000000050200720c */ /* 0x000fe20003f04070 */
[----:B------:R-:W-:Y:S01]  /*16c0*/  @!P5 IMAD.IADD R9, R9, 0x1, -R2 ;  /* 0x000000010909d824 */ /* 0x000fe200078e0a02 */
[----:B------:R1:W-:Y:S01]  /*16d0*/  STL [R1+0x20], R6 ;  /* 0x0000200601007387 */ /* 0x0003e20000100800 */
[----:B------:R-:W-:Y:S01]  /*16e0*/  IMAD.HI.U32 R4, R3, R18, RZ ;  /* 0x0000001203047227 */ /* 0x000fe200078e00ff */
[----:B------:R-:W-:-:S02]  /*16f0*/  ISETP.GE.AND P5, PT, R20, RZ, PT ;  /* 0x000000ff1400720c */ /* 0x000fc40003fa6270 */
[C---:B------:R-:W-:Y:S01]  /*1700*/  LOP3.LUT R20, R7.reuse, 0x24, RZ, 0xfc, !PT ;  /* 0x0000002407147812 */ /* 0x040fe200078efcff */
[C---:B------:R-:W-:Y:S01]  /*1710*/  IMAD R17, R2.reuse, R17, R8 ;  /* 0x0000001102117224 */ /* 0x040fe200078e0208 */
[C---:B------:R-:W-:Y:S01]  /*1720*/  LOP3.LUT R68, R7.reuse, 0x8a, RZ, 0xfc, !PT ;  /* 0x0000008a07447812 */ /* 0x040fe200078efcff */
[----:B------:R-:W-:Y:S01]  /*1730*/  IMAD.MOV.U32 R11, RZ, RZ, R9 ;  /* 0x000000ffff0b7224 */ /* 0x000fe200078e0009 */
[----:B------:R-:W-:Y:S01]  /*1740*/  LOP3.LUT R70, R7, 0x8e, RZ, 0xfc, !PT ;  /* 0x0000008e07467812 */ /* 0x000fe200078efcff */
[----:B------:R-:W-:Y:S01]  /*1750*/  @!P1 IMAD.IADD R19, R19, 0x1, -R2 ;  /* 0x0000000113139824 */ /* 0x000fe200078e0a02 */
[C---:B------:R-:W-:Y:S01]  /*1760*/  LOP3.LUT R69, R7.reuse, 0x8c, RZ, 0xfc, !PT ;  /* 0x0000008c07457812 */ /* 0x040fe200078efcff */
[----:B-1----:R-:W-:Y:S01]  /*1770*/  IMAD.MOV R6, RZ, RZ, -R0 ;  /* 0x000000ffff067224 */ /* 0x002fe200078e0a00 */
[----:B------:R-:W-:Y:S01]  /*1780*/  LOP3.LUT R71, R7, 0x90, RZ, 0xfc, !PT ;  /* 0x0000009007477812 */ /* 0x000fe200078efcff */
[----:B------:R-:W-:Y:S01]  /*1790*/  @!P0 IMAD.IADD R5, R5, 0x1, -R2 ;  /* 0x0000000105058824 */ /* 0x000fe200078e0a02 */
[C---:B------:R-:W-:Y:S01]  /*17a0*/  ISETP.GT.U32.AND P1, PT, R2.reuse, R19, PT ;  /* 0x000000130200720c */ /* 0x040fe20003f24070 */
[C---:B------:R-:W-:Y:S01]  /*17b0*/  IMAD R15, R2.reuse, R6, R15 ;  /* 0x00000006020f7224 */ /* 0x040fe200078e020f */
[C---:B------:R-:W-:Y:S01]  /*17c0*/  LOP3.LUT R72, R7.reuse, 0x92, RZ, 0xfc, !PT ;  /* 0x0000009207487812 */ /* 0x040fe200078efcff */
[----:B------:R-:W-:Y:S01]  /*17d0*/  IMAD.MOV R9, RZ, RZ, -R4 ;  /* 0x000000ffff097224 */ /* 0x000fe200078e0a04 */
[----:B------:R-:W-:Y:S01]  /*17e0*/  LOP3.LUT R73, R7, 0x96, RZ, 0xfc, !PT ;  /* 0x0000009607497812 */ /* 0x000fe200078efcff */
[----:B------:R-:W-:Y:S01]  /*17f0*/  @!P2 IMAD.MOV R11, RZ, RZ, -R11 ;  /* 0x000000ffff0ba224 */ /* 0x000fe200078e0a0b */
[C---:B------:R-:W-:Y:S01]  /*1800*/  ISETP.GT.U32.AND P0, PT, R2.reuse, R15, PT ;  /* 0x0000000f0200720c */ /* 0x040fe20003f04070 */
[C---:B------:R-:W-:Y:S01]  /*1810*/  IMAD R9, R2.reuse, R9, R18 ;  /* 0x0000000902097224 */ /* 0x040fe200078e0212 */
[C---:B------:R-:W-:Y:S01]  /*1820*/  ISETP.GT.U32.AND P2, PT, R2.reuse, R17, PT ;  /* 0x000000110200720c */ /* 0x040fe20003f44070 */
[----:B------:R-:W-:Y:S01]  /*1830*/  IMAD.HI.U32 R0, R3, R16, RZ ;  /* 0x0000001003007227 */ /* 0x000fe200078e00ff */
[C---:B------:R-:W-:Y:S01]  /*1840*/  LOP3.LUT R18, R7.reuse, 0x22, RZ, 0xfc, !PT ;  /* 0x0000002207127812 */ /* 0x040fe200078efcff */
[----:B------:R-:W-:Y:S01]  /*1850*/  STL [R1+0x1c], R11 ;  /* 0x00001c0b01007387 */ /* 0x000fe20000100800 */
[----:B------:R-:W-:Y:S01]  /*1860*/  LOP3.LUT R75, R7, 0x98, RZ, 0xfc, !PT ;  /* 0x00000098074b7812 */ /* 0x000fe200078efcff */
[----:B------:R-:W-:Y:S01]  /*1870*/  @!P1 IMAD.IADD R19, R19, 0x1, -R2 ;  /* 0x0000000113139824 */ /* 0x000fe200078e0a02 */
[----:B------:R-:W-:Y:S01]  /*1880*/  IABS R6, R18 ;  /* 0x0000001200067213 */ /* 0x000fe20000000000 */
[----:B------:R-:W-:Y:S01]  /*1890*/  IMAD.MOV R21, RZ, RZ, -R0 ;  /* 0x000000ffff157224 */ /* 0x000fe200078e0a00 */
[C---:B------:R-:W-:Y:S01]  /*18a0*/  LOP3.LUT R76, R7.reuse, 0x9a, RZ, 0xfc, !PT ;  /* 0x0000009a074c7812 */ /* 0x040fe200078efcff */
[----:B------:R-:W-:Y:S01]  /*18b0*/  IMAD.MOV.U32 R8, RZ, RZ, R19 ;  /* 0x000000ffff087224 */ /* 0x000fe200078e0013 */
[----:B------:R-:W-:Y:S01]  /*18c0*/  LOP3.LUT R77, R7, 0x9c, RZ, 0xfc, !PT ;  /* 0x0000009c074d7812 */ /* 0x000fe200078efcff */
[----:B------:R-:W-:Y:S01]  /*18d0*/  @!P0 IMAD.IADD R15, R15, 0x1, -R2 ;  /* 0x000000010f0f8824 */ /* 0x000fe200078e0a02 */
[C---:B------:R-:W-:Y:S01]  /*18e0*/  LOP3.LUT R80, R7.reuse, 0xa0, RZ, 0xfc, !PT ;  /* 0x000000a007507812 */ /* 0x040fe200078efcff */
[----:B------:R-:W-:Y:S01]  /*18f0*/  @!P3 IMAD.MOV R8, RZ, RZ, -R8 ;  /* 0x000000ffff08b224 */ /* 0x000fe200078e0a08 */
[C---:B------:R-:W-:Y:S01]  /*1900*/  ISETP.GT.U32.AND P3, PT, R2.reuse, R9, PT ;  /* 0x000000090200720c */ /* 0x040fe20003f64070 */
[----:B------:R-:W-:Y:S01]  /*1910*/  IMAD.MOV.U32 R10, RZ, RZ, R5 ;  /* 0x000000ffff0a7224 */ /* 0x000fe200078e0005 */
[C---:B------:R-:W-:Y:S01]  /*1920*/  ISETP.GT.U32.AND P0, PT, R2.reuse, R15, PT ;  /* 0x0000000f0200720c */ /* 0x040fe20003f04070 */
[----:B------:R-:W-:Y:S01]  /*1930*/  IMAD R5, R2, R21, R16 ;  /* 0x0000001502057224 */ /* 0x000fe200078e0210 */
[----:B------:R-:W-:Y:S01]  /*1940*/  LOP3.LUT R16, R7, 0x20, RZ, 0xfc, !PT ;  /* 0x0000002007107812 */ /* 0x000fe200078efcff */
[----:B------:R-:W-:Y:S01]  /*1950*/  @!P2 IMAD.IADD R17, R17, 0x1, -R2 ;  /* 0x000000011111a824 */ /* 0x000fe200078e0a02 */
[----:B------:R-:W-:Y:S01]  /*1960*/  LOP3.LUT R78, R7, 0x9e, RZ, 0xfc, !PT ;  /* 0x0000009e074e7812 */ /* 0x000fe200078efcff */
[----:B------:R-:W-:Y:S01]  /*1970*/  @!P4 IMAD.MOV R10, RZ, RZ, -R10 ;  /* 0x000000ffff0ac224 */ /* 0x000fe200078e0a0a */
[----:B------:R-:W-:-:S02]  /*1980*/  IABS R4, R16 ;  /* 0x0000001000047213 */ /* 0x000fc40000000000 */
[C---:B------:R-:W-:Y:S02]  /*1990*/  ISETP.GT.U32.AND P1, PT, R2.reuse, R5, PT ;  /* 0x000000050200720c */ /* 0x040fe40003f24070 */
[----:B------:R-:W-:Y:S01]  /*19a0*/  ISETP.GT.U32.AND P2, PT, R2, R17, PT ;  /* 0x000000110200720c */ /* 0x000fe20003f44070 */
[----:B------:R-:W-:Y:S01]  /*19b0*/  @!P3 IMAD.IADD R9, R9, 0x1, -R2 ;  /* 0x000000010909b824 */ /* 0x000fe200078e0a02 */
[----:B------:R1:W-:Y:S01]  /*19c0*/  STL [R1+0x18], R10 ;  /* 0x0000180a01007387 */ /* 0x0003e20000100800 */
[----:B------:R-:W-:Y:S01]  /*19d0*/  IMAD.HI.U32 R0, R3, R4, RZ ;  /* 0x0000000403007227 */ /* 0x000fe200078e00ff */
[----:B------:R-:W-:Y:S02]  /*19e0*/  ISETP.GE.AND P4, PT, R22, RZ, PT ;  /* 0x000000ff1600720c */ /* 0x000fe40003f86270 */
[----:B------:R-:W-:Y:S01]  /*19f0*/  ISETP.GT.U32.AND P3, PT, R2, R9, PT ;  /* 0x000000090200720c */ /* 0x000fe20003f64070 */
[----:B------:R-:W-:Y:S01]  /*1a00*/  IMAD.MOV R19, RZ, RZ, -R0 ;  /* 0x000000ffff137224 */ /* 0x000fe200078e0a00 */
[----:B------:R2:W-:Y:S01]  /*1a10*/  STL [R1+0x14], R8 ;  /* 0x0000140801007387 */ /* 0x0005e20000100800 */
[----:B------:R-:W-:Y:S01]  /*1a20*/  @!P0 IMAD.IADD R15, R15, 0x1, -R2 ;  /* 0x000000010f0f8824 */ /* 0x000fe200078e0a02 */
[----:B------:R-:W-:Y:S01]  /*1a30*/  ISETP.GE.AND P0, PT, R23, RZ, PT ;  /* 0x000000ff1700720c */ /* 0x000fe20003f06270 */
[----:B------:R-:W-:Y:S01]  /*1a40*/  IMAD.HI.U32 R0, R3, R6, RZ ;  /* 0x0000000603007227 */ /* 0x000fe200078e00ff */
[----:B------:R-:W-:-:S02]  /*1a50*/  IABS R22, R27 ;  /* 0x0000001b00167213 */ /* 0x000fc40000000000 */
[----:B------:R-:W-:Y:S01]  /*1a60*/  IABS R23, R28 ;  /* 0x0000001c00177213 */ /* 0x000fe20000000000 */
[C---:B------:R-:W-:Y:S01]  /*1a70*/  IMAD R19, R2.reuse, R19, R4 ;  /* 0x0000001302137224 */ /* 0x040fe200078e0204 */
[----:B------:R-:W-:Y:S01]  /*1a80*/  IABS R74, R78 ;  /* 0x0000004e004a7213 */ /* 0x000fe20000000000 */
[----:B-1----:R-:W-:Y:S01]  /*1a90*/  IMAD.MOV.U32 R10, RZ, RZ, R15 ;  /* 0x000000ffff0a7224 */ /* 0x002fe200078e000f */
[----:B--2---:R-:W-:Y:S01]  /*1aa0*/  IABS R8, R20 ;  /* 0x0000001400087213 */ /* 0x004fe20000000000 */
[----:B------:R-:W-:Y:S01]  /*1ab0*/  @!P1 IMAD.IADD R5, R5, 0x1, -R2 ;  /* 0x0000000105059824 */ /* 0x000fe200078e0a02 */
[C---:B------:R-:W-:Y:S01]  /*1ac0*/  LOP3.LUT R81, R7.reuse, 0xa2, RZ, 0xfc, !PT ;  /* 0x000000a207517812 */ /* 0x040fe200078efcff */
[----:B------:R-:W-:Y:S01]  /*1ad0*/  IMAD.MOV R15, RZ, RZ, -R0 ;  /* 0x000000ffff0f7224 */ /* 0x000fe200078e0a00 */
[----:B------:R-:W-:Y:S01]  /*1ae0*/  LOP3.LUT R82, R7, 0xa4, RZ, 0xfc, !PT ;  /* 0x000000a407527812 */ /* 0x000fe200078efcff */
[----:B------:R-:W-:Y:S01]  /*1af0*/  @!P2 IMAD.IADD R17, R17, 0x1, -R2 ;  /* 0x000000011111a824 */ /* 0x000fe200078e0a02 */
[C---:B------:R-:W-:Y:S01]  /*1b00*/  ISETP.GT.U32.AND P2, PT, R2.reuse, R19, PT ;  /* 0x000000130200720c */ /* 0x040fe20003f44070 */
[C---:B------:R-:W-:Y:S01]  /*1b10*/  IMAD R0, R2.reuse, R15, R6 ;  /* 0x0000000f02007224 */ /* 0x040fe200078e0206 */
[C---:B------:R-:W-:Y:S01]  /*1b20*/  ISETP.GT.U32.AND P1, PT, R2.reuse, R5, PT ;  /* 0x000000050200720c */ /* 0x040fe20003f24070 */
[----:B------:R-:W-:Y:S01]  /*1b30*/  @!P3 IMAD.IADD R9, R9, 0x1, -R2 ;  /* 0x000000010909b824 */ /* 0x000fe200078e0a02 */
[----:B------:R-:W-:Y:S01]  /*1b40*/  LOP3.LUT R6, R7, 0x26, RZ, 0xfc, !PT ;  /* 0x0000002607067812 */ /* 0x000fe200078efcff */
[----:B------:R-:W-:Y:S01]  /*1b50*/  IMAD.HI.U32 R4, R3, R8, RZ ;  /* 0x0000000803047227 */ /* 0x000fe200078e00ff */
[----:B------:R-:W-:-:S02]  /*1b60*/  ISETP.GT.U32.AND P3, PT, R2, R0, PT ;  /* 0x000000000200720c */ /* 0x000fc40003f64070 */
[C---:B------:R-:W-:Y:S01]  /*1b70*/  LOP3.LUT R83, R7.reuse, 0xa6, RZ, 0xfc, !PT ;  /* 0x000000a607537812 */ /* 0x040fe200078efcff */
[----:B------:R-:W-:Y:S01]  /*1b80*/  IMAD.MOV.U32 R248, RZ, RZ, R17 ;  /* 0x000000fffff87224 */ /* 0x000fe200078e0011 */
[C---:B------:R-:W-:Y:S01]  /*1b90*/  LOP3.LUT R84, R7.reuse, 0xa8, RZ, 0xfc, !PT ;  /* 0x000000a807547812 */ /* 0x040fe200078efcff */
[----:B------:R-:W-:Y:S01]  /*1ba0*/  IMAD.MOV R17, RZ, RZ, -R4 ;  /* 0x000000ffff117224 */ /* 0x000fe200078e0a04 */
[----:B------:R-:W-:Y:S01]  /*1bb0*/  LOP3.LUT R85, R7, 0xaa, RZ, 0xfc, !PT ;  /* 0x000000aa07557812 */ /* 0x000fe200078efcff */
[--C-:B------:R-:W-:Y:S01]  /*1bc0*/  @!P2 IMAD.IADD R19, R19, 0x1, -R2.reuse ;  /* 0x000000011313a824 */ /* 0x100fe200078e0a02 */
[----:B------:R-:W-:Y:S01]  /*1bd0*/  IABS R79, R84 ;  /* 0x00000054004f7213 */ /* 0x000fe20000000000 */
[----:B------:R-:W-:Y:S01]  /*1be0*/  @!P1 IMAD.IADD R5, R5, 0x1, -R2 ;  /* 0x0000000105059824 */ /* 0x000fe200078e0a02 */
[----:B------:R-:W-:Y:S01]  /*1bf0*/  ISETP.GE.AND P1, PT, R20, RZ, PT ;  /* 0x000000ff1400720c */ /* 0x000fe20003f26270 */
[C---:B------:R-:W-:Y:S01]  /*1c00*/  IMAD R4, R2.reuse, R17, R8 ;  /* 0x0000001102047224 */ /* 0x040fe200078e0208 */
[----:B------:R-:W-:Y:S01]  /*1c10*/  ISETP.GT.U32.AND P2, PT, R2, R19, PT ;  /* 0x000000130200720c */ /* 0x000fe20003f44070 */
[----:B------:R-:W-:Y:S01]  /*1c20*/  IMAD.MOV.U32 R246, RZ, RZ, R5 ;  /* 0x000000fffff67224 */ /* 0x000fe200078e0005 */
[----:B------:R-:W-:Y:S01]  /*1c30*/  LOP3.LUT R5, R7, 0x28, RZ, 0xfc, !PT ;  /* 0x0000002807057812 */ /* 0x000fe200078efcff */
[----:B------:R-:W-:Y:S01]  /*1c40*/  IMAD.MOV.U32 R247, RZ, RZ, R9 ;  /* 0x000000fffff77224 */ /* 0x000fe200078e0009 */
[----:B------:R-:W-:Y:S01]  /*1c50*/  IABS R8, R6 ;  /* 0x0000000600087213 */ /* 0x000fe20000000000 */
[----:B------:R-:W-:Y:S01]  /*1c60*/  @!P3 IMAD.IADD R0, R0, 0x1, -R2 ;  /* 0x000000010000b824 */ /* 0x000fe200078e0a02 */
[----:B------:R-:W-:Y:S01]  /*1c70*/  IABS R9, R5 ;  /* 0x0000000500097213 */ /* 0x000fe20000000000 */
[----:B------:R-:W-:Y:S01]  /*1c80*/  @!P0 IMAD.MOV R247, RZ, RZ, -R247 ;  /* 0x000000fffff78224 */ /* 0x000fe200078e0af7 */
[----:B------:R-:W-:Y:S01]  /*1c90*/  ISETP.GE.AND P0, PT, R5, RZ, PT ;  /* 0x000000ff0500720c */ /* 0x000fe20003f06270 */
[----:B------:R-:W-:Y:S01]  /*1ca0*/  IMAD.HI.U32 R5, R3, R8, RZ ;  /* 0x0000000803057227 */ /* 0x000fe200078e00ff */
[----:B------:R-:W-:-:S02]  /*1cb0*/  ISETP.GT.U32.AND P3, PT, R2, R0, PT ;  /* 0x000000000200720c */ /* 0x000fc40003f64070 */
[----:B------:R-:W-:Y:S01]  /*1cc0*/  LOP3.LUT R17, R7, 0x2a, RZ, 0xfc, !PT ;  /* 0x0000002a07117812 */ /* 0x000fe200078efcff */
[----:B------:R-:W-:Y:S01]  /*1cd0*/  IMAD.MOV R5, RZ, RZ, -R5 ;  /* 0x000000ffff057224 */ /* 0x000fe200078e0a05 */
[----:B------:R-:W-:Y:S01]  /*1ce0*/  IABS R20, R26 ;  /* 0x0000001a00147213 */ /* 0x000fe20000000000 */
[----:B------:R-:W-:Y:S01]  /*1cf0*/  @!P2 IMAD.IADD R19, R19, 0x1, -R2 ;  /* 0x000000011313a824 */ /* 0x000fe200078e0a02 */
[----:B------:R-:W-:Y:S01]  /*1d00*/  ISETP.GT.U32.AND P2, PT, R2, R4, PT ;  /* 0x000000040200720c */ /* 0x000fe20003f44070 */
[----:B------:R-:W-:Y:S01]  /*1d10*/  @!P6 IMAD.MOV R10, RZ, RZ, -R10 ;  /* 0x000000ffff0ae224 */ /* 0x000fe200078e0a0a */
[----:B------:R-:W-:Y:S01]  /*1d20*/  ISETP.GE.AND P6, PT, R16, RZ, PT ;  /* 0x000000ff1000720c */ /* 0x000fe20003fc6270 */
[----:B------:R-:W-:Y:S01]  /*1d30*/  @!P4 IMAD.MOV R246, RZ, RZ, -R246 ;  /* 0x000000fffff6c224 */ /* 0x000fe200078e0af6 */
[----:B------:R-:W-:Y:S01]  /*1d40*/  ISETP.GE.AND P4, PT, R6, RZ, PT ;  /* 0x000000ff0600720c */ /* 0x000fe20003f86270 */
[----:B------:R-:W-:Y:S01]  /*1d50*/  IMAD R5, R2, R5, R8 ;  /* 0x0000000502057224 */ /* 0x000fe200078e0208 */
[----:B------:R-:W-:Y:S01]  /*1d60*/  IABS R15, R17 ;  /* 0x00000011000f7213 */ /* 0x000fe20000000000 */
[----:B------:R-:W-:Y:S01]  /*1d70*/  IMAD.HI.U32 R6, R3, R9, RZ ;  /* 0x0000000903067227 */ /* 0x000fe200078e00ff */
[----:B------:R-:W-:-:S02]  /*1d80*/  LOP3.LUT R86, R7, 0xac, RZ, 0xfc, !PT ;  /* 0x000000ac07567812 */ /* 0x000fc400078efcff */
[C---:B------:R-:W-:Y:S01]  /*1d90*/  LOP3.LUT R87, R7.reuse, 0xb0, RZ, 0xfc, !PT ;  /* 0x000000b007577812 */ /* 0x040fe200078efcff */
[----:B------:R-:W-:Y:S01]  /*1da0*/  @!P3 IMAD.IADD R0, R0, 0x1, -R2 ;  /* 0x000000010000b824 */ /* 0x000fe200078e0a02 */
[C---:B------:R-:W-:Y:S01]  /*1db0*/  ISETP.GT.U32.AND P3, PT, R2.reuse, R5, PT ;  /* 0x000000050200720c */ /* 0x040fe20003f64070 */
[----:B------:R-:W-:Y:S01]  /*1dc0*/  IMAD.MOV R6, RZ, RZ, -R6 ;  /* 0x000000ffff067224 */ /* 0x000fe200078e0a06 */
[C---:B------:R-:W-:Y:S01]  /*1dd0*/  LOP3.LUT R88, R7.reuse, 0xb6, RZ, 0xfc, !PT ;  /* 0x000000b607587812 */ /* 0x040fe200078efcff */
[----:B------:R-:W-:Y:S01]  /*1de0*/  IMAD.MOV.U32 R245, RZ, RZ, R19 ;  /* 0x000000fffff57224 */ /* 0x000fe200078e0013 */
[C---:B------:R-:W-:Y:S01]  /*1df0*/  LOP3.LUT R89, R7.reuse, 0xb8, RZ, 0xfc, !PT ;  /* 0x000000b807597812 */ /* 0x040fe200078efcff */
[----:B------:R-:W-:Y:S01]  /*1e00*/  IMAD R6, R2, R6, R9 ;  /* 0x0000000602067224 */ /* 0x000fe200078e0209 */
[C---:B------:R-:W-:Y:S01]  /*1e10*/  LOP3.LUT R94, R7.reuse, 0xbc, RZ, 0xfc, !PT ;  /* 0x000000bc075e7812 */ /* 0x040fe200078efcff */
[----:B------:R-:W-:Y:S01]  /*1e20*/  @!P2 IMAD.IADD R4, R4, 0x1, -R2 ;  /* 0x000000010404a824 */ /* 0x000fe200078e0a02 */
[----:B------:R-:W-:Y:S01]  /*1e30*/  LOP3.LUT R97, R7, 0xc0, RZ, 0xfc, !PT ;  /* 0x000000c007617812 */ /* 0x000fe200078efcff */
[----:B------:R-:W-:Y:S01]  /*1e40*/  @!P6 IMAD.MOV R245, RZ, RZ, -R245 ;  /* 0x000000fffff5e224 */ /* 0x000fe200078e0af5 */
[C---:B------:R-:W-:Y:S01]  /*1e50*/  ISETP.GT.U32.AND P6, PT, R2.reuse, R6, PT ;  /* 0x000000060200720c */ /* 0x040fe20003fc4070 */
[----:B------:R-:W-:Y:S01]  /*1e60*/  @!P5 IMAD.MOV R248, RZ, RZ, -R248 ;  /* 0x000000fffff8d224 */ /* 0x000fe200078e0af8 */
[----:B------:R-:W-:Y:S01]  /*1e70*/  ISETP.GT.U32.AND P2, PT, R2, R4, PT ;  /* 0x000000040200720c */ /* 0x000fe20003f44070 */
[----:B------:R-:W-:Y:S01]  /*1e80*/  @!P3 IMAD.IADD R5, R5, 0x1, -R2 ;  /* 0x000000010505b824 */ /* 0x000fe200078e0a02 */
[----:B------:R-:W-:Y:S01]  /*1e90*/  ISETP.GE.AND P5, PT, R18, RZ, PT ;  /* 0x000000ff1200720c */ /* 0x000fe20003fa6270 */
[----:B------:R-:W-:Y:S01]  /*1ea0*/  IMAD.HI.U32 R8, R3, R15, RZ ;  /* 0x0000000f03087227 */ /* 0x000fe200078e00ff */
[----:B------:R-:W-:Y:S01]  /*1eb0*/  LOP3.LUT R18, R7, 0x2c, RZ, 0xfc, !PT ;  /* 0x0000002c07127812 */ /* 0x000fe200078efcff */
[----:B------:R-:W-:Y:S01]  /*1ec0*/  STL [R1+0x31e4], R248 ;  /* 0x0031e4f801007387 */ /* 0x000fe20000100800 */
[----:B------:R-:W-:Y:S01]  /*1ed0*/  ISETP.GT.U32.AND P3, PT, R2, R5, PT ;  /* 0x000000050200720c */ /* 0x000fe20003f64070 */
[----:B------:R-:W-:Y:S01]  /*1ee0*/  IMAD.MOV R8, RZ, RZ, -R8 ;  /* 0x000000ffff087224 */ /* 0x000fe200078e0a08 */
[----:B------:R-:W-:Y:S01]  /*1ef0*/  IABS R16, R18 ;  /* 0x0000001200107213 */ /* 0x000fe20000000000 */
[----:B------:R-:W-:Y:S01]  /*1f00*/  IMAD.HI.U32 R19, R3, R24, RZ ;  /* 0x0000001803137227 */ /* 0x000fe200078e00ff */
[----:B------:R-:W-:Y:S01]  /*1f10*/  IABS R90, R94 ;  /* 0x0000005e005a7213 */ /* 0x000fe20000000000 */
[----:B------:R1:W-:Y:S01]  /*1f20*/  STL [R1+0x10], R10 ;  /* 0x0000100a01007387 */ /* 0x0003e20000100800 */
[----:B------:R-:W-:Y:S01]  /*1f30*/  IABS R93, R97 ;  /* 0x00000061005d7213 */ /* 0x000fe20000000000 */
[--C-:B------:R-:W-:Y:S01]  /*1f40*/  @!P6 IMAD.IADD R6, R6, 0x1, -R2.reuse ;  /* 0x000000010606e824 */ /* 0x100fe200078e0a02 */
[----:B------:R-:W-:Y:S01]  /*1f50*/  LOP3.LUT R96, R7, 0xbe, RZ, 0xfc, !PT ;  /* 0x000000be07607812 */ /* 0x000fe200078efcff */
[--C-:B------:R-:W-:Y:S01]  /*1f60*/  @!P2 IMAD.IADD R4, R4, 0x1, -R2.reuse ;  /* 0x000000010404a824 */ /* 0x100fe200078e0a02 */
[----:B------:R-:W-:Y:S01]  /*1f70*/  ISETP.GE.AND P2, PT, R18, RZ, PT ;  /* 0x000000ff1200720c */ /* 0x000fe20003f46270 */
[C---:B------:R-:W-:Y:S01]  /*1f80*/  IMAD R8, R2.reuse, R8, R15 ;  /* 0x0000000802087224 */ /* 0x040fe200078e020f */
[----:B------:R-:W-:Y:S01]  /*1f90*/  IABS R18, R25 ;  /* 0x0000001900127213 */ /* 0x000fe20000000000 */
[----:B------:R-:W-:Y:S01]  /*1fa0*/  IMAD.HI.U32 R9, R3, R16, RZ ;  /* 0x0000001003097227 */ /* 0x000fe200078e00ff */
[C---:B------:R-:W-:Y:S01]  /*1fb0*/  ISETP.GT.U32.AND P6, PT, R2.reuse, R6, PT ;  /* 0x000000060200720c */ /* 0x040fe20003fc4070 */
[----:B------:R-:W-:Y:S01]  /*1fc0*/  STL [R1+0x31e8], R246 ;  /* 0x0031e8f601007387 */ /* 0x000fe20000100800 */
[----:B------:R-:W-:Y:S01]  /*1fd0*/  IABS R92, R96 ;  /* 0x00000060005c7213 */ /* 0x000fe20000000000 */
[----:B------:R-:W-:Y:S01]  /*1fe0*/  @!P3 IMAD.IADD R5, R5, 0x1, -R2 ;  /* 0x000000010505b824 */ /* 0x000fe200078e0a02 */
[C---:B------:R-:W-:Y:S01]  /*1ff0*/  ISETP.GT.U32.AND P3, PT, R2.reuse, R8, PT ;  /* 0x000000080200720c */ /* 0x040fe20003f64070 */
[----:B------:R-:W-:Y:S01]  /*2000*/  IMAD.MOV R9, RZ, RZ, -R9 ;  /* 0x000000ffff097224 */ /* 0x000fe200078e0a09 */
[----:B------:R-:W-:Y:S01]  /*2010*/  LOP3.LUT R98, R7, 0xc2, RZ, 0xfc, !PT ;  /* 0x000000c207627812 */ /* 0x000fe200078efcff */
[----:B------:R-:W-:Y:S01]  /*2020*/  IMAD.HI.U32 R15, R3, R18, RZ ;  /* 0x00000012030f7227 */ /* 0x000fe200078e00ff */
[C---:B------:R-:W-:Y:S01]  /*2030*/  LOP3.LUT R99, R7.reuse, 0xc4, RZ, 0xfc, !PT ;  /* 0x000000c407637812 */ /* 0x040fe200078efcff */
[----:B------:R-:W-:Y:S01]  /*2040*/  STL [R1+0x31ec], R247 ;  /* 0x0031ecf701007387 */ /* 0x000fe20000100800 */
[C---:B------:R-:W-:Y:S01]  /*2050*/  LOP3.LUT R101, R7.reuse, 0xc8, RZ, 0xfc, !PT ;  /* 0x000000c807657812 */ /* 0x040fe200078efcff */
[----:B------:R-:W-:Y:S01]  /*2060*/  IMAD R9, R2, R9, R16 ;  /* 0x0000000902097224 */ /* 0x000fe200078e0210 */
[C---:B------:R-:W-:Y:S01]  /*2070*/  LOP3.LUT R100, R7.reuse, 0xc6, RZ, 0xfc, !PT ;  /* 0x000000c607647812 */ /* 0x040fe200078efcff */
[----:B------:R-:W-:Y:S01]  /*2080*/  IMAD.MOV R15, RZ, RZ, -R15 ;  /* 0x000000ffff0f7224 */ /* 0x000fe200078e0a0f */
[----:B------:R-:W-:Y:S01]  /*2090*/  IABS R95, R101 ;  /* 0x00000065005f7213 */ /* 0x000fe20000000000 */
[----:B------:R-:W-:Y:S01]  /*20a0*/  @!P6 IMAD.IADD R6, R6, 0x1, -R2 ;  /* 0x000000010606e824 */ /* 0x000fe200078e0a02 */
[C---:B------:R-:W-:Y:S01]  /*20b0*/  ISETP.GT.U32.AND P6, PT, R2.reuse, R9, PT ;  /* 0x000000090200720c */ /* 0x040fe20003fc4070 */
[----:B------:R-:W-:Y:S01]  /*20c0*/  IMAD R15, R2, R15, R18 ;  /* 0x0000000f020f7224 */ /* 0x000fe200078e0212 */
[----:B------:R-:W-:Y:S01]  /*20d0*/  LOP3.LUT R102, R7, 0xca, RZ, 0xfc, !PT ;  /* 0x000000ca07667812 */ /* 0x000fe200078efcff */
[----:B------:R-:W-:Y:S01]  /*20e0*/  IMAD.HI.U32 R16, R3, R20, RZ ;  /* 0x0000001403107227 */ /* 0x000fe200078e00ff */
[C---:B------:R-:W-:Y:S01]  /*20f0*/  LOP3.LUT R103, R7.reuse, 0xcc, RZ, 0xfc, !PT ;  /* 0x000000cc07677812 */ /* 0x040fe200078efcff */
[----:B------:R-:W-:Y:S01]  /*2100*/  STL [R1+0x31f0], R245 ;  /* 0x0031f0f501007387 */ /* 0x000fe20000100800 */
[----:B------:R-:W-:Y:S01]  /*2110*/  LOP3.LUT R107, R7, 0xd8, RZ, 0xfc, !PT ;  /* 0x000000d8076b7812 */ /* 0x000fe200078efcff */
[----:B------:R-:W-:Y:S01]  /*2120*/  @!P5 IMAD.MOV R0, RZ, RZ, -R0 ;  /* 0x000000ffff00d224 */ /* 0x000fe200078e0a00 */
[----:B------:R-:W-:Y:S01]  /*2130*/  ISETP.GE.AND P5, PT, R17, RZ, PT ;  /* 0x000000ff1100720c */ /* 0x000fe20003fa6270 */
[----:B------:R-:W-:Y:S01]  /*2140*/  @!P3 IMAD.IADD R8, R8, 0x1, -R2 ;  /* 0x000000010808b824 */ /* 0x000fe200078e0a02 */
[C---:B------:R-:W-:Y:S01]  /*2150*/  ISETP.GT.U32.AND P3, PT, R2.reuse, R15, PT ;  /* 0x0000000f0200720c */ /* 0x040fe20003f64070 */
[----:B------:R-:W-:Y:S01]  /*2160*/  IMAD.HI.U32 R17, R3, R22, RZ ;  /* 0x0000001603117227 */ /* 0x000fe200078e00ff */
[C---:B------:R-:W-:Y:S01]  /*2170*/  LOP3.LUT R109, R7.reuse, 0xdc, RZ, 0xfc, !PT ;  /* 0x000000dc076d7812 */ /* 0x040fe200078efcff */
[----:B------:R-:W-:Y:S01]  /*2180*/  STL [R1+0x31f4], R0 ;  /* 0x0031f40001007387 */ /* 0x000fe20000100800 */
[C---:B------:R-:W-:Y:S01]  /*2190*/  LOP3.LUT R110, R7.reuse, 0xde, RZ, 0xfc, !PT ;  /* 0x000000de076e7812 */ /* 0x040fe200078efcff */
[----:B------:R-:W-:Y:S01]  /*21a0*/  IMAD.MOV R21, RZ, RZ, -R16 ;  /* 0x000000ffff157224 */ /* 0x000fe200078e0a10 */
[----:B------:R-:W-:Y:S01]  /*21b0*/  LOP3.LUT R108, R7, 0xda, RZ, 0xfc, !PT ;  /* 0x000000da076c7812 */ /* 0x000fe200078efcff */
[----:B------:R-:W-:Y:S01]  /*21c0*/  IMAD.MOV R17, RZ, RZ, -R17 ;  /* 0x000000ffff117224 */ /* 0x000fe200078e0a11 */
[----:B------:R-:W-:Y:S01]  /*21d0*/  IABS R105, R110 ;  /* 0x0000006e00697213 */ /* 0x000fe20000000000 */
[C---:B------:R-:W-:Y:S01]  /*21e0*/  IMAD R16, R2.reuse, R21, R20 ;  /* 0x0000001502107224 */ /* 0x040fe200078e0214 */
[----:B------:R-:W-:Y:S01]  /*21f0*/  IABS R104, R108 ;  /* 0x0000006c00687213 */ /* 0x000fe20000000000 */
[C---:B------:R-:W-:Y:S01]  /*2200*/  IMAD R17, R2.reuse, R17, R22 ;  /* 0x0000001102117224 */ /* 0x040fe200078e0216 */
[----:B------:R-:W-:Y:S01]  /*2210*/  IABS R22, R30 ;  /* 0x0000001e00167213 */ /* 0x000fe20000000000 */
[--C-:B------:R-:W-:Y:S01]  /*2220*/  @!P6 IMAD.IADD R9, R9, 0x1, -R2.reuse ;  /* 0x000000010909e824 */ /* 0x100fe200078e0a02 */
[C---:B------:R-:W-:Y:S01]  /*2230*/  ISETP.GT.U32.AND P6, PT, R2.reuse, R16, PT ;  /* 0x000000100200720c */ /* 0x040fe20003fc4070 */
[----:B------:R-:W-:Y:S01]  /*2240*/  @!P3 IMAD.IADD R15, R15, 0x1, -R2 ;  /* 0x000000010f0fb824 */ /* 0x000fe200078e0a02 */
[C---:B------:R-:W-:Y:S01]  /*2250*/  ISETP.GT.U32.AND P3, PT, R2.reuse, R8, PT ;  /* 0x000000080200720c */ /* 0x040fe20003f64070 */
[----:B------:R-:W-:Y:S01]  /*2260*/  @!P0 IMAD.MOV R6, RZ, RZ, -R6 ;  /* 0x000000ffff068224 */ /* 0x000fe200078e0a06 */
[C---:B------:R-:W-:Y:S01]  /*2270*/  ISETP.GT.U32.AND P0, PT, R2.reuse, R17, PT ;  /* 0x000000110200720c */ /* 0x040fe20003f04070 */
[----:B------:R-:W-:Y:S01]  /*2280*/  @!P1 IMAD.MOV R4, RZ, RZ, -R4 ;  /* 0x000000ffff049224 */ /* 0x000fe200078e0a04 */
[C---:B------:R-:W-:Y:S01]  /*2290*/  ISETP.GT.U32.AND P1, PT, R2.reuse, R9, PT ;  /* 0x000000090200720c */ /* 0x040fe20003f24070 */
[----:B------:R-:W-:Y:S01]  /*22a0*/  IMAD.MOV R19, RZ, RZ, -R19 ;  /* 0x000000ffff137224 */ /* 0x000fe200078e0a13 */
[C---:B------:R-:W-:Y:S01]  /*22b0*/  LOP3.LUT R112, R7.reuse, 0xe2, RZ, 0xfc, !PT ;  /* 0x000000e207707812 */ /* 0x040fe200078efcff */
[----:B------:R-:W-:Y:S01]  /*22c0*/  @!P4 IMAD.MOV R5, RZ, RZ, -R5 ;  /* 0x000000ffff05c224 */ /* 0x000fe200078e0a05 */
[----:B------:R-:W-:Y:S01]  /*22d0*/  LOP3.LUT R111, R7, 0xe0, RZ, 0xfc, !PT ;  /* 0x000000e0076f7812 */ /* 0x000fe200078efcff */
[----:B------:R-:W-:Y:S01]  /*22e0*/  IMAD R19, R2, R19, R24 ;  /* 0x0000001302137224 */ /* 0x000fe200078e0218 */
[----:B------:R-:W-:Y:S01]  /*22f0*/  IABS R24, R31 ;  /* 0x0000001f00187213 */ /* 0x000fe20000000000 */
[--C-:B------:R-:W-:Y:S01]  /*2300*/  @!P6 IMAD.IADD R16, R16, 0x1, -R2.reuse ;  /* 0x000000011010e824 */ /* 0x100fe200078e0a02 */
[----:B------:R-:W-:Y:S01]  /*2310*/  ISETP.GT.U32.AND P6, PT, R2, R15, PT ;  /* 0x0000000f0200720c */ /* 0x000fe20003fc4070 */
[--C-:B------:R-:W-:Y:S01]  /*2320*/  @!P3 IMAD.IADD R8, R8, 0x1, -R2.reuse ;  /* 0x000000010808b824 */ /* 0x100fe200078e0a02 */
[----:B------:R-:W-:Y:S01]  /*2330*/  IABS R106, R111 ;  /* 0x0000006f006a7213 */ /* 0x000fe20000000000 */
[----:B------:R-:W-:Y:S01]  /*2340*/  @!P0 IMAD.IADD R17, R17, 0x1, -R2 ;  /* 0x0000000111118824 */ /* 0x000fe200078e0a02 */
[C---:B------:R-:W-:Y:S01]  /*2350*/  ISETP.GT.U32.AND P4, PT, R2.reuse, R16, PT ;  /* 0x000000100200720c */ /* 0x040fe20003f84070 */
[----:B------:R-:W-:Y:S01]  /*2360*/  @!P5 IMAD.MOV R8, RZ, RZ, -R8 ;  /* 0x000000ffff08d224 */ /* 0x000fe200078e0a08 */
[----:B------:R-:W-:Y:S01]  /*2370*/  ISETP.GE.AND P0, PT, R27, RZ, PT ;  /* 0x000000ff1b00720c */ /* 0x000fe20003f06270 */
[----:B------:R-:W-:Y:S01]  /*2380*/  IMAD.HI.U32 R18, R3, R23, RZ ;  /* 0x0000001703127227 */ /* 0x000fe200078e00ff */
[----:B------:R-:W-:Y:S01]  /*2390*/  ISETP.GT.U32.AND P5, PT, R2, R17, PT ;  /* 0x000000110200720c */ /* 0x000fe20003fa4070 */
[----:B------:R2:W-:Y:S01]  /*23a0*/  STL [R1+0x31f8], R4 ;  /* 0x0031f80401007387 */ /* 0x0005e20000100800 */
[----:B------:R-:W-:Y:S01]  /*23b0*/  LOP3.LUT R27, R7, 0x3e, RZ, 0xfc, !PT ;  /* 0x0000003e071b7812 */ /* 0x000fe200078efcff */
[----:B------:R-:W-:Y:S01]  /*23c0*/  IMAD.HI.U32 R21, R3, R24, RZ ;  /* 0x0000001803157227 */ /* 0x000fe200078e00ff */
[C---:B------:R-:W-:Y:S01]  /*23d0*/  LOP3.LUT R114, R7.reuse, 0xe6, RZ, 0xfc, !PT ;  /* 0x000000e607727812 */ /* 0x040fe200078efcff */
[----:B------:R3:W-:Y:S01]  /*23e0*/  STL [R1+0x3218], R5 ;  /* 0x0032180501007387 */ /* 0x0007e20000100800 */
[----:B------:R-:W-:Y:S01]  /*23f0*/  LOP3.LUT R113, R7, 0xe4, RZ, 0xfc, !PT ;  /* 0x000000e407717812 */ /* 0x000fe200078efcff */
[----:B------:R-:W-:Y:S01]  /*2400*/  @!P1 IMAD.IADD R9, R9, 0x1, -R2 ;  /* 0x0000000109099824 */ /* 0x000fe200078e0a02 */
[----:B------:R-:W-:Y:S01]  /*2410*/  ISETP.GE.AND P1, PT, R25, RZ, PT ;  /* 0x000000ff1900720c */ /* 0x000fe20003f26270 */
[----:B------:R-:W-:Y:S01]  /*2420*/  IMAD.MOV R18, RZ, RZ, -R18 ;  /* 0x000000ffff127224 */ /* 0x000fe200078e0a12 */
[----:B------:R-:W-:Y:S01]  /*2430*/  LOP3.LUT R117, R7, 0xec, RZ, 0xfc, !PT ;  /* 0x000000ec07757812 */ /* 0x000fe200078efcff */
[----:B------:R-:W-:Y:S01]  /*2440*/  IMAD.HI.U32 R20, R3, R22, RZ ;  /* 0x0000001603147227 */ /* 0x000fe200078e00ff */
[----:B------:R-:W-:-:S02]  /*2450*/  LOP3.LUT R115, R7, 0xe8, RZ, 0xfc, !PT ;  /* 0x000000e807737812 */ /* 0x000fc400078efcff */
[----:B------:R-:W-:Y:S01]  /*2460*/  LOP3.LUT R116, R7, 0xea, RZ, 0xfc, !PT ;  /* 0x000000ea07747812 */ /* 0x000fe200078efcff */
[----:B------:R-:W-:Y:S01]  /*2470*/  @!P6 IMAD.IADD R15, R15, 0x1, -R2 ;  /* 0x000000010f0fe824 */ /* 0x000fe200078e0a02 */
[C---:B------:R-:W-:Y:S01]  /*2480*/  ISETP.GT.U32.AND P6, PT, R2.reuse, R19, PT ;  /* 0x000000130200720c */ /* 0x040fe20003fc4070 */
[----:B------:R-:W-:Y:S01]  /*2490*/  IMAD.MOV R21, RZ, RZ, -R21 ;  /* 0x000000ffff157224 */ /* 0x000fe200078e0a15 */
[C---:B------:R-:W-:Y:S01]  /*24a0*/  LOP3.LUT R118, R7.reuse, 0xee, RZ, 0xfc, !PT ;  /* 0x000000ee07767812 */ /* 0x040fe200078efcff */
[C---:B------:R-:W-:Y:S01]  /*24b0*/  IMAD R18, R2.reuse, R18, R23 ;  /* 0x0000001202127224 */ /* 0x040fe200078e0217 */
[C---:B------:R-:W-:Y:S01]  /*24c0*/  LOP3.LUT R119, R7.reuse, 0xf4, RZ, 0xfc, !PT ;  /* 0x000000f407777812 */ /* 0x040fe200078efcff */
[----:B------:R-:W-:Y:S01]  /*24d0*/  IMAD.MOV R23, RZ, RZ, -R20 ;  /* 0x000000ffff177224 */ /* 0x000fe200078e0a14 */
[C---:B------:R-:W-:Y:S01]  /*24e0*/  LOP3.LUT R120, R7.reuse, 0xf6, RZ, 0xfc, !PT ;  /* 0x000000f607787812 */ /* 0x040fe200078efcff */
[C---:B------:R-:W-:Y:S01]  /*24f0*/  IMAD R21, R2.reuse, R21, R24 ;  /* 0x0000001502157224 */ /* 0x040fe200078e0218 */
[----:B------:R-:W-:Y:S01]  /*2500*/  ISETP.GT.U32.AND P3, PT, R2, R18, PT ;  /* 0x000000120200720c */ /* 0x000fe20003f64070 */
[----:B------:R-:W-:Y:S01]  /*2510*/  @!P4 IMAD.IADD R16, R16, 0x1, -R2 ;  /* 0x000000011010c824 */ /* 0x000fe200078e0a02 */
[----:B------:R-:W-:Y:S01]  /*2520*/  ISETP.GE.AND P4, PT, R26, RZ, PT ;  /* 0x000000ff1a00720c */ /* 0x000fe20003f86270 */
[C---:B------:R-:W-:Y:S01]  /*2530*/  IMAD R20, R2.reuse, R23, R22 ;  /* 0x0000001702147224 */ /* 0x040fe200078e0216 */
[----:B------:R-:W-:Y:S01]  /*2540*/  LOP3.LUT R23, R7, 0x3c, RZ, 0xfc, !PT ;  /* 0x0000003c07177812 */ /* 0x000fe200078efcff */
[--C-:B------:R-:W-:Y:S01]  /*2550*/  @!P5 IMAD.IADD R17, R17, 0x1, -R2.reuse ;  /* 0x000000011111d824 */ /* 0x100fe200078e0a02 */
[C---:B------:R-:W-:Y:S01]  /*2560*/  ISETP.GT.U32.AND P5, PT, R2.reuse, R21, PT ;  /* 0x000000150200720c */ /* 0x040fe20003fa4070 */
[----:B------:R-:W-:Y:S01]  /*2570*/  @!P1 IMAD.MOV R15, RZ, RZ, -R15 ;  /* 0x000000ffff0f9224 */ /* 0x000fe200078e0a0f */
[----:B------:R-:W-:Y:S01]  /*2580*/  ISETP.GT.U32.AND P1, PT, R2, R20, PT ;  /* 0x000000140200720c */ /* 0x000fe20003f24070 */
[--C-:B------:R-:W-:Y:S01]  /*2590*/  @!P6 IMAD.IADD R19, R19, 0x1, -R2.reuse ;  /* 0x000000011313e824 */ /* 0x100fe200078e0a02 */
[----:B------:R-:W-:Y:S01]  /*25a0*/  IABS R24, R23 ;  /* 0x0000001700187213 */ /* 0x000fe20000000000 */
[----:B------:R-:W-:Y:S01]  /*25b0*/  @!P2 IMAD.MOV R9, RZ, RZ, -R9 ;  /* 0x000000ffff09a224 */ /* 0x000fe200078e0a09 */
[----:B------:R-:W-:Y:S01]  /*25c0*/  IABS R26, R27 ;  /* 0x0000001b001a7213 */ /* 0x000fe20000000000 */
[----:B------:R-:W-:Y:S01]  /*25d0*/  @!P3 IMAD.IADD R18, R18, 0x1, -R2 ;  /* 0x000000011212b824 */ /* 0x000fe200078e0a02 */
[C---:B------:R-:W-:Y:S01]  /*25e0*/  ISETP.GT.U32.AND P6, PT, R2.reuse, R19, PT ;  /* 0x000000130200720c */ /* 0x040fe20003fc4070 */
[----:B------:R-:W-:Y:S01]  /*25f0*/  @!P4 IMAD.MOV R16, RZ, RZ, -R16 ;  /* 0x000000ffff10c224 */ /* 0x000fe200078e0a10 */
[----:B------:R-:W-:Y:S01]  /*2600*/  ISETP.GE.AND P4, PT, R29, RZ, PT ;  /* 0x000000ff1d00720c */ /* 0x000fe20003f86270 */
[----:B------:R-:W-:Y:S01]  /*2610*/  IMAD.HI.U32 R22, R3, R24, RZ ;  /* 0x0000001803167227 */ /* 0x000fe200078e00ff */
[----:B------:R-:W-:-:S02]  /*2620*/  ISETP.GT.U32.AND P2, PT, R2, R18, PT ;  /* 0x000000120200720c */ /* 0x000fc40003f44070 */
[----:B------:R-:W-:Y:S01]  /*2630*/  ISETP.GE.AND P3, PT, R28, RZ, PT ;  /* 0x000000ff1c00720c */ /* 0x000fe20003f66270 */
[--C-:B------:R-:W-:Y:S01]  /*2640*/  @!P5 IMAD.IADD R21, R21, 0x1, -R2.reuse ;  /* 0x000000011515d824 */ /* 0x100fe200078e0a02 */
[----:B------:R-:W-:Y:S01]  /*2650*/  LOP3.LUT R123, R7, 0xfc, RZ, 0xfc, !PT ;  /* 0x000000fc077b7812 */ /* 0x000fe200078efcff */
[----:B------:R-:W-:Y:S01]  /*2660*/  @!P1 IMAD.IADD R20, R20, 0x1, -R2 ;  /* 0x0000000114149824 */ /* 0x000fe200078e0a02 */
[----:B------:R-:W-:Y:S01]  /*2670*/  ISETP.GE.AND P1, PT, R23, RZ, PT ;  /* 0x000000ff1700720c */ /* 0x000fe20003f26270 */
[----:B------:R-:W-:Y:S01]  /*2680*/  IMAD.HI.U32 R23, R3, R26, RZ ;  /* 0x0000001a03177227 */ /* 0x000fe200078e00ff */
[C---:B------:R-:W-:Y:S02]  /*2690*/  ISETP.GT.U32.AND P5, PT, R2.reuse, R21, PT ;  /* 0x000000150200720c */ /* 0x040fe40003fa4070 */
[----:B------:R-:W-:Y:S01]  /*26a0*/  LOP3.LUT R122, R7, 0xf8, RZ, 0xfc, !PT ;  /* 0x000000f8077a7812 */ /* 0x000fe200078efcff */
[----:B------:R-:W-:Y:S01]  /*26b0*/  IMAD.MOV R25, RZ, RZ, -R22 ;  /* 0x000000ffff197224 */ /* 0x000fe200078e0a16 */
[----:B------:R-:W-:Y:S01]  /*26c0*/  IABS R121, R123 ;  /* 0x0000007b00797213 */ /* 0x000fe20000000000 */
[----:B------:R-:W-:Y:S01]  /*26d0*/  @!P6 IMAD.IADD R19, R19, 0x1, -R2 ;  /* 0x000000011313e824 */ /* 0x000fe200078e0a02 */
[----:B------:R-:W-:Y:S01]  /*26e0*/  ISETP.GE.AND P6, PT, R31, RZ, PT ;  /* 0x000000ff1f00720c */ /* 0x000fe20003fc6270 */
[----:B------:R-:W-:Y:S01]  /*26f0*/  IMAD.MOV R23, RZ, RZ, -R23 ;  /* 0x000000ffff177224 */ /* 0x000fe200078e0a17 */
[----:B------:R-:W-:Y:S01]  /*2700*/  IABS R31, R34 ;  /* 0x00000022001f7213 */ /* 0x000fe20000000000 */
[C---:B------:R-:W-:Y:S01]  /*2710*/  IMAD R22, R2.reuse, R25, R24 ;  /* 0x0000001902167224 */ /* 0x040fe200078e0218 */
[C---:B------:R-:W-:Y:S01]  /*2720*/  LOP3.LUT R24, R7.reuse, 0x40, RZ, 0xfc, !PT ;  /* 0x0000004007187812 */ /* 0x040fe200078efcff */
[C---:B------:R-:W-:Y:S01]  /*2730*/  IMAD R23, R2.reuse, R23, R26 ;  /* 0x0000001702177224 */ /* 0x040fe200078e021a */
[----:B------:R-:W-:Y:S01]  /*2740*/  LOP3.LUT R25, R7, 0x42, RZ, 0xfc, !PT ;  /* 0x0000004207197812 */ /* 0x000fe200078efcff */
[----:B------:R-:W-:Y:S01]  /*2750*/  @!P4 IMAD.MOV R19, RZ, RZ, -R19 ;  /* 0x000000ffff13c224 */ /* 0x000fe200078e0a13 */
[C---:B------:R-:W-:Y:S01]  /*2760*/  ISETP.GT.U32.AND P4, PT, R2.reuse, R22, PT ;  /* 0x000000160200720c */ /* 0x040fe20003f84070 */
[----:B------:R-:W-:Y:S01]  /*2770*/  @!P0 IMAD.MOV R17, RZ, RZ, -R17 ;  /* 0x000000ffff118224 */ /* 0x000fe200078e0a11 */
[C---:B------:R-:W-:Y:S01]  /*2780*/  ISETP.GT.U32.AND P0, PT, R2.reuse, R20, PT ;  /* 0x000000140200720c */ /* 0x040fe20003f04070 */
[--C-:B------:R-:W-:Y:S01]  /*2790*/  @!P5 IMAD.IADD R21, R21, 0x1, -R2.reuse ;  /* 0x000000011515d824 */ /* 0x100fe200078e0a02 */
[----:B------:R-:W-:Y:S01]  /*27a0*/  ISETP.GT.U32.AND P5, PT, R2, R23, PT ;  /* 0x000000170200720c */ /* 0x000fe20003fa4070 */
[----:B------:R-:W-:Y:S01]  /*27b0*/  @!P2 IMAD.IADD R18, R18, 0x1, -R2 ;  /* 0x000000011212a824 */ /* 0x000fe200078e0a02 */
[----:B------:R-:W-:Y:S01]  /*27c0*/  ISETP.GE.AND P2, PT, R30, RZ, PT ;  /* 0x000000ff1e00720c */ /* 0x000fe20003f46270 */
[----:B------:R-:W-:Y:S01]  /*27d0*/  @!P6 IMAD.MOV R21, RZ, RZ, -R21 ;  /* 0x000000ffff15e224 */ /* 0x000fe200078e0a15 */
[----:B------:R-:W-:Y:S01]  /*27e0*/  LOP3.LUT R30, R7, 0x44, RZ, 0xfc, !PT ;  /* 0x00000044071e7812 */ /* 0x000fe200078efcff */
[----:B------:R-:W-:Y:S01]  /*27f0*/  @!P3 IMAD.MOV R18, RZ, RZ, -R18 ;  /* 0x000000ffff12b224 */ /* 0x000fe200078e0a12 */
[----:B------:R-:W-:-:S02]  /*2800*/  ISETP.GE.AND P3, PT, R27, RZ, PT ;  /* 0x000000ff1b00720c */ /* 0x000fc40003f66270 */
[----:B------:R-:W-:Y:S01]  /*2810*/  IABS R27, R24 ;  /* 0x00000018001b7213 */ /* 0x000fe20000000000 */
[--C-:B------:R-:W-:Y:S01]  /*2820*/  @!P4 IMAD.IADD R22, R22, 0x1, -R2.reuse ;  /* 0x000000011616c824 */ /* 0x100fe200078e0a02 */
[----:B------:R-:W-:Y:S01]  /*2830*/  IABS R28, R25 ;  /* 0x00000019001c7213 */ /* 0x000fe20000000000 */
[--C-:B------:R-:W-:Y:S01]  /*2840*/  @!P0 IMAD.IADD R20, R20, 0x1, -R2.reuse ;  /* 0x0000000114148824 */ /* 0x100fe200078e0a02 */
[----:B------:R-:W-:Y:S01]  /*2850*/  IABS R29, R30 ;  /* 0x0000001e001d7213 */ /* 0x000fe20000000000 */
[----:B------:R-:W-:Y:S01]  /*2860*/  @!P5 IMAD.IADD R23, R23, 0x1, -R2 ;  /* 0x000000011717d824 */ /* 0x000fe200078e0a02 */
[----:B------:R-:W-:Y:S01]  /*2870*/  ISETP.GT.U32.AND P4, PT, R2, R22, PT ;  /* 0x000000160200720c */ /* 0x000fe20003f84070 */
[----:B------:R-:W-:Y:S01]  /*2880*/  @!P2 IMAD.MOV R20, RZ, RZ, -R20 ;  /* 0x000000ffff14a224 */ /* 0x000fe200078e0a14 */
[----:B------:R-:W-:Y:S01]  /*2890*/  ISETP.GE.AND P0, PT, R24, RZ, PT ;  /* 0x000000ff1800720c */ /* 0x000fe20003f06270 */
[----:B------:R-:W-:Y:S01]  /*28a0*/  IMAD.HI.U32 R24, R3, R27, RZ ;  /* 0x0000001b03187227 */ /* 0x000fe200078e00ff */
[----:B------:R-:W-:-:S02]  /*28b0*/  ISETP.GE.AND P2, PT, R25, RZ, PT ;  /* 0x000000ff1900720c */ /* 0x000fc40003f46270 */
[----:B------:R-:W-:Y:S01]  /*28c0*/  ISETP.GT.U32.AND P5, PT, R2, R23, PT ;  /* 0x000000170200720c */ /* 0x000fe20003fa4070 */
[----:B------:R-:W-:Y:S01]  /*28d0*/  IMAD.HI.U32 R25, R3, R28, RZ ;  /* 0x0000001c03197227 */ /* 0x000fe200078e00ff */
[----:B------:R-:W-:Y:S02]  /*28e0*/  ISETP.GE.AND P6, PT, R30, RZ, PT ;  /* 0x000000ff1e00720c */ /* 0x000fe40003fc6270 */
[----:B------:R-:W-:Y:S01]  /*28f0*/  LOP3.LUT R30, R7, 0x46, RZ, 0xfc, !PT ;  /* 0x00000046071e7812 */ /* 0x000fe200078efcff */
[----:B------:R-:W-:Y:S01]  /*2900*/  IMAD.HI.U32 R26, R3, R29, RZ ;  /* 0x0000001d031a7227 */ /* 0x000fe200078e00ff */
[C---:B------:R-:W-:Y:S02]  /*2910*/  LOP3.LUT R129, R7.reuse, 0x104, RZ, 0xfc, !PT ;  /* 0x0000010407817812 */ /* 0x040fe400078efcff */
[C---:B------:R-:W-:Y:S01]  /*2920*/  LOP3.LUT R127, R7.reuse, 0x102, RZ, 0xfc, !PT ;  /* 0x00000102077f7812 */ /* 0x040fe200078efcff */
[----:B------:R-:W-:Y:S01]  /*2930*/  IMAD.MOV R24, RZ, RZ, -R24 ;  /* 0x000000ffff187224 */ /* 0x000fe200078e0a18 */
[----:B------:R-:W-:Y:S01]  /*2940*/  IABS R125, R129 ;  /* 0x00000081007d7213 */ /* 0x000fe20000000000 */
[----:B------:R-:W-:Y:S01]  /*2950*/  IMAD.MOV R25, RZ, RZ, -R25 ;  /* 0x000000ffff197224 */ /* 0x000fe200078e0a19 */
[C---:B------:R-:W-:Y:S01]  /*2960*/  LOP3.LUT R126, R7.reuse, 0x100, RZ, 0xfc, !PT ;  /* 0x00000100077e7812 */ /* 0x040fe200078efcff */
[----:B------:R-:W-:Y:S01]  /*2970*/  IMAD.MOV R26, RZ, RZ, -R26 ;  /* 0x000000ffff1a7224 */ /* 0x000fe200078e0a1a */
[----:B------:R-:W-:Y:S01]  /*2980*/  IABS R124, R127 ;  /* 0x0000007f007c7213 */ /* 0x000fe20000000000 */
[C---:B------:R-:W-:Y:S01]  /*2990*/  IMAD R24, R2.reuse, R24, R27 ;  /* 0x0000001802187224 */ /* 0x040fe200078e021b */
[C---:B------:R-:W-:Y:S01]  /*29a0*/  LOP3.LUT R130, R7.reuse, 0x108, RZ, 0xfc, !PT ;  /* 0x0000010807827812 */ /* 0x040fe200078efcff */
[----:B------:R-:W-:Y:S01]  /*29b0*/  IMAD R25, R2, R25, R28 ;  /* 0x0000001902197224 */ /* 0x000fe200078e021c */
[----:B------:R-:W-:Y:S01]  /*29c0*/  IABS R28, R30 ;  /* 0x0000001e001c7213 */ /* 0x000fe20000000000 */
[--C-:B------:R-:W-:Y:S01]  /*29d0*/  @!P4 IMAD.IADD R22, R22, 0x1, -R2.reuse ;  /* 0x000000011616c824 */ /* 0x100fe200078e0a02 */
[C---:B------:R-:W-:Y:S01]  /*29e0*/  ISETP.GT.U32.AND P4, PT, R2.reuse, R24, PT ;  /* 0x000000180200720c */ /* 0x040fe20003f84070 */
[C---:B------:R-:W-:Y:S01]  /*29f0*/  IMAD R26, R2.reuse, R26, R29 ;  /* 0x0000001a021a7224 */ /* 0x040fe200078e021d */
[----:B------:R-:W-:Y:S01]  /*2a00*/  LOP3.LUT R131, R7, 0x10a, RZ, 0xfc, !PT ;  /* 0x0000010a07837812 */ /* 0x000fe200078efcff */
[----:B------:R-:W-:Y:S01]  /*2a10*/  @!P5 IMAD.IADD R23, R23, 0x1, -R2 ;  /* 0x000000011717d824 */ /* 0x000fe200078e0a02 */
[C---:B------:R-:W-:Y:S01]  /*2a20*/  ISETP.GT.U32.AND P5, PT, R2.reuse, R25, PT ;  /* 0x000000190200720c */ /* 0x040fe20003fa4070 */
[----:B------:R-:W-:Y:S01]  /*2a30*/  @!P1 IMAD.MOV R22, RZ, RZ, -R22 ;  /* 0x000000ffff169224 */ /* 0x000fe200078e0a16 */
[----:B------:R-:W-:Y:S01]  /*2a40*/  ISETP.GT.U32.AND P1, PT, R2, R26, PT ;  /* 0x0000001a0200720c */ /* 0x000fe20003f24070 */
[----:B------:R-:W-:Y:S01]  /*2a50*/  IMAD.HI.U32 R27, R3, R28, RZ ;  /* 0x0000001c031b7227 */ /* 0x000fe200078e00ff */
[----:B------:R-:W-:-:S02]  /*2a60*/  IABS R128, R131 ;  /* 0x0000008300807213 */ /* 0x000fc40000000000 */
[----:B------:R-:W-:Y:S01]  /*2a70*/  LOP3.LUT R133, R7, 0x110, RZ, 0xfc, !PT ;  /* 0x0000011007857812 */ /* 0x000fe200078efcff */
[----:B------:R-:W-:Y:S01]  /*2a80*/  IMAD.HI.U32 R29, R3, R32, RZ ;  /* 0x00000020031d7227 */ /* 0x000fe200078e00ff */
[C---:B------:R-:W-:Y:S02]  /*2a90*/  LOP3.LUT R134, R7.reuse, 0x112, RZ, 0xfc, !PT ;  /* 0x0000011207867812 */ /* 0x040fe400078efcff */
[----:B------:R-:W-:Y:S01]  /*2aa0*/  LOP3.LUT R140, R7, 0x114, RZ, 0xfc, !PT ;  /* 0x00000114078c7812 */ /* 0x000fe200078efcff */
[--C-:B------:R-:W-:Y:S01]  /*2ab0*/  @!P4 IMAD.IADD R24, R24, 0x1, -R2.reuse ;  /* 0x000000011818c824 */ /* 0x100fe200078e0a02 */
[----:B------:R-:W-:Y:S01]  /*2ac0*/  IABS R132, R134 ;  /* 0x0000008600847213 */ /* 0x000fe20000000000 */
[--C-:B------:R-:W-:Y:S01]  /*2ad0*/  @!P5 IMAD.IADD R25, R25, 0x1, -R2.reuse ;  /* 0x000000011919d824 */ /* 0x100fe200078e0a02 */
[----:B------:R-:W-:Y:S01]  /*2ae0*/  LOP3.LUT R141, R7, 0x116, RZ, 0xfc, !PT ;  /* 0x00000116078d7812 */ /* 0x000fe200078efcff */
[----:B------:R-:W-:Y:S01]  /*2af0*/  @!P1 IMAD.IADD R26, R26, 0x1, -R2 ;  /* 0x000000011a1a9824 */ /* 0x000fe200078e0a02 */
[C---:B------:R-:W-:Y:S01]  /*2b00*/  ISETP.GT.U32.AND P4, PT, R2.reuse, R24, PT ;  /* 0x000000180200720c */ /* 0x040fe20003f84070 */
[----:B------:R-:W-:Y:S01]  /*2b10*/  @!P3 IMAD.MOV R23, RZ, RZ, -R23 ;  /* 0x000000ffff17b224 */ /* 0x000fe200078e0a17 */
[C---:B------:R-:W-:Y:S01]  /*2b20*/  ISETP.GT.U32.AND P5, PT, R2.reuse, R25, PT ;  /* 0x000000190200720c */ /* 0x040fe20003fa4070 */
[----:B------:R-:W-:Y:S01]  /*2b30*/  IMAD.MOV R27, RZ, RZ, -R27 ;  /* 0x000000ffff1b7224 */ /* 0x000fe200078e0a1b */
[----:B------:R-:W-:Y:S01]  /*2b40*/  ISETP.GT.U32.AND P1, PT, R2, R26, PT ;  /* 0x0000001a0200720c */ /* 0x000fe20003f24070 */
[----:B------:R-:W-:Y:S01]  /*2b50*/  IMAD.MOV R29, RZ, RZ, -R29 ;  /* 0x000000ffff1d7224 */ /* 0x000fe200078e0a1d */
[----:B------:R-:W-:Y:S01]  /*2b60*/  ISETP.GE.AND P3, PT, R30, RZ, PT ;  /* 0x000000ff1e00720c */ /* 0x000fe20003f66270 */
[----:B------:R-:W-:Y:S01]  /*2b70*/  IMAD.HI.U32 R30, R3, R33, RZ ;  /* 0x00000021031e7227 */ /* 0x000fe200078e00ff */
[----:B------:R-:W-:-:S02]  /*2b80*/  IABS R135, R141 ;  /* 0x0000008d00877213 */ /* 0x000fc40000000000 */
[C---:B------:R-:W-:Y:S01]  /*2b90*/  LOP3.LUT R142, R7.reuse, 0x118, RZ, 0xfc, !PT ;  /* 0x00000118078e7812 */ /* 0x040fe200078efcff */
[C---:B------:R-:W-:Y:S01]  /*2ba0*/  IMAD R27, R2.reuse, R27, R28 ;  /* 0x0000001b021b7224 */ /* 0x040fe200078e021c */
[----:B------:R-:W-:Y:S01]  /*2bb0*/  LOP3.LUT R144, R7, 0x11c, RZ, 0xfc, !PT ;  /* 0x0000011c07907812 */ /* 0x000fe200078efcff */
[----:B------:R-:W-:Y:S01]  /*2bc0*/  IMAD.MOV R30, RZ, RZ, -R30 ;  /* 0x000000ffff1e7224 */ /* 0x000fe200078e0a1e */
[----:B------:R-:W-:Y:S01]  /*2bd0*/  IABS R136, R142 ;  /* 0x0000008e00887213 */ /* 0x000fe20000000000 */
[----:B------:R-:W-:Y:S01]  /*2be0*/  IMAD R29, R2, R29, R32 ;  /* 0x0000001d021d7224 */ /* 0x000fe200078e0220 */
[----:B------:R-:W-:Y:S01]  /*2bf0*/  IABS R139, R144 ;  /* 0x00000090008b7213 */ /* 0x000fe20000000000 */
[----:B------:R-:W-:Y:S01]  /*2c00*/  IMAD.HI.U32 R28, R3, R31, RZ ;  /* 0x0000001f031c7227 */ /* 0x000fe200078e00ff */
[C---:B------:R-:W-:Y:S02]  /*2c10*/  LOP3.LUT R143, R7.reuse, 0x11a, RZ, 0xfc, !PT ;  /* 0x0000011a078f7812 */ /* 0x040fe400078efcff */
[----:B------:R-:W-:Y:S01]  /*2c20*/  LOP3.LUT R146, R7, 0x120, RZ, 0xfc, !PT ;  /* 0x0000012007927812 */ /* 0x000fe200078efcff */
[--C-:B------:R-:W-:Y:S01]  /*2c30*/  @!P4 IMAD.IADD R24, R24, 0x1, -R2.reuse ;  /* 0x000000011818c824 */ /* 0x100fe200078e0a02 */
[----:B------:R-:W-:Y:S01]  /*2c40*/  ISETP.GT.U32.AND P4, PT, R2, R27, PT ;  /* 0x0000001b0200720c */ /* 0x000fe20003f84070 */
[--C-:B------:R-:W-:Y:S01]  /*2c50*/  @!P5 IMAD.IADD R25, R25, 0x1, -R2.reuse ;  /* 0x000000011919d824 */ /* 0x100fe200078e0a02 */
[----:B------:R-:W-:Y:S01]  /*2c60*/  ISETP.GE.AND P5, PT, R34, RZ, PT ;  /* 0x000000ff2200720c */ /* 0x000fe20003fa6270 */
[----:B------:R-:W-:Y:S01]  /*2c70*/  IMAD R30, R2, R30, R33 ;  /* 0x0000001e021e7224 */ /* 0x000fe200078e0221 */
[C---:B------:R-:W-:Y:S01]  /*2c80*/  LOP3.LUT R34, R7.reuse, 0x4e, RZ, 0xfc, !PT ;  /* 0x0000004e07227812 */ /* 0x040fe200078efcff */
[----:B------:R-:W-:Y:S01]  /*2c90*/  @!P1 IMAD.IADD R26, R26, 0x1, -R2 ;  /* 0x000000011a1a9824 */ /* 0x000fe200078e0a02 */
[C---:B------:R-:W-:Y:S01]  /*2ca0*/  ISETP.GT.U32.AND P1, PT, R2.reuse, R29, PT ;  /* 0x0000001d0200720c */ /* 0x040fe20003f24070 */
[----:B------:R-:W-:Y:S01]  /*2cb0*/  IMAD.MOV R28, RZ, RZ, -R28 ;  /* 0x000000ffff1c7224 */ /* 0x000fe200078e0a1c */
[----:B------:R-:W-:Y:S01]  /*2cc0*/  IABS R32, R34 ;  /* 0x0000002200207213 */ /* 0x000fe20000000000 */
[----:B------:R-:W-:Y:S01]  /*2cd0*/  @!P6 IMAD.MOV R26, RZ, RZ, -R26 ;  /* 0x000000ffff1ae224 */ /* 0x000fe200078e0a1a */
[C---:B------:R-:W-:Y:S01]  /*2ce0*/  ISETP.GT.U32.AND P6, PT, R2.reuse, R30, PT ;  /* 0x0000001e0200720c */ /* 0x040fe20003fc4070 */
[C---:B------:R-:W-:Y:S01]  /*2cf0*/  IMAD R28, R2.reuse, R28, R31 ;  /* 0x0000001c021c7224 */ /* 0x040fe200078e021f */
[----:B------:R-:W-:Y:S01]  /*2d00*/  IABS R138, R143 ;  /* 0x0000008f008a7213 */ /* 0x000fe20000000000 */
[----:B------:R-:W-:Y:S01]  /*2d10*/  @!P0 IMAD.MOV R24, RZ, RZ, -R24 ;  /* 0x000000ffff188224 */ /* 0x000fe200078e0a18 */
[----:B------:R-:W-:Y:S01]  /*2d20*/  LOP3.LUT R145, R7, 0x11e, RZ, 0xfc, !PT ;  /* 0x0000011e07917812 */ /* 0x000fe200078efcff */
[----:B------:R-:W-:Y:S01]  /*2d30*/  @!P2 IMAD.MOV R25, RZ, RZ, -R25 ;  /* 0x000000ffff19a224 */ /* 0x000fe200078e0a19 */
[----:B------:R-:W-:Y:S01]  /*2d40*/  ISETP.GT.U32.AND P0, PT, R2, R28, PT ;  /* 0x0000001c0200720c */ /* 0x000fe20003f04070 */
[----:B------:R-:W-:Y:S01]  /*2d50*/  IMAD.HI.U32 R31, R3, R32, RZ ;  /* 0x00000020031f7227 */ /* 0x000fe200078e00ff */
[----:B------:R-:W-:-:S02]  /*2d60*/  ISETP.GE.AND P2, PT, R35, RZ, PT ;  /* 0x000000ff2300720c */ /* 0x000fc40003f46270 */
[----:B------:R-:W-:Y:S01]  /*2d70*/  LOP3.LUT R35, R7, 0x50, RZ, 0xfc, !PT ;  /* 0x0000005007237812 */ /* 0x000fe200078efcff */
[--C-:B------:R-:W-:Y:S01]  /*2d80*/  @!P4 IMAD.IADD R27, R27, 0x1, -R2.reuse ;  /* 0x000000011b1bc824 */ /* 0x100fe200078e0a02 */
[----:B------:R-:W-:Y:S01]  /*2d90*/  LOP3.LUT R149, R7, 0x12e, RZ, 0xfc, !PT ;  /* 0x0000012e07957812 */ /* 0x000fe200078efcff */
[--C-:B------:R-:W-:Y:S01]  /*2da0*/  @!P1 IMAD.IADD R29, R29, 0x1, -R2.reuse ;  /* 0x000000011d1d9824 */ /* 0x100fe200078e0a02 */
[----:B------:R-:W-:Y:S01]  /*2db0*/  IABS R33, R35 ;  /* 0x0000002300217213 */ /* 0x000fe20000000000 */
[----:B------:R-:W-:Y:S01]  /*2dc0*/  IMAD.MOV R31, RZ, RZ, -R31 ;  /* 0x000000ffff1f7224 */ /* 0x000fe200078e0a1f */
[----:B------:R-:W-:Y:S01]  /*2dd0*/  ISETP.GT.U32.AND P4, PT, R2, R27, PT ;  /* 0x0000001b0200720c */ /* 0x000fe20003f84070 */
[----:B------:R-:W-:Y:S01]  /*2de0*/  @!P6 IMAD.IADD R30, R30, 0x1, -R2 ;  /* 0x000000011e1ee824 */ /* 0x000fe200078e0a02 */
[C---:B------:R-:W-:Y:S01]  /*2df0*/  ISETP.GT.U32.AND P6, PT, R2.reuse, R29, PT ;  /* 0x0000001d0200720c */ /* 0x040fe20003fc4070 */
[----:B------:R-:W-:Y:S01]  /*2e00*/  IMAD R31, R2, R31, R32 ;  /* 0x0000001f021f7224 */ /* 0x000fe200078e0220 */
[----:B------:R-:W-:Y:S01]  /*2e10*/  LOP3.LUT R150, R7, 0x130, RZ, 0xfc, !PT ;  /* 0x0000013007967812 */ /* 0x000fe200078efcff */
[----:B------:R-:W-:Y:S01]  /*2e20*/  IMAD.HI.U32 R32, R3, R33, RZ ;  /* 0x0000002103207227 */ /* 0x000fe200078e00ff */
[----:B------:R-:W-:-:S02]  /*2e30*/  LOP3.LUT R151, R7, 0x132, RZ, 0xfc, !PT ;  /* 0x0000013207977812 */ /* 0x000fc400078efcff */
[----:B------:R-:W-:Y:S01]  /*2e40*/  IABS R147, R150 ;  /* 0x0000009600937213 */ /* 0x000fe20000000000 */
[----:B------:R-:W-:Y:S01]  /*2e50*/  @!P0 IMAD.IADD R28, R28, 0x1, -R2 ;  /* 0x000000011c1c8824 */ /* 0x000fe200078e0a02 */
[----:B------:R-:W-:Y:S01]  /*2e60*/  ISETP.GE.AND P0, PT, R34, RZ, PT ;  /* 0x000000ff2200720c */ /* 0x000fe20003f06270 */
[----:B------:R-:W-:Y:S01]  /*2e70*/  IMAD.MOV R32, RZ, RZ, -R32 ;  /* 0x000000ffff207224 */ /* 0x000fe200078e0a20 */
[----:B------:R-:W-:Y:S01]  /*2e80*/  IABS R148, R151 ;  /* 0x0000009700947213 */ /* 0x000fe20000000000 */
[--C-:B------:R-:W-:Y:S01]  /*2e90*/  @!P4 IMAD.IADD R27, R27, 0x1, -R2.reuse ;  /* 0x000000011b1bc824 */ /* 0x100fe200078e0a02 */
[C---:B------:R-:W-:Y:S01]  /*2ea0*/  ISETP.GT.U32.AND P1, PT, R2.reuse, R28, PT ;  /* 0x0000001c0200720c */ /* 0x040fe20003f24070 */
[----:B------:R-:W-:Y:S01]  /*2eb0*/  IMAD R32, R2, R32, R33 ;  /* 0x0000002002207224 */ /* 0x000fe200078e0221 */
[----:B------:R-:W-:Y:S01]  /*2ec0*/  ISETP.GE.AND P4, PT, R36, RZ, PT ;  /* 0x000000ff2400720c */ /* 0x000fe20003f86270 */
[----:B------:R-:W-:Y:S01]  /*2ed0*/  @!P6 IMAD.IADD R29, R29, 0x1, -R2 ;  /* 0x000000011d1de824 */ /* 0x000fe200078e0a02 */
[----:B------:R-:W-:Y:S01]  /*2ee0*/  IABS R36, R39 ;  /* 0x0000002700247213 */ /* 0x000fe20000000000 */
[----:B------:R-:W-:Y:S01]  /*2ef0*/  @!P3 IMAD.MOV R27, RZ, RZ, -R27 ;  /* 0x000000ffff1bb224 */ /* 0x000fe200078e0a1b */
[C---:B------:R-:W-:Y:S01]  /*2f00*/  ISETP.GT.U32.AND P6, PT, R2.reuse, R32, PT ;  /* 0x000000200200720c */ /* 0x040fe20003fc4070 */
[----:B------:R-:W-:Y:S01]  /*2f10*/  IMAD.HI.U32 R34, R3, R37, RZ ;  /* 0x0000002503227227 */ /* 0x000fe200078e00ff */
[----:B------:R-:W-:-:S02]  /*2f20*/  ISETP.GT.U32.AND P3, PT, R2, R30, PT ;  /* 0x0000001e0200720c */ /* 0x000fc40003f64070 */
[----:B------:R-:W-:Y:S01]  /*2f30*/  LOP3.LUT R154, R7, 0x138, RZ, 0xfc, !PT ;  /* 0x00000138079a7812 */ /* 0x000fe200078efcff */
[----:B------:R-:W-:Y:S01]  /*2f40*/  IMAD.HI.U32 R33, R3, R36, RZ ;  /* 0x0000002403217227 */ /* 0x000fe200078e00ff */
[C---:B------:R-:W-:Y:S02]  /*2f50*/  LOP3.LUT R155, R7.reuse, 0x13a, RZ, 0xfc, !PT ;  /* 0x0000013a079b7812 */ /* 0x040fe400078efcff */
[----:B------:R-:W-:Y:S01]  /*2f60*/  LOP3.LUT R156, R7, 0x13c, RZ, 0xfc, !PT ;  /* 0x0000013c079c7812 */ /* 0x000fe200078efcff */
[--C-:B------:R-:W-:Y:S01]  /*2f70*/  @!P1 IMAD.IADD R28, R28, 0x1, -R2.reuse ;  /* 0x000000011c1c9824 */ /* 0x100fe200078e0a02 */
[----:B------:R-:W-:Y:S01]  /*2f80*/  ISETP.GT.U32.AND P1, PT, R2, R31, PT ;  /* 0x0000001f0200720c */ /* 0x000fe20003f24070 */
[----:B------:R-:W-:Y:S01]  /*2f90*/  IMAD.MOV R33, RZ, RZ, -R33 ;  /* 0x000000ffff217224 */ /* 0x000fe200078e0a21 */
[----:B------:R-:W-:Y:S01]  /*2fa0*/  IABS R152, R155 ;  /* 0x0000009b00987213 */ /* 0x000fe20000000000 */
[--C-:B------:R-:W-:Y:S01]  /*2fb0*/  @!P6 IMAD.IADD R32, R32, 0x1, -R2.reuse ;  /* 0x000000012020e824 */ /* 0x100fe200078e0a02 */
[----:B------:R-:W-:Y:S01]  /*2fc0*/  IABS R153, R156 ;  /* 0x0000009c00997213 */ /* 0x000fe20000000000 */
[----:B------:R-:W-:Y:S01]  /*2fd0*/  @!P3 IMAD.IADD R30, R30, 0x1, -R2 ;  /* 0x000000011e1eb824 */ /* 0x000fe200078e0a02 */
[----:B------:R-:W-:Y:S01]  /*2fe0*/  ISETP.GE.AND P3, PT, R35, RZ, PT ;  /* 0x000000ff2300720c */ /* 0x000fe20003f66270 */
[----:B------:R-:W-:Y:S01]  /*2ff0*/  IMAD.HI.U32 R35, R3, R38, RZ ;  /* 0x0000002603237227 */ /* 0x000fe200078e00ff */
[----:B------:R-:W-:-:S02]  /*3000*/  ISETP.GT.U32.AND P6, PT, R2, R32, PT ;  /* 0x000000200200720c */ /* 0x000fc40003fc4070 */
[C---:B------:R-:W-:Y:S01]  /*3010*/  LOP3.LUT R157, R7.reuse, 0x13e, RZ, 0xfc, !PT ;  /* 0x0000013e079d7812 */ /* 0x040fe200078efcff */
[----:B------:R-:W-:Y:S01]  /*3020*/  IMAD.MOV R34, RZ, RZ, -R34 ;  /* 0x000000ffff227224 */ /* 0x000fe200078e0a22 */
[C---:B------:R-:W-:Y:S01]  /*3030*/  LOP3.LUT R159, R7.reuse, 0x140, RZ, 0xfc, !PT ;  /* 0x00000140079f7812 */ /* 0x040fe200078efcff */
[C---:B------:R-:W-:Y:S01]  /*3040*/  IMAD R33, R2.reuse, R33, R36 ;  /* 0x0000002102217224 */ /* 0x040fe200078e0224 */
[----:B------:R-:W-:Y:S01]  /*3050*/  LOP3.LUT R160, R7, 0x142, RZ, 0xfc, !PT ;  /* 0x0000014207a07812 */ /* 0x000fe200078efcff */
[----:B------:R-:W-:Y:S01]  /*3060*/  @!P1 IMAD.IADD R31, R31, 0x1, -R2 ;  /* 0x000000011f1f9824 */ /* 0x000fe200078e0a02 */
[----:B------:R-:W-:Y:S01]  /*3070*/  ISETP.GE.AND P1, PT, R39, RZ, PT ;  /* 0x000000ff2700720c */ /* 0x000fe20003f26270 */
[----:B------:R-:W-:Y:S01]  /*3080*/  IMAD.MOV R35, RZ, RZ, -R35 ;  /* 0x000000ffff237224 */ /* 0x000fe200078e0a23 */
[C---:B------:R-:W-:Y:S01]  /*3090*/  LOP3.LUT R161, R7.reuse, 0x144, RZ, 0xfc, !PT ;  /* 0x0000014407a17812 */ /* 0x040fe200078efcff */
[C---:B------:R-:W-:Y:S01]  /*30a0*/  IMAD R34, R2.reuse, R34, R37 ;  /* 0x0000002202227224 */ /* 0x040fe200078e0225 */
[----:B------:R-:W-:Y:S01]  /*30b0*/  LOP3.LUT R162, R7, 0x146, RZ, 0xfc, !PT ;  /* 0x0000014607a27812 */ /* 0x000fe200078efcff */
[----:B------:R-:W-:Y:S01]  /*30c0*/  @!P2 IMAD.MOV R29, RZ, RZ, -R29 ;  /* 0x000000ffff1da224 */ /* 0x000fe200078e0a1d */
[C---:B------:R-:W-:Y:S01]  /*30d0*/  ISETP.GT.U32.AND P2, PT, R2.reuse, R33, PT ;  /* 0x000000210200720c */ /* 0x040fe20003f44070 */
[----:B------:R-:W-:Y:S01]  /*30e0*/  @!P5 IMAD.MOV R28, RZ, RZ, -R28 ;  /* 0x000000ffff1cd224 */ /* 0x000fe200078e0a1c */
[C---:B------:R-:W-:Y:S01]  /*30f0*/  ISETP.GT.U32.AND P5, PT, R2.reuse, R31, PT ;  /* 0x0000001f0200720c */ /* 0x040fe20003fa4070 */
[C---:B------:R-:W-:Y:S01]  /*3100*/  IMAD R35, R2.reuse, R35, R38 ;  /* 0x0000002302237224 */ /* 0x040fe200078e0226 */
[----:B------:R-:W-:Y:S01]  /*3110*/  IABS R38, R43 ;  /* 0x0000002b00267213 */ /* 0x000fe20000000000 */
[----:B------:R-:W-:Y:S01]  /*3120*/  @!P4 IMAD.MOV R30, RZ, RZ, -R30 ;  /* 0x000000ffff1ec224 */ /* 0x000fe200078e0a1e */
[----:B------:R-:W-:Y:S01]  /*3130*/  ISETP.GT.U32.AND P4, PT, R2, R34, PT ;  /* 0x000000220200720c */ /* 0x000fe20003f84070 */
[----:B------:R-:W-:Y:S01]  /*3140*/  @!P6 IMAD.IADD R32, R32, 0x1, -R2 ;  /* 0x000000012020e824 */ /* 0x000fe200078e0a02 */
[----:B------:R-:W-:Y:S01]  /*3150*/  ISETP.GT.U32.AND P6, PT, R2, R35, PT ;  /* 0x000000230200720c */ /* 0x000fe20003fc4070 */
[----:B------:R-:W-:Y:S01]  /*3160*/  IMAD.HI.U32 R36, R3, R38, RZ ;  /* 0x0000002603247227 */ /* 0x000fe200078e00ff */
[----:B------:R-:W-:-:S02]  /*3170*/  IABS R158, R162 ;  /* 0x000000a2009e7213 */ /* 0x000fc40000000000 */
[----:B------:R-:W-:Y:S01]  /*3180*/  LOP3.LUT R163, R7, 0x14c, RZ, 0xfc, !PT ;  /* 0x0000014c07a37812 */ /* 0x000fe200078efcff */
[--C-:B------:R-:W-:Y:S01]  /*3190*/  @!P2 IMAD.IADD R33, R33, 0x1, -R2.reuse ;  /* 0x000000012121a824 */ /* 0x100fe200078e0a02 */
[----:B------:R-:W-:Y:S01]  /*31a0*/  ISETP.GE.AND P2, PT, R41, RZ, PT ;  /* 0x000000ff2900720c */ /* 0x000fe20003f46270 */
[----:B------:R-:W-:Y:S01]  /*31b0*/  @!P5 IMAD.IADD R31, R31, 0x1, -R2 ;  /* 0x000000011f1fd824 */ /* 0x000fe200078e0a02 */
[----:B------:R-:W-:Y:S01]  /*31c0*/  ISETP.GE.AND P5, PT, R40, RZ, PT ;  /* 0x000000ff2800720c */ /* 0x000fe20003fa6270 */
[----:B------:R-:W-:Y:S01]  /*31d0*/  IMAD.MOV R39, RZ, RZ, -R36 ;  /* 0x000000ffff277224 */ /* 0x000fe200078e0a24 */
[----:B------:R-:W-:Y:S01]  /*31e0*/  IABS R40, R44 ;  /* 0x0000002c00287213 */ /* 0x000fe20000000000 */
[--C-:B------:R-:W-:Y:S01]  /*31f0*/  @!P4 IMAD.IADD R34, R34, 0x1, -R2.reuse ;  /* 0x000000012222c824 */ /* 0x100fe200078e0a02 */
[C---:B------:R-:W-:Y:S01]  /*3200*/  ISETP.GT.U32.AND P4, PT, R2.reuse, R33, PT ;  /* 0x000000210200720c */ /* 0x040fe20003f84070 */
[----:B------:R-:W-:Y:S01]  /*3210*/  @!P6 IMAD.IADD R35, R35, 0x1, -R2 ;  /* 0x000000012323e824 */ /* 0x000fe200078e0a02 */
[----:B------:R-:W-:Y:S01]  /*3220*/  IABS R41, R45 ;  /* 0x0000002d00297213 */ /* 0x000fe20000000000 */
[----:B------:R-:W-:Y:S01]  /*3230*/  IMAD.HI.U32 R37, R3, R40, RZ ;  /* 0x0000002803257227 */ /* 0x000fe200078e00ff */
[----:B------:R-:W-:-:S02]  /*3240*/  ISETP.GT.U32.AND P6, PT, R2, R34, PT ;  /* 0x000000220200720c */ /* 0x000fc40003fc4070 */
[C---:B------:R-:W-:Y:S01]  /*3250*/  LOP3.LUT R167, R7.reuse, 0x14e, RZ, 0xfc, !PT ;  /* 0x0000014e07a77812 */ /* 0x040fe200078efcff */
[C---:B------:R-:W-:Y:S01]  /*3260*/  IMAD R36, R2.reuse, R39, R38 ;  /* 0x0000002702247224 */ /* 0x040fe200078e0226 */
[C---:B------:R-:W-:Y:S01]  /*3270*/  LOP3.LUT R168, R7.reuse, 0x150, RZ, 0xfc, !PT ;  /* 0x0000015007a87812 */ /* 0x040fe200078efcff */
[----:B------:R-:W-:Y:S01]  /*3280*/  IMAD.MOV R37, RZ, RZ, -R37 ;  /* 0x000000ffff257224 */ /* 0x000fe200078e0a25 */
[----:B------:R-:W-:Y:S01]  /*3290*/  LOP3.LUT R169, R7, 0x152, RZ, 0xfc, !PT ;  /* 0x0000015207a97812 */ /* 0x000fe200078efcff */
[----:B------:R-:W-:Y:S01]  /*32a0*/  IMAD.HI.U32 R38, R3, R41, RZ ;  /* 0x0000002903267227 */ /* 0x000fe200078e00ff */
[----:B------:R-:W-:Y:S02]  /*32b0*/  LOP3.LUT R171, R7, 0x156, RZ, 0xfc, !PT ;  /* 0x0000015607ab7812 */ /* 0x000fe400078efcff */
[----:B------:R-:W-:Y:S01]  /*32c0*/  IABS R164, R169 ;  /* 0x000000a900a47213 */ /* 0x000fe20000000000 */
[----:B------:R-:W-:Y:S01]  /*32d0*/  @!P4 IMAD.IADD R33, R33, 0x1, -R2 ;  /* 0x000000012121c824 */ /* 0x000fe200078e0a02 */
[C---:B------:R-:W-:Y:S01]  /*32e0*/  ISETP.GT.U32.AND P4, PT, R2.reuse, R36, PT ;  /* 0x000000240200720c */ /* 0x040fe20003f84070 */
[----:B------:R-:W-:Y:S01]  /*32f0*/  IMAD R37, R2, R37, R40 ;  /* 0x0000002502257224 */ /* 0x000fe200078e0228 */
[----:B------:R-:W-:Y:S01]  /*3300*/  IABS R40, R47 ;  /* 0x0000002f00287213 */ /* 0x000fe20000000000 */
[----:B------:R-:W-:Y:S01]  /*3310*/  @!P6 IMAD.IADD R34, R34, 0x1, -R2 ;  /* 0x000000012222e824 */ /* 0x000fe200078e0a02 */
[----:B------:R-:W-:Y:S01]  /*3320*/  IABS R166, R171 ;  /* 0x000000ab00a67213 */ /* 0x000fe20000000000 */
[----:B------:R-:W-:Y:S01]  /*3330*/  IMAD.MOV R38, RZ, RZ, -R38 ;  /* 0x000000ffff267224 */ /* 0x000fe200078e0a26 */
[----:B------:R-:W-:Y:S01]  /*3340*/  ISETP.GT.U32.AND P6, PT, R2, R37, PT ;  /* 0x000000250200720c */ /* 0x000fe20003fc4070 */
[----:B------:R-:W-:Y:S01]  /*3350*/  IMAD.HI.U32 R39, R3, R42, RZ ;  /* 0x0000002a03277227 */ /* 0x000fe200078e00ff */
[----:B------:R-:W-:-:S02]  /*3360*/  LOP3.LUT R170, R7, 0x154, RZ, 0xfc, !PT ;  /* 0x0000015407aa7812 */ /* 0x000fc400078efcff */
[C---:B------:R-:W-:Y:S01]  /*3370*/  LOP3.LUT R178, R7.reuse, 0x166, RZ, 0xfc, !PT ;  /* 0x0000016607b27812 */ /* 0x040fe200078efcff */
[----:B------:R-:W-:Y:S01]  /*3380*/  @!P0 IMAD.MOV R31, RZ, RZ, -R31 ;  /* 0x000000ffff1f8224 */ /* 0x000fe200078e0a1f */
[----:B------:R-:W-:Y:S01]  /*3390*/  ISETP.GT.U32.AND P0, PT, R2, R35, PT ;  /* 0x000000230200720c */ /* 0x000fe20003f04070 */
[--C-:B------:R-:W-:Y:S01]  /*33a0*/  @!P4 IMAD.IADD R36, R36, 0x1, -R2.reuse ;  /* 0x000000012424c824 */ /* 0x100fe200078e0a02 */
[----:B------:R-:W-:Y:S01]  /*33b0*/  ISETP.GE.AND P4, PT, R44, RZ, PT ;  /* 0x000000ff2c00720c */ /* 0x000fe20003f86270 */
[C---:B------:R-:W-:Y:S01]  /*33c0*/  IMAD R38, R2.reuse, R38, R41 ;  /* 0x0000002602267224 */ /* 0x040fe200078e0229 */
[----:B------:R-:W-:Y:S01]  /*33d0*/  LOP3.LUT R44, R7, 0x64, RZ, 0xfc, !PT ;  /* 0x00000064072c7812 */ /* 0x000fe200078efcff */
[----:B------:R-:W-:Y:S01]  /*33e0*/  IMAD.MOV R39, RZ, RZ, -R39 ;  /* 0x000000ffff277224 */ /* 0x000fe200078e0a27 */
[----:B------:R-:W-:Y:S01]  /*33f0*/  IABS R165, R170 ;  /* 0x000000aa00a57213 */ /* 0x000fe20000000000 */
[----:B------:R-:W-:Y:S01]  /*3400*/  @!P6 IMAD.IADD R37, R37, 0x1, -R2 ;  /* 0x000000012525e824 */ /* 0x000fe200078e0a02 */
[C---:B------:R-:W-:Y:S01]  /*3410*/  ISETP.GT.U32.AND P6, PT, R2.reuse, R36, PT ;  /* 0x000000240200720c */ /* 0x040fe20003fc4070 */
[----:B------:R-:W-:Y:S01]  /*3420*/  @!P3 IMAD.MOV R32, RZ, RZ, -R32 ;  /* 0x000000ffff20b224 */ /* 0x000fe200078e0a20 */
[C---:B------:R-:W-:Y:S01]  /*3430*/  ISETP.GT.U32.AND P3, PT, R2.reuse, R38, PT ;  /* 0x000000260200720c */ /* 0x040fe20003f64070 */
[C---:B------:R-:W-:Y:S01]  /*3440*/  IMAD R39, R2.reuse, R39, R42 ;  /* 0x0000002702277224 */ /* 0x040fe200078e022a */
[----:B------:R-:W-:Y:S01]  /*3450*/  IABS R174, R178 ;  /* 0x000000b200ae7213 */ /* 0x000fe20000000000 */
[----:B------:R-:W-:Y:S01]  /*3460*/  IMAD.MOV.U32 R41, RZ, RZ, R40 ;  /* 0x000000ffff297224 */ /* 0x000fe200078e0028 */
[----:B------:R-:W-:Y:S01]  /*3470*/  LOP3.LUT R177, R7, 0x164, RZ, 0xfc, !PT ;  /* 0x0000016407b17812 */ /* 0x000fe200078efcff */
[----:B------:R-:W-:Y:S01]  /*3480*/  @!P0 IMAD.IADD R35, R35, 0x1, -R2 ;  /* 0x0000000123238824 */ /* 0x000fe200078e0a02 */
[----:B------:R-:W-:Y:S01]  /*3490*/  ISETP.GE.AND P0, PT, R43, RZ, PT ;  /* 0x000000ff2b00720c */ /* 0x000fe20003f06270 */
[----:B------:R-:W-:Y:S01]  /*34a0*/  @!P1 IMAD.MOV R33, RZ, RZ, -R33 ;  /* 0x000000ffff219224 */ /* 0x000fe200078e0a21 */
[----:B------:R-:W-:Y:S01]  /*34b0*/  ISETP.GT.U32.AND P1, PT, R2, R37, PT ;  /* 0x000000250200720c */ /* 0x000fe20003f24070 */
[----:B------:R-:W-:Y:S01]  /*34c0*/  IMAD.HI.U32 R40, R3, R41, RZ ;  /* 0x0000002903287227 */ /* 0x000fe200078e00ff */
[----:B------:R-:W-:-:S02]  /*34d0*/  LOP3.LUT R43, R7, 0x62, RZ, 0xfc, !PT ;  /* 0x00000062072b7812 */ /* 0x000fc400078efcff */
[----:B------:R-:W-:Y:S01]  /*34e0*/  LOP3.LUT R179, R7, 0x168, RZ, 0xfc, !PT ;  /* 0x0000016807b37812 */ /* 0x000fe200078efcff */
[--C-:B------:R-:W-:Y:S01]  /*34f0*/  @!P6 IMAD.IADD R36, R36, 0x1, -R2.reuse ;  /* 0x000000012424e824 */ /* 0x100fe200078e0a02 */
[----:B------:R-:W-:Y:S01]  /*3500*/  ISETP.GT.U32.AND P6, PT, R2, R39, PT ;  /* 0x000000270200720c */ /* 0x000fe20003fc4070 */
[----:B------:R-:W-:Y:S01]  /*3510*/  @!P3 IMAD.IADD R38, R38, 0x1, -R2 ;  /* 0x000000012626b824 */ /* 0x000fe200078e0a02 */
[----:B------:R-:W-:Y:S01]  /*3520*/  IABS R42, R43 ;  /* 0x0000002b002a7213 */ /* 0x000fe20000000000 */
[----:B------:R-:W-:Y:S01]  /*3530*/  IMAD.MOV R40, RZ, RZ, -R40 ;  /* 0x000000ffff287224 */ /* 0x000fe200078e0a28 */
[----:B------:R-:W-:Y:S01]  /*3540*/  ISETP.GE.AND P3, PT, R43, RZ, PT ;  /* 0x000000ff2b00720c */ /* 0x000fe20003f66270 */
[----:B------:R-:W-:Y:S01]  /*3550*/  @!P5 IMAD.MOV R34, RZ, RZ, -R34 ;  /* 0x000000ffff22d224 */ /* 0x000fe200078e0a22 */
[----:B------:R-:W-:Y:S01]  /*3560*/  ISETP.GE.AND P5, PT, R45, RZ, PT ;  /* 0x000000ff2d00720c */ /* 0x000fe20003fa6270 */
[----:B------:R-:W-:Y:S01]  /*3570*/  IMAD R40, R2, R40, R41 ;  /* 0x0000002802287224 */ /* 0x000fe200078e0229 */
[----:B------:R-:W-:Y:S01]  /*3580*/  IABS R45, R44 ;  /* 0x0000002c002d7213 */ /* 0x000fe20000000000 */
[----:B------:R-:W-:Y:S01]  /*3590*/  IMAD.HI.U32 R41, R3, R42, RZ ;  /* 0x0000002a03297227 */ /* 0x000fe200078e00ff */
[----:B------:R-:W-:-:S02]  /*35a0*/  IABS R175, R179 ;  /* 0x000000b300af7213 */ /* 0x000fc40000000000 */
[----:B------:R-:W-:Y:S01]  /*35b0*/  LOP3.LUT R180, R7, 0x16a, RZ, 0xfc, !PT ;  /* 0x0000016a07b47812 */ /* 0x000fe200078efcff */
[--C-:B------:R-:W-:Y:S01]  /*35c0*/  @!P6 IMAD.IADD R39, R39, 0x1, -R2.reuse ;  /* 0x000000012727e824 */ /* 0x100fe200078e0a02 */
[C---:B------:R-:W-:Y:S01]  /*35d0*/  ISETP.GT.U32.AND P6, PT, R2.reuse, R38, PT ;  /* 0x000000260200720c */ /* 0x040fe20003fc4070 */
[----:B------:R-:W-:Y:S01]  /*35e0*/  @!P1 IMAD.IADD R37, R37, 0x1, -R2 ;  /* 0x0000000125259824 */ /* 0x000fe200078e0a02 */
[----:B------:R-:W-:Y:S01]  /*35f0*/  ISETP.GE.AND P1, PT, R47, RZ, PT ;  /* 0x000000ff2f00720c */ /* 0x000fe20003f26270 */
[----:B------:R-:W-:Y:S01]  /*3600*/  IMAD.MOV R41, RZ, RZ, -R41 ;  /* 0x000000ffff297224 */ /* 0x000fe200078e0a29 */
[----:B------:R-:W-:Y:S01]  /*3610*/  IABS R47, R49 ;  /* 0x00000031002f7213 */ /* 0x000fe20000000000 */
[----:B------:R-:W-:Y:S01]  /*3620*/  @!P4 IMAD.MOV R37, RZ, RZ, -R37 ;  /* 0x000000ffff25c224 */ /* 0x000fe200078e0a25 */
[C---:B------:R-:W-:Y:S01]  /*3630*/  ISETP.GT.U32.AND P4, PT, R2.reuse, R40, PT ;  /* 0x000000280200720c */ /* 0x040fe20003f84070 */
[C---:B------:R-:W-:Y:S01]  /*3640*/  IMAD R41, R2.reuse, R41, R42 ;  /* 0x0000002902297224 */ /* 0x040fe200078e022a */
[----:B------:R-:W-:Y:S01]  /*3650*/  LOP3.LUT R181, R7, 0x16c, RZ, 0xfc, !PT ;  /* 0x0000016c07b57812 */ /* 0x000fe200078efcff */
[----:B------:R-:W-:Y:S01]  /*3660*/  @!P0 IMAD.MOV R36, RZ, RZ, -R36 ;  /* 0x000000ffff248224 */ /* 0x000fe200078e0a24 */
[----:B------:R-:W-:Y:S01]  /*3670*/  ISETP.GT.U32.AND P0, PT, R2, R39, PT ;  /* 0x000000270200720c */ /* 0x000fe20003f04070 */
[----:B------:R-:W-:Y:S01]  /*3680*/  @!P2 IMAD.MOV R35, RZ, RZ, -R35 ;  /* 0x000000ffff23a224 */ /* 0x000fe200078e0a23 */
[----:B------:R-:W-:Y:S01]  /*3690*/  ISETP.GE.AND P2, PT, R46, RZ, PT ;  /* 0x000000ff2e00720c */ /* 0x000fe20003f46270 */
[----:B------:R-:W-:Y:S01]  /*36a0*/  @!P6 IMAD.IADD R38, R38, 0x1, -R2 ;  /* 0x000000012626e824 */ /* 0x000fe200078e0a02 */
[----:B------:R-:W-:Y:S01]  /*36b0*/  ISETP.GT.U32.AND P6, PT, R2, R41, PT ;  /* 0x000000290200720c */ /* 0x000fe20003fc4070 */
[----:B------:R-:W-:Y:S01]  /*36c0*/  IMAD.HI.U32 R42, R3, R45, RZ ;  /* 0x0000002d032a7227 */ /* 0x000fe200078e00ff */
[----:B------:R-:W-:-:S02]  /*36d0*/  IABS R46, R48 ;  /* 0x00000030002e7213 */ /* 0x000fc40000000000 */
[----:B------:R-:W-:Y:S01]  /*36e0*/  IABS R176, R180 ;  /* 0x000000b400b07213 */ /* 0x000fe20000000000 */
[----:B------:R-:W-:Y:S01]  /*36f0*/  @!P4 IMAD.IADD R40, R40, 0x1, -R2 ;  /* 0x000000012828c824 */ /* 0x000fe200078e0a02 */
[----:B------:R-:W-:Y:S01]  /*3700*/  ISETP.GE.AND P4, PT, R48, RZ, PT ;  /* 0x000000ff3000720c */ /* 0x000fe20003f86270 */
[----:B------:R-:W-:Y:S01]  /*3710*/  @!P5 IMAD.MOV R38, RZ, RZ, -R38 ;  /* 0x000000ffff26d224 */ /* 0x000fe200078e0a26 */
[----:B------:R-:W-:Y:S01]  /*3720*/  IABS R48, R53 ;  /* 0x0000003500307213 */ /* 0x000fe20000000000 */
[----:B------:R-:W-:Y:S01]  /*3730*/  IMAD.HI.U32 R43, R3, R46, RZ ;  /* 0x0000002e032b7227 */ /* 0x000fe200078e00ff */
[----:B------:R-:W-:Y:S02]  /*3740*/  ISETP.GT.U32.AND P5, PT, R2, R40, PT ;  /* 0x000000280200720c */ /* 0x000fe40003fa4070 */
[----:B------:R-:W-:Y:S01]  /*3750*/  LOP3.LUT R182, R7, 0x16e, RZ, 0xfc, !PT ;  /* 0x0000016e07b67812 */ /* 0x000fe200078efcff */
[----:B------:R-:W-:Y:S01]  /*3760*/  @!P6 IMAD.IADD R41, R41, 0x1, -R2 ;  /* 0x000000012929e824 */ /* 0x000fe200078e0a02 */
[C---:B------:R-:W-:Y:S01]  /*3770*/  LOP3.LUT R183, R7.reuse, 0x170, RZ, 0xfc, !PT ;  /* 0x0000017007b77812 */ /* 0x040fe200078efcff */
[----:B------:R-:W-:Y:S01]  /*3780*/  IMAD.MOV R42, RZ, RZ, -R42 ;  /* 0x000000ffff2a7224 */ /* 0x000fe200078e0a2a */
[----:B------:R-:W-:Y:S01]  /*3790*/  LOP3.LUT R184, R7, 0x172, RZ, 0xfc, !PT ;  /* 0x0000017207b87812 */ /* 0x000fe200078efcff */
        /* <DEDUP_REMOVED lines=8> */
[C---:B------:R-:W-:Y:S01]  /*3820*/  LOP3.LUT R187, R7.reuse, 0x178, RZ, 0xfc, !PT ;  /* 0x0000017807bb7812 */ /* 0x040fe200078efcff */
[----:B------:R-:W-:Y:S01]  /*3830*/  IMAD.MOV R44, RZ, RZ, -R44 ;  /* 0x000000ffff2c7224 */ /* 0x000fe200078e0a2c */
[C---:B------:R-:W-:Y:S01]  /*3840*/  LOP3.LUT R188, R7.reuse, 0x17c, RZ, 0xfc, !PT ;  /* 0x0000017c07bc7812 */ /* 0x040fe200078efcff */
[C---:B------:R-:W-:Y:S01]  /*3850*/  IMAD R43, R2.reuse, R43, R46 ;  /* 0x0000002b022b7224 */ /* 0x040fe200078e022e */
[----:B------:R-:W-:Y:S01]  /*3860*/  LOP3.LUT R190, R7, 0x17e, RZ, 0xfc, !PT ;  /* 0x0000017e07be7812 */ /* 0x000fe200078efcff */
[----:B------:R-:W-:Y:S01]  /*3870*/  @!P2 IMAD.MOV R39, RZ, RZ, -R39 ;  /* 0x000000ffff27a224 */ /* 0x000fe200078e0a27 */
[C---:B------:R-:W-:Y:S01]  /*3880*/  ISETP.GT.U32.AND P2, PT, R2.reuse, R42, PT ;  /* 0x0000002a0200720c */ /* 0x040fe20003f44070 */
[----:B------:R-:W-:Y:S01]  /*3890*/  IMAD R44, R2, R44, R47 ;  /* 0x0000002c022c7224 */ /* 0x000fe200078e022f */
[----:B------:R-:W-:Y:S01]  /*38a0*/  IABS R47, R52 ;  /* 0x00000034002f7213 */ /* 0x000fe20000000000 */
[--C-:B------:R-:W-:Y:S01]  /*38b0*/  @!P5 IMAD.IADD R40, R40, 0x1, -R2.reuse ;  /* 0x000000012828d824 */ /* 0x100fe200078e0a02 */
[C---:B------:R-:W-:Y:S01]  /*38c0*/  ISETP.GT.U32.AND P5, PT, R2.reuse, R43, PT ;  /* 0x0000002b0200720c */ /* 0x040fe20003fa4070 */
[----:B------:R-:W-:Y:S01]  /*38d0*/  @!P6 IMAD.IADD R41, R41, 0x1, -R2 ;  /* 0x000000012929e824 */ /* 0x000fe200078e0a02 */
[----:B------:R-:W-:Y:S01]  /*38e0*/  ISETP.GT.U32.AND P6, PT, R2, R44, PT ;  /* 0x0000002c0200720c */ /* 0x000fe20003fc4070 */
[----:B------:R-:W-:Y:S01]  /*38f0*/  IMAD.HI.U32 R45, R3, R47, RZ ;  /* 0x0000002f032d7227 */ /* 0x000fe200078e00ff */
[----:B------:R-:W-:-:S02]  /*3900*/  LOP3.LUT R191, R7, 0x180, RZ, 0xfc, !PT ;  /* 0x0000018007bf7812 */ /* 0x000fc400078efcff */
[----:B------:R-:W-:Y:S01]  /*3910*/  LOP3.LUT R192, R7, 0x182, RZ, 0xfc, !PT ;  /* 0x0000018207c07812 */ /* 0x000fe200078efcff */
[----:B------:R-:W-:Y:S01]  /*3920*/  IMAD.HI.U32 R46, R3, R48, RZ ;  /* 0x00000030032e7227 */ /* 0x000fe200078e00ff */
[C---:B------:R-:W-:Y:S02]  /*3930*/  LOP3.LUT R195, R7.reuse, 0x186, RZ, 0xfc, !PT ;  /* 0x0000018607c37812 */ /* 0x040fe400078efcff */
[----:B------:R-:W-:Y:S01]  /*3940*/  LOP3.LUT R193, R7, 0x184, RZ, 0xfc, !PT ;  /* 0x0000018407c17812 */ /* 0x000fe200078efcff */
[--C-:B------:R-:W-:Y:S01]  /*3950*/  @!P2 IMAD.IADD R42, R42, 0x1, -R2.reuse ;  /* 0x000000012a2aa824 */ /* 0x100fe200078e0a02 */
[----:B------:R-:W-:Y:S01]  /*3960*/  ISETP.GE.AND P2, PT, R49, RZ, PT ;  /* 0x000000ff3100720c */ /* 0x000fe20003f46270 */
[--C-:B------:R-:W-:Y:S01]  /*3970*/  @!P5 IMAD.IADD R43, R43, 0x1, -R2.reuse ;  /* 0x000000012b2bd824 */ /* 0x100fe200078e0a02 */
[----:B------:R-:W-:Y:S01]  /*3980*/  IABS R189, R193 ;  /* 0x000000c100bd7213 */ /* 0x000fe20000000000 */
[----:B------:R-:W-:Y:S01]  /*3990*/  @!P6 IMAD.IADD R44, R44, 0x1, -R2 ;  /* 0x000000012c2ce824 */ /* 0x000fe200078e0a02 */
[C---:B------:R-:W-:Y:S01]  /*39a0*/  ISETP.GT.U32.AND P5, PT, R2.reuse, R42, PT ;  /* 0x0000002a0200720c */ /* 0x040fe20003fa4070 */
[----:B------:R-:W-:Y:S01]  /*39b0*/  IMAD.MOV R45, RZ, RZ, -R45 ;  /* 0x000000ffff2d7224 */ /* 0x000fe200078e0a2d */
[C---:B------:R-:W-:Y:S01]  /*39c0*/  ISETP.GT.U32.AND P6, PT, R2.reuse, R43, PT ;  /* 0x0000002b0200720c */ /* 0x040fe20003fc4070 */
[----:B------:R-:W-:Y:S01]  /*39d0*/  IMAD.MOV R49, RZ, RZ, -R46 ;  /* 0x000000ffff317224 */ /* 0x000fe200078e0a2e */
[C---:B------:R-:W-:Y:S01]  /*39e0*/  LOP3.LUT R196, R7.reuse, 0x188, RZ, 0xfc, !PT ;  /* 0x0000018807c47812 */ /* 0x040fe200078efcff */
[C---:B------:R-:W-:Y:S01]  /*39f0*/  IMAD R45, R2.reuse, R45, R47 ;  /* 0x0000002d022d7224 */ /* 0x040fe200078e022f */
[C---:B------:R-:W-:Y:S01]  /*3a00*/  LOP3.LUT R197, R7.reuse, 0x18a, RZ, 0xfc, !PT ;  /* 0x0000018a07c57812 */ /* 0x040fe200078efcff */
[----:B------:R-:W-:Y:S01]  /*3a10*/  IMAD R46, R2, R49, R48 ;  /* 0x00000031022e7224 */ /* 0x000fe200078e0230 */
[----:B------:R-:W-:Y:S01]  /*3a20*/  LOP3.LUT R198, R7, 0x18c, RZ, 0xfc, !PT ;  /* 0x0000018c07c67812 */ /* 0x000fe200078efcff */
[----:B------:R-:W-:Y:S01]  /*3a30*/  IMAD.HI.U32 R48, R3, R51, RZ ;  /* 0x0000003303307227 */ /* 0x000fe200078e00ff */
[----:B------:R-:W-:-:S02]  /*3a40*/  LOP3.LUT R199, R7, 0x18e, RZ, 0xfc, !PT ;  /* 0x0000018e07c77812 */ /* 0x000fc400078efcff */
[----:B------:R-:W-:Y:S01]  /*3a50*/  LOP3.LUT R200, R7, 0x190, RZ, 0xfc, !PT ;  /* 0x0000019007c87812 */ /* 0x000fe200078efcff */
[--C-:B------:R-:W-:Y:S01]  /*3a60*/  @!P5 IMAD.IADD R42, R42, 0x1, -R2.reuse ;  /* 0x000000012a2ad824 */ /* 0x100fe200078e0a02 */
[C---:B------:R-:W-:Y:S01]  /*3a70*/  ISETP.GT.U32.AND P5, PT, R2.reuse, R45, PT ;  /* 0x0000002d0200720c */ /* 0x040fe20003fa4070 */
[----:B------:R-:W-:Y:S01]  /*3a80*/  @!P6 IMAD.IADD R43, R43, 0x1, -R2 ;  /* 0x000000012b2be824 */ /* 0x000fe200078e0a02 */
[----:B------:R-:W-:Y:S01]  /*3a90*/  ISETP.GT.U32.AND P6, PT, R2, R46, PT ;  /* 0x0000002e0200720c */ /* 0x000fe20003fc4070 */
[----:B------:R-:W-:Y:S01]  /*3aa0*/  @!P3 IMAD.MOV R41, RZ, RZ, -R41 ;  /* 0x000000ffff29b224 */ /* 0x000fe200078e0a29 */
[----:B------:R-:W-:Y:S01]  /*3ab0*/  ISETP.GE.AND P3, PT, R52, RZ, PT ;  /* 0x000000ff3400720c */ /* 0x000fe20003f66270 */
[----:B------:R-:W-:Y:S01]  /*3ac0*/  IMAD.MOV R48, RZ, RZ, -R48 ;  /* 0x000000ffff307224 */ /* 0x000fe200078e0a30 */
[----:B------:R-:W-:Y:S01]  /*3ad0*/  LOP3.LUT R52, R7, 0x72, RZ, 0xfc, !PT ;  /* 0x0000007207347812 */ /* 0x000fe200078efcff */
[----:B------:R-:W-:Y:S01]  /*3ae0*/  IMAD.HI.U32 R47, R3, R50, RZ ;  /* 0x00000032032f7227 */ /* 0x000fe200078e00ff */
[----:B------:R-:W-:-:S02]  /*3af0*/  IABS R194, R199 ;  /* 0x000000c700c27213 */ /* 0x000fc40000000000 */
[----:B------:R-:W-:Y:S01]  /*3b00*/  IABS R49, R52 ;  /* 0x0000003400317213 */ /* 0x000fe20000000000 */
[----:B------:R-:W-:Y:S01]  /*3b10*/  @!P1 IMAD.MOV R40, RZ, RZ, -R40 ;  /* 0x000000ffff289224 */ /* 0x000fe200078e0a28 */
[C---:B------:R-:W-:Y:S01]  /*3b20*/  ISETP.GT.U32.AND P1, PT, R2.reuse, R44, PT ;  /* 0x0000002c0200720c */ /* 0x040fe20003f24070 */
[----:B------:R-:W-:Y:S01]  /*3b30*/  IMAD R48, R2, R48, R51 ;  /* 0x0000003002307224 */ /* 0x000fe200078e0233 */
[----:B------:R-:W-:Y:S01]  /*3b40*/  LOP3.LUT R201, R7, 0x192, RZ, 0xfc, !PT ;  /* 0x0000019207c97812 */ /* 0x000fe200078efcff */
[--C-:B------:R-:W-:Y:S01]  /*3b50*/  @!P5 IMAD.IADD R45, R45, 0x1, -R2.reuse ;  /* 0x000000012d2dd824 */ /* 0x100fe200078e0a02 */
[C---:B------:R-:W-:Y:S01]  /*3b60*/  LOP3.LUT R202, R7.reuse, 0x196, RZ, 0xfc, !PT ;  /* 0x0000019607ca7812 */ /* 0x040fe200078efcff */
[----:B------:R-:W-:Y:S01]  /*3b70*/  IMAD.MOV R47, RZ, RZ, -R47 ;  /* 0x000000ffff2f7224 */ /* 0x000fe200078e0a2f */
[C---:B------:R-:W-:Y:S01]  /*3b80*/  LOP3.LUT R203, R7.reuse, 0x19c, RZ, 0xfc, !PT ;  /* 0x0000019c07cb7812 */ /* 0x040fe200078efcff */
[----:B------:R-:W-:Y:S01]  /*3b90*/  @!P6 IMAD.IADD R46, R46, 0x1, -R2 ;  /* 0x000000012e2ee824 */ /* 0x000fe200078e0a02 */
[C---:B------:R-:W-:Y:S01]  /*3ba0*/  LOP3.LUT R204, R7.reuse, 0x19e, RZ, 0xfc, !PT ;  /* 0x0000019e07cc7812 */ /* 0x040fe200078efcff */
[----:B------:R-:W-:Y:S01]  /*3bb0*/  @!P0 IMAD.MOV R42, RZ, RZ, -R42 ;  /* 0x000000ffff2a8224 */ /* 0x000fe200078e0a2a */
[C---:B------:R-:W-:Y:S01]  /*3bc0*/  ISETP.GT.U32.AND P0, PT, R2.reuse, R45, PT ;  /* 0x0000002d0200720c */ /* 0x040fe20003f04070 */
[----:B------:R-:W-:Y:S01]  /*3bd0*/  @!P4 IMAD.MOV R43, RZ, RZ, -R43 ;  /* 0x000000ffff2bc224 */ /* 0x000fe200078e0a2b */
[C---:B------:R-:W-:Y:S01]  /*3be0*/  ISETP.GT.U32.AND P4, PT, R2.reuse, R48, PT ;  /* 0x000000300200720c */ /* 0x040fe20003f84070 */
[C---:B------:R-:W-:Y:S01]  /*3bf0*/  IMAD R47, R2.reuse, R47, R50 ;  /* 0x0000002f022f7224 */ /* 0x040fe200078e0232 */
[----:B------:R-:W-:Y:S01]  /*3c00*/  ISETP.GT.U32.AND P6, PT, R2, R46, PT ;  /* 0x0000002e0200720c */ /* 0x000fe20003fc4070 */
[----:B------:R-:W-:Y:S01]  /*3c10*/  IMAD.MOV.U32 R50, RZ, RZ, R49 ;  /* 0x000000ffff327224 */ /* 0x000fe200078e0031 */
[----:B------:R-:W-:Y:S01]  /*3c20*/  LOP3.LUT R209, R7, 0x1a4, RZ, 0xfc, !PT ;  /* 0x000001a407d17812 */ /* 0x000fe200078efcff */
[----:B------:R-:W-:Y:S01]  /*3c30*/  @!P1 IMAD.IADD R44, R44, 0x1, -R2 ;  /* 0x000000012c2c9824 */ /* 0x000fe200078e0a02 */
[----:B------:R-:W-:Y:S01]  /*3c40*/  ISETP.GT.U32.AND P5, PT, R2, R47, PT ;  /* 0x0000002f0200720c */ /* 0x000fe20003fa4070 */
[----:B------:R-:W-:Y:S01]  /*3c50*/  IMAD.HI.U32 R49, R3, R50, RZ ;  /* 0x0000003203317227 */ /* 0x000fe200078e00ff */
[----:B------:R-:W-:-:S02]  /*3c60*/  ISETP.GE.AND P1, PT, R53, RZ, PT ;  /* 0x000000ff3500720c */ /* 0x000fc40003f26270 */
[C---:B------:R-:W-:Y:S01]  /*3c70*/  LOP3.LUT R53, R7.reuse, 0x74, RZ, 0xfc, !PT ;  /* 0x0000007407357812 */ /* 0x040fe200078efcff */
[----:B------:R-:W-:Y:S01]  /*3c80*/  IMAD.MOV R49, RZ, RZ, -R49 ;  /* 0x000000ffff317224 */ /* 0x000fe200078e0a31 */
[----:B------:R-:W-:Y:S01]  /*3c90*/  LOP3.LUT R206, R7, 0x1a2, RZ, 0xfc, !PT ;  /* 0x000001a207ce7812 */ /* 0x000fe200078efcff */
[----:B------:R-:W-:Y:S01]  /*3ca0*/  @!P0 IMAD.IADD R45, R45, 0x1, -R2 ;  /* 0x000000012d2d8824 */ /* 0x000fe200078e0a02 */
[----:B------:R-:W-:Y:S01]  /*3cb0*/  IABS R51, R53 ;  /* 0x0000003500337213 */ /* 0x000fe20000000000 */
[----:B------:R-:W-:Y:S01]  /*3cc0*/  IMAD R49, R2, R49, R50 ;  /* 0x0000003102317224 */ /* 0x000fe200078e0232 */
[----:B------:R-:W-:Y:S01]  /*3cd0*/  ISETP.GE.AND P0, PT, R55, RZ, PT ;  /* 0x000000ff3700720c */ /* 0x000fe20003f06270 */
[--C-:B------:R-:W-:Y:S01]  /*3ce0*/  @!P4 IMAD.IADD R48, R48, 0x1, -R2.reuse ;  /* 0x000000013030c824 */ /* 0x100fe200078e0a02 */
[----:B------:R-:W-:Y:S01]  /*3cf0*/  ISETP.GE.AND P4, PT, R52, RZ, PT ;  /* 0x000000ff3400720c */ /* 0x000fe20003f86270 */
[----:B------:R-:W-:Y:S01]  /*3d00*/  @!P6 IMAD.IADD R46, R46, 0x1, -R2 ;  /* 0x000000012e2ee824 */ /* 0x000fe200078e0a02 */
[C---:B------:R-:W-:Y:S01]  /*3d10*/  ISETP.GT.U32.AND P6, PT, R2.reuse, R49, PT ;  /* 0x000000310200720c */ /* 0x040fe20003fc4070 */
[----:B------:R-:W-:Y:S01]  /*3d20*/  @!P3 IMAD.MOV R45, RZ, RZ, -R45 ;  /* 0x000000ffff2db224 */ /* 0x000fe200078e0a2d */
[----:B------:R-:W-:Y:S01]  /*3d30*/  ISETP.GT.U32.AND P3, PT, R2, R48, PT ;  /* 0x000000300200720c */ /* 0x000fe20003f64070 */
[----:B------:R-:W-:Y:S01]  /*3d40*/  IMAD.HI.U32 R50, R3, R51, RZ ;  /* 0x0000003303327227 */ /* 0x000fe200078e00ff */
[----:B------:R-:W-:-:S02]  /*3d50*/  LOP3.LUT R52, R7, 0x78, RZ, 0xfc, !PT ;  /* 0x0000007807347812 */ /* 0x000fc400078efcff */
[----:B------:R-:W-:Y:S01]  /*3d60*/  IABS R205, R209 ;  /* 0x000000d100cd7213 */ /* 0x000fe20000000000 */
[----:B------:R-:W-:Y:S01]  /*3d70*/  @!P5 IMAD.IADD R47, R47, 0x1, -R2 ;  /* 0x000000012f2fd824 */ /* 0x000fe200078e0a02 */
[----:B------:R-:W-:Y:S01]  /*3d80*/  IABS R55, R52 ;  /* 0x0000003400377213 */ /* 0x000fe20000000000 */
[----:B------:R-:W-:Y:S01]  /*3d90*/  IMAD.MOV R50, RZ, RZ, -R50 ;  /* 0x000000ffff327224 */ /* 0x000fe200078e0a32 */
[C---:B------:R-:W-:Y:S01]  /*3da0*/  LOP3.LUT R210, R7.reuse, 0x1a6, RZ, 0xfc, !PT ;  /* 0x000001a607d27812 */ /* 0x040fe200078efcff */
[----:B------:R-:W-:Y:S01]  /*3db0*/  @!P2 IMAD.MOV R44, RZ, RZ, -R44 ;  /* 0x000000ffff2ca224 */ /* 0x000fe200078e0a2c */
[C---:B------:R-:W-:Y:S01]  /*3dc0*/  ISETP.GT.U32.AND P5, PT, R2.reuse, R47, PT ;  /* 0x0000002f0200720c */ /* 0x040fe20003fa4070 */
[----:B------:R-:W-:Y:S01]  /*3dd0*/  IMAD R50, R2, R50, R51 ;  /* 0x0000003202327224 */ /* 0x000fe200078e0233 */
[----:B------:R-:W-:Y:S01]  /*3de0*/  LOP3.LUT R51, R7, 0x76, RZ, 0xfc, !PT ;  /* 0x0000007607337812 */ /* 0x000fe200078efcff */
[--C-:B------:R-:W-:Y:S01]  /*3df0*/  @!P6 IMAD.IADD R49, R49, 0x1, -R2.reuse ;  /* 0x000000013131e824 */ /* 0x100fe200078e0a02 */
[----:B------:R-:W-:Y:S01]  /*3e00*/  ISETP.GE.AND P2, PT, R54, RZ, PT ;  /* 0x000000ff3600720c */ /* 0x000fe20003f46270 */
[----:B------:R-:W-:Y:S01]  /*3e10*/  @!P3 IMAD.IADD R48, R48, 0x1, -R2 ;  /* 0x000000013030b824 */ /* 0x000fe200078e0a02 */
[C---:B------:R-:W-:Y:S01]  /*3e20*/  ISETP.GT.U32.AND P3, PT, R2.reuse, R50, PT ;  /* 0x000000320200720c */ /* 0x040fe20003f64070 */
[----:B------:R-:W-:Y:S01]  /*3e30*/  @!P1 IMAD.MOV R46, RZ, RZ, -R46 ;  /* 0x000000ffff2e9224 */ /* 0x000fe200078e0a2e */
[----:B------:R-:W-:Y:S01]  /*3e40*/  ISETP.GT.U32.AND P6, PT, R2, R49, PT ;  /* 0x000000310200720c */ /* 0x000fe20003fc4070 */
[----:B------:R-:W-:Y:S01]  /*3e50*/  @!P0 IMAD.MOV R48, RZ, RZ, -R48 ;  /* 0x000000ffff308224 */ /* 0x000fe200078e0a30 */
[----:B------:R-:W-:-:S02]  /*3e60*/  IABS R54, R51 ;  /* 0x0000003300367213 */ /* 0x000fc40000000000 */
[----:B------:R-:W-:Y:S01]  /*3e70*/  ISETP.GE.AND P1, PT, R51, RZ, PT ;  /* 0x000000ff3300720c */ /* 0x000fe20003f26270 */
[--C-:B------:R-:W-:Y:S01]  /*3e80*/  @!P5 IMAD.IADD R47, R47, 0x1, -R2.reuse ;  /* 0x000000012f2fd824 */ /* 0x100fe200078e0a02 */
[----:B------:R-:W-:Y:S01]  /*3e90*/  ISETP.GE.AND P5, PT, R53, RZ, PT ;  /* 0x000000ff3500720c */ /* 0x000fe20003fa6270 */
[----:B------:R-:W-:Y:S01]  /*3ea0*/  IMAD.HI.U32 R51, R3, R54, RZ ;  /* 0x0000003603337227 */ /* 0x000fe200078e00ff */
[----:B------:R-:W-:Y:S02]  /*3eb0*/  LOP3.LUT R53, R7, 0x7a, RZ, 0xfc, !PT ;  /* 0x0000007a07357812 */ /* 0x000fe400078efcff */
[----:B------:R-:W-:Y:S01]  /*3ec0*/  IABS R207, R210 ;  /* 0x000000d200cf7213 */ /* 0x000fe20000000000 */
[--C-:B------:R-:W-:Y:S01]  /*3ed0*/  @!P3 IMAD.IADD R50, R50, 0x1, -R2.reuse ;  /* 0x000000013232b824 */ /* 0x100fe200078e0a02 */
[----:B------:R-:W-:Y:S01]  /*3ee0*/  ISETP.GE.AND P0, PT, R53, RZ, PT ;  /* 0x000000ff3500720c */ /* 0x000fe20003f06270 */
[----:B------:R-:W-:Y:S01]  /*3ef0*/  @!P6 IMAD.IADD R49, R49, 0x1, -R2 ;  /* 0x000000013131e824 */ /* 0x000fe200078e0a02 */
[----:B------:R-:W-:Y:S01]  /*3f00*/  IABS R53, R53 ;  /* 0x0000003500357213 */ /* 0x000fe20000000000 */
[----:B------:R-:W-:Y:S01]  /*3f10*/  IMAD.MOV R51, RZ, RZ, -R51 ;  /* 0x000000ffff337224 */ /* 0x000fe200078e0a33 */
[----:B------:R-:W-:Y:S01]  /*3f20*/  ISETP.GE.AND P6, PT, R56, RZ, PT ;  /* 0x000000ff3800720c */ /* 0x000fe20003fc6270 */
[----:B------:R-:W-:Y:S01]  /*3f30*/  @!P4 IMAD.MOV R49, RZ, RZ, -R49 ;  /* 0x000000ffff31c224 */ /* 0x000fe200078e0a31 */
[C---:B------:R-:W-:Y:S01]  /*3f40*/  ISETP.GT.U32.AND P3, PT, R2.reuse, R50, PT ;  /* 0x000000320200720c */ /* 0x040fe20003f64070 */
[----:B------:R-:W-:Y:S01]  /*3f50*/  IMAD.MOV.U32 R56, RZ, RZ, R53 ;  /* 0x000000ffff387224 */ /* 0x000fe200078e0035 */
[C---:B------:R-:W-:Y:S01]  /*3f60*/  LOP3.LUT R208, R7.reuse, 0x1a8, RZ, 0xfc, !PT ;  /* 0x000001a807d07812 */ /* 0x040fe200078efcff */
[----:B------:R-:W-:Y:S01]  /*3f70*/  IMAD R51, R2, R51, R54 ;  /* 0x0000003302337224 */ /* 0x000fe200078e0236 */
[----:B------:R-:W-:Y:S01]  /*3f80*/  LOP3.LUT R212, R7, 0x1aa, RZ, 0xfc, !PT ;  /* 0x000001aa07d47812 */ /* 0x000fe200078efcff */
[----:B------:R-:W-:Y:S01]  /*3f90*/  IMAD.HI.U32 R53, R3, R56, RZ ;  /* 0x0000003803357227 */ /* 0x000fe200078e00ff */
[----:B------:R-:W-:-:S02]  /*3fa0*/  IABS R211, R208 ;  /* 0x000000d000d37213 */ /* 0x000fc40000000000 */
[----:B------:R-:W-:Y:S01]  /*3fb0*/  ISETP.GT.U32.AND P4, PT, R2, R51, PT ;  /* 0x000000330200720c */ /* 0x000fe20003f84070 */
[----:B------:R-:W-:Y:S01]  /*3fc0*/  IMAD.MOV R53, RZ, RZ, -R53 ;  /* 0x000000ffff357224 */ /* 0x000fe200078e0a35 */
[C---:B------:R-:W-:Y:S01]  /*3fd0*/  LOP3.LUT R213, R7.reuse, 0x1ac, RZ, 0xfc, !PT ;  /* 0x000001ac07d57812 */ /* 0x040fe200078efcff */
[----:B------:R-:W-:Y:S01]  /*3fe0*/  @!P2 IMAD.MOV R47, RZ, RZ, -R47 ;  /* 0x000000ffff2fa224 */ /* 0x000fe200078e0a2f */
[----:B------:R-:W-:Y:S01]  /*3ff0*/  ISETP.GE.AND P2, PT, R52, RZ, PT ;  /* 0x000000ff3400720c */ /* 0x000fe20003f46270 */
[----:B------:R-:W-:Y:S01]  /*4000*/  @!P3 IMAD.IADD R50, R50, 0x1, -R2 ;  /* 0x000000013232b824 */ /* 0x000fe200078e0a02 */
[----:B------:R-:W-:Y:S01]  /*4010*/  IABS R214, R213 ;  /* 0x000000d500d67213 */ /* 0x000fe20000000000 */
[C---:B------:R-:W-:Y:S01]  /*4020*/  IMAD R53, R2.reuse, R53, R56 ;  /* 0x0000003502357224 */ /* 0x040fe200078e0238 */
[C---:B------:R-:W-:Y:S01]  /*4030*/  LOP3.LUT R216, R7.reuse, 0x1b0, RZ, 0xfc, !PT ;  /* 0x000001b007d87812 */ /* 0x040fe200078efcff */
[----:B------:R-:W-:Y:S01]  /*4040*/  @!P5 IMAD.MOV R50, RZ, RZ, -R50 ;  /* 0x000000ffff32d224 */ /* 0x000fe200078e0a32 */
[----:B------:R-:W-:Y:S01]  /*4050*/  LOP3.LUT R217, R7, 0x1ba, RZ, 0xfc, !PT ;  /* 0x000001ba07d97812 */ /* 0x000fe200078efcff */
[----:B------:R-:W-:Y:S01]  /*4060*/  IMAD.HI.U32 R52, R3, R55, RZ ;  /* 0x0000003703347227 */ /* 0x000fe200078e00ff */
[----:B------:R-:W-:-:S02]  /*4070*/  ISETP.GT.U32.AND P5, PT, R2, R53, PT ;  /* 0x000000350200720c */ /* 0x000fc40003fa4070 */
[----:B------:R-:W-:Y:S01]  /*4080*/  IABS R218, R217 ;  /* 0x000000d900da7213 */ /* 0x000fe20000000000 */
[----:B------:R-:W-:Y:S01]  /*4090*/  IMAD.MOV R52, RZ, RZ, -R52 ;  /* 0x000000ffff347224 */ /* 0x000fe200078e0a34 */
[----:B------:R-:W-:Y:S01]  /*40a0*/  LOP3.LUT R222, R7, 0x1be, RZ, 0xfc, !PT ;  /* 0x000001be07de7812 */ /* 0x000fe200078efcff */
[--C-:B------:R-:W-:Y:S01]  /*40b0*/  @!P4 IMAD.IADD R51, R51, 0x1, -R2.reuse ;  /* 0x000000013333c824 */ /* 0x100fe200078e0a02 */
[----:B------:R-:W-:Y:S01]  /*40c0*/  LOP3.LUT R221, R7, 0x1c0, RZ, 0xfc, !PT ;  /* 0x000001c007dd7812 */ /* 0x000fe200078efcff */
[C---:B------:R-:W-:Y:S01]  /*40d0*/  IMAD R52, R2.reuse, R52, R55 ;  /* 0x0000003402347224 */ /* 0x040fe200078e0237 */
[----:B------:R-:W-:Y:S01]  /*40e0*/  IABS R220, R222 ;  /* 0x000000de00dc7213 */ /* 0x000fe20000000000 */
[----:B------:R-:W-:Y:S01]  /*40f0*/  IMAD.HI.U32 R54, R3, R57, RZ ;  /* 0x0000003903367227 */ /* 0x000fe200078e00ff */
[C---:B------:R-:W-:Y:S02]  /*4100*/  ISETP.GT.U32.AND P4, PT, R2.reuse, R51, PT ;  /* 0x000000330200720c */ /* 0x040fe40003f84070 */
[C---:B------:R-:W-:Y:S01]  /*4110*/  ISETP.GT.U32.AND P3, PT, R2.reuse, R52, PT ;  /* 0x000000340200720c */ /* 0x040fe20003f64070 */
[----:B------:R-:W-:Y:S01]  /*4120*/  @!P5 IMAD.IADD R53, R53, 0x1, -R2 ;  /* 0x000000013535d824 */ /* 0x000fe200078e0a02 */
[C---:B------:R-:W-:Y:S01]  /*4130*/  LOP3.LUT R227, R7.reuse, 0x1cc, RZ, 0xfc, !PT ;  /* 0x000001cc07e37812 */ /* 0x040fe200078efcff */
[----:B------:R-:W-:Y:S01]  /*4140*/  IMAD.MOV R54, RZ, RZ, -R54 ;  /* 0x000000ffff367224 */ /* 0x000fe200078e0a36 */
[----:B------:R-:W-:Y:S01]  /*4150*/  LOP3.LUT R233, R7, 0x1d4, RZ, 0xfc, !PT ;  /* 0x000001d407e97812 */ /* 0x000fe200078efcff */
[----:B------:R-:W-:Y:S01]  /*4160*/  IMAD.HI.U32 R56, R3, R58, RZ ;  /* 0x0000003a03387227 */ /* 0x000fe200078e00ff */
[----:B------:R-:W-:-:S02]  /*4170*/  ISETP.GT.U32.AND P5, PT, R2, R53, PT ;  /* 0x000000350200720c */ /* 0x000fc40003fa4070 */
[C---:B------:R-:W-:Y:S01]  /*4180*/  LOP3.LUT R231, R7.reuse, 0x1d2, RZ, 0xfc, !PT ;  /* 0x000001d207e77812 */ /* 0x040fe200078efcff */
[----:B------:R-:W-:Y:S01]  /*4190*/  IMAD R54, R2, R54, R57 ;  /* 0x0000003602367224 */ /* 0x000fe200078e0239 */
[----:B------:R-:W-:Y:S01]  /*41a0*/  IABS R57, R62 ;  /* 0x0000003e00397213 */ /* 0x000fe20000000000 */
[----:B------:R-:W-:Y:S01]  /*41b0*/  IMAD.MOV R59, RZ, RZ, -R56 ;  /* 0x000000ffff3b7224 */ /* 0x000fe200078e0a38 */
[----:B------:R-:W-:Y:S01]  /*41c0*/  IABS R230, R233 ;  /* 0x000000e900e67213 */ /* 0x000fe20000000000 */
[--C-:B------:R-:W-:Y:S01]  /*41d0*/  @!P3 IMAD.IADD R52, R52, 0x1, -R2.reuse ;  /* 0x000000013434b824 */ /* 0x100fe200078e0a02 */
[----:B------:R-:W-:Y:S01]  /*41e0*/  LOP3.LUT R241, R7, 0x1e0, RZ, 0xfc, !PT ;  /* 0x000001e007f17812 */ /* 0x000fe200078efcff */
[----:B------:R-:W-:Y:S01]  /*41f0*/  @!P4 IMAD.IADD R51, R51, 0x1, -R2 ;  /* 0x000000013333c824 */ /* 0x000fe200078e0a02 */
[C---:B------:R-:W-:Y:S01]  /*4200*/  ISETP.GT.U32.AND P4, PT, R2.reuse, R54, PT ;  /* 0x000000360200720c */ /* 0x040fe20003f84070 */
[C---:B------:R-:W-:Y:S01]  /*4210*/  IMAD R56, R2.reuse, R59, R58 ;  /* 0x0000003b02387224 */ /* 0x040fe200078e023a */
[C---:B------:R-:W-:Y:S01]  /*4220*/  ISETP.GT.U32.AND P3, PT, R2.reuse, R52, PT ;  /* 0x000000340200720c */ /* 0x040fe20003f64070 */
[----:B------:R-:W-:Y:S01]  /*4230*/  @!P5 IMAD.IADD R53, R53, 0x1, -R2 ;  /* 0x000000013535d824 */ /* 0x000fe200078e0a02 */
[----:B------:R-:W-:Y:S01]  /*4240*/  IABS R234, R241 ;  /* 0x000000f100ea7213 */ /* 0x000fe20000000000 */
[----:B------:R-:W-:Y:S01]  /*4250*/  IMAD.HI.U32 R55, R3, R57, RZ ;  /* 0x0000003903377227 */ /* 0x000fe200078e00ff */
[----:B------:R-:W-:-:S02]  /*4260*/  ISETP.GT.U32.AND P5, PT, R2, R56, PT ;  /* 0x000000380200720c */ /* 0x000fc40003fa4070 */
[C---:B------:R-:W-:Y:S01]  /*4270*/  LOP3.LUT R244, R7.reuse, 0x1e2, RZ, 0xfc, !PT ;  /* 0x000001e207f47812 */ /* 0x040fe200078efcff */
[----:B------:R-:W-:Y:S01]  /*4280*/  IMAD.MOV R55, RZ, RZ, -R55 ;  /* 0x000000ffff377224 */ /* 0x000fe200078e0a37 */
[C---:B------:R-:W-:Y:S01]  /*4290*/  LOP3.LUT R251, R7.reuse, 0x1e4, RZ, 0xfc, !PT ;  /* 0x000001e407fb7812 */ /* 0x040fe200078efcff */
[----:B------:R-:W-:Y:S01]  /*42a0*/  IMAD.MOV.U32 R59, RZ, RZ, R60 ;  /* 0x000000ffff3b7224 */ /* 0x000fe200078e003c */
[----:B------:R-:W-:Y:S01]  /*42b0*/  IABS R235, R244 ;  /* 0x000000f400eb7213 */ /* 0x000fe20000000000 */
[----:B------:R-:W-:Y:S01]  /*42c0*/  IMAD R55, R2, R55, R57 ;  /* 0x0000003702377224 */ /* 0x000fe200078e0239 */
[----:B------:R-:W-:Y:S01]  /*42d0*/  LOP3.LUT R14, R7, 0x1ea, RZ, 0xfc, !PT ;  /* 0x000001ea070e7812 */ /* 0x000fe200078efcff */
[----:B------:R-:W-:Y:S01]  /*42e0*/  @!P4 IMAD.IADD R54, R54, 0x1, -R2 ;  /* 0x000000013636c824 */ /* 0x000fe200078e0a02 */
[----:B------:R-:W-:Y:S01]  /*42f0*/  ISETP.GE.AND P4, PT, R62, RZ, PT ;  /* 0x000000ff3e00720c */ /* 0x000fe20003f86270 */
[----:B------:R-:W-:Y:S01]  /*4300*/  IMAD.HI.U32 R57, R3, R59, RZ ;  /* 0x0000003b03397227 */ /* 0x000fe200078e00ff */
[----:B------:R-:W-:-:S02]  /*4310*/  IABS R62, R66 ;  /* 0x00000042003e7213 */ /* 0x000fc40000000000 */
[C---:B-1----:R-:W-:Y:S01]  /*4320*/  LOP3.LUT R10, R7.reuse, 0x1e6, RZ, 0xfc, !PT ;  /* 0x000001e6070a7812 */ /* 0x042fe200078efcff */
[--C-:B------:R-:W-:Y:S01]  /*4330*/  @!P3 IMAD.IADD R52, R52, 0x1, -R2.reuse ;  /* 0x000000013434b824 */ /* 0x100fe200078e0a02 */
[C---:B------:R-:W-:Y:S01]  /*4340*/  ISETP.GT.U32.AND P3, PT, R2.reuse, R55, PT ;  /* 0x000000370200720c */ /* 0x040fe20003f64070 */
[----:B------:R-:W-:Y:S01]  /*4350*/  @!P1 IMAD.MOV R51, RZ, RZ, -R51 ;  /* 0x000000ffff339224 */ /* 0x000fe200078e0a33 */
[----:B------:R-:W-:Y:S01]  /*4360*/  ISETP.GT.U32.AND P1, PT, R2, R54, PT ;  /* 0x000000360200720c */ /* 0x000fe20003f24070 */
[----:B------:R-:W-:Y:S01]  /*4370*/  @!P5 IMAD.IADD R56, R56, 0x1, -R2 ;  /* 0x000000013838d824 */ /* 0x000fe200078e0a02 */
[C---:B------:R-:W-:Y:S01]  /*4380*/  LOP3.LUT R250, R7.reuse, 0x1e8, RZ, 0xfc, !PT ;  /* 0x000001e807fa7812 */ /* 0x040fe200078efcff */
[----:B------:R-:W-:Y:S01]  /*4390*/  IMAD.MOV R57, RZ, RZ, -R57 ;  /* 0x000000ffff397224 */ /* 0x000fe200078e0a39 */
[----:B------:R-:W-:Y:S01]  /*43a0*/  IABS R238, R14 ;  /* 0x0000000e00ee7213 */ /* 0x000fe20000000000 */
[----:B------:R-:W-:Y:S01]  /*43b0*/  IMAD.MOV.U32 R60, RZ, RZ, R61 ;  /* 0x000000ffff3c7224 */ /* 0x000fe200078e003d */
[C---:B------:R-:W-:Y:S01]  /*43c0*/  ISETP.GT.U32.AND P5, PT, R2.reuse, R56, PT ;  /* 0x000000380200720c */ /* 0x040fe20003fa4070 */
[----:B------:R-:W-:Y:S01]  /*43d0*/  IMAD R57, R2, R57, R59 ;  /* 0x0000003902397224 */ /* 0x000fe200078e023b */
[----:B------:R-:W-:Y:S01]  /*43e0*/  LOP3.LUT R11, R7, 0x1ec, RZ, 0xfc, !PT ;  /* 0x000001ec070b7812 */ /* 0x000fe200078efcff */
[----:B------:R-:W-:Y:S01]  /*43f0*/  IMAD.HI.U32 R58, R3, R60, RZ ;  /* 0x0000003c033a7227 */ /* 0x000fe200078e00ff */
[----:B------:R-:W-:-:S02]  /*4400*/  LOP3.LUT R13, R7, 0x1ee, RZ, 0xfc, !PT ;  /* 0x000001ee070d7812 */ /* 0x000fc400078efcff */
[----:B------:R-:W-:Y:S01]  /*4410*/  LOP3.LUT R12, R7, 0x1f0, RZ, 0xfc, !PT ;  /* 0x000001f0070c7812 */ /* 0x000fe200078efcff */
[----:B------:R-:W-:Y:S01]  /*4420*/  IMAD.HI.U32 R59, R3, R62, RZ ;  /* 0x0000003e033b7227 */ /* 0x000fe200078e00ff */
[C---:B--2---:R-:W-:Y:S02]  /*4430*/  LOP3.LUT R4, R7.reuse, 0x1f2, RZ, 0xfc, !PT ;  /* 0x000001f207047812 */ /* 0x044fe400078efcff */
[C---:B------:R-:W-:Y:S01]  /*4440*/  LOP3.LUT R0, R7.reuse, 0x1f4, RZ, 0xfc, !PT ;  /* 0x000001f407007812 */ /* 0x040fe200078efcff */
[----:B------:R-:W-:Y:S01]  /*4450*/  IMAD.MOV R61, RZ, RZ, -R58 ;  /* 0x000000ffff3d7224 */ /* 0x000fe200078e0a3a */
[C---:B------:R-:W-:Y:S01]  /*4460*/  LOP3.LUT R245, R7.reuse, 0x1f6, RZ, 0xfc, !PT ;  /* 0x000001f607f57812 */ /* 0x040fe200078efcff */
[----:B------:R-:W-:Y:S01]  /*4470*/  IMAD.MOV R59, RZ, RZ, -R59 ;  /* 0x000000ffff3b7224 */ /* 0x000fe200078e0a3b */
[----:B------:R-:W-:Y:S01]  /*4480*/  LOP3.LUT R247, R7, 0x1f8, RZ, 0xfc, !PT ;  /* 0x000001f807f77812 */ /* 0x000fe200078efcff */
[----:B------:R-:W-:Y:S01]  /*4490*/  @!P3 IMAD.IADD R55, R55, 0x1, -R2 ;  /* 0x000000013737b824 */ /* 0x000fe200078e0a02 */
[----:B------:R-:W-:Y:S01]  /*44a0*/  ISETP.GE.AND P3, PT, R63, RZ, PT ;  /* 0x000000ff3f00720c */ /* 0x000fe20003f66270 */
[----:B------:R-:W-:Y:S01]  /*44b0*/  IMAD R58, R2, R61, R60 ;  /* 0x0000003d023a7224 */ /* 0x000fe200078e023c */
[----:B------:R-:W-:Y:S01]  /*44c0*/  LOP3.LUT R246, R7, 0x1fa, RZ, 0xfc, !PT ;  /* 0x000001fa07f67812 */ /* 0x000fe200078efcff */
[----:B------:R-:W-:Y:S01]  /*44d0*/  @!P1 IMAD.IADD R54, R54, 0x1, -R2 ;  /* 0x0000000136369824 */ /* 0x000fe200078e0a02 */
[C---:B------:R-:W-:Y:S01]  /*44e0*/  ISETP.GT.U32.AND P1, PT, R2.reuse, R57, PT ;  /* 0x000000390200720c */ /* 0x040fe20003f24070 */
[C---:B------:R-:W-:Y:S01]  /*44f0*/  IMAD R59, R2.reuse, R59, R62 ;  /* 0x0000003b023b7224 */ /* 0x040fe200078e023e */
[----:B------:R-:W-:Y:S01]  /*4500*/  IABS R62, R67 ;  /* 0x00000043003e7213 */ /* 0x000fe20000000000 */
[----:B------:R-:W-:Y:S01]  /*4510*/  @!P2 IMAD.MOV R52, RZ, RZ, -R52 ;  /* 0x000000ffff34a224 */ /* 0x000fe200078e0a34 */
[C---:B------:R-:W-:Y:S01]  /*4520*/  ISETP.GT.U32.AND P2, PT, R2.reuse, R55, PT ;  /* 0x000000370200720c */ /* 0x040fe20003f44070 */
[----:B------:R-:W-:Y:S01]  /*4530*/  @!P6 IMAD.MOV R54, RZ, RZ, -R54 ;  /* 0x000000ffff36e224 */ /* 0x000fe200078e0a36 */
[----:B------:R-:W-:Y:S01]  /*4540*/  ISETP.GT.U32.AND P6, PT, R2, R58, PT ;  /* 0x0000003a0200720c */ /* 0x000fe20003fc4070 */
[----:B------:R-:W-:Y:S01]  /*4550*/  @!P5 IMAD.IADD R56, R56, 0x1, -R2 ;  /* 0x000000013838d824 */ /* 0x000fe200078e0a02 */
[----:B------:R-:W-:Y:S01]  /*4560*/  ISETP.GT.U32.AND P5, PT, R2, R59, PT ;  /* 0x0000003b0200720c */ /* 0x000fe20003fa4070 */
[----:B------:R-:W-:Y:S01]  /*4570*/  @!P0 IMAD.MOV R53, RZ, RZ, -R53 ;  /* 0x000000ffff358224 */ /* 0x000fe200078e0a35 */
[----:B------:R-:W-:Y:S01]  /*4580*/  ISETP.GE.AND P0, PT, R64, RZ, PT ;  /* 0x000000ff4000720c */ /* 0x000fe20003f06270 */
[----:B------:R-:W-:Y:S01]  /*4590*/  IMAD.HI.U32 R60, R3, R62, RZ ;  /* 0x0000003e033c7227 */ /* 0x000fe200078e00ff */
[----:B------:R-:W-:-:S02]  /*45a0*/  IABS R64, R68 ;  /* 0x0000004400407213 */ /* 0x000fc40000000000 */
[----:B------:R-:W-:Y:S01]  /*45b0*/  LOP3.LUT R248, R7, 0x1fc, RZ, 0xfc, !PT ;  /* 0x000001fc07f87812 */ /* 0x000fe200078efcff */
[--C-:B------:R-:W-:Y:S01]  /*45c0*/  @!P1 IMAD.IADD R57, R57, 0x1, -R2.reuse ;  /* 0x0000000139399824 */ /* 0x100fe200078e0a02 */
[----:B------:R-:W-:Y:S01]  /*45d0*/  ISETP.GE.AND P1, PT, R66, RZ, PT ;  /* 0x000000ff4200720c */ /* 0x000fe20003f26270 */
[--C-:B------:R-:W-:Y:S01]  /*45e0*/  @!P2 IMAD.IADD R55, R55, 0x1, -R2.reuse ;  /* 0x000000013737a824 */ /* 0x100fe200078e0a02 */
[----:B------:R-:W-:Y:S01]  /*45f0*/  IABS R66, R70 ;  /* 0x0000004600427213 */ /* 0x000fe20000000000 */
[--C-:B------:R-:W-:Y:S01]  /*4600*/  @!P6 IMAD.IADD R58, R58, 0x1, -R2.reuse ;  /* 0x000000013a3ae824 */ /* 0x100fe200078e0a02 */
[C---:B------:R-:W-:Y:S01]  /*4610*/  ISETP.GT.U32.AND P6, PT, R2.reuse, R57, PT ;  /* 0x000000390200720c */ /* 0x040fe20003fc4070 */
[----:B------:R-:W-:Y:S01]  /*4620*/  @!P5 IMAD.IADD R59, R59, 0x1, -R2 ;  /* 0x000000013b3bd824 */ /* 0x000fe200078e0a02 */
[----:B------:R-:W-:Y:S01]  /*4630*/  ISETP.GE.AND P2, PT, R65, RZ, PT ;  /* 0x000000ff4100720c */ /* 0x000fe20003f46270 */
[----:B------:R-:W-:Y:S01]  /*4640*/  @!P4 IMAD.MOV R55, RZ, RZ, -R55 ;  /* 0x000000ffff37c224 */ /* 0x000fe200078e0a37 */
[C---:B------:R-:W-:Y:S01]  /*4650*/  ISETP.GT.U32.AND P5, PT, R2.reuse, R58, PT ;  /* 0x0000003a0200720c */ /* 0x040fe20003fa4070 */
[----:B------:R-:W-:Y:S01]  /*4660*/  IMAD.MOV R63, RZ, RZ, -R60 ;  /* 0x000000ffff3f7224 */ /* 0x000fe200078e0a3c */
[----:B------:R-:W-:Y:S01]  /*4670*/  ISETP.GT.U32.AND P4, PT, R2, R59, PT ;  /* 0x0000003b0200720c */ /* 0x000fe20003f84070 */
[----:B------:R-:W-:Y:S01]  /*4680*/  IMAD.HI.U32 R61, R3, R64, RZ ;  /* 0x00000040033d7227 */ /* 0x000fe200078e00ff */
[----:B------:R-:W-:-:S02]  /*4690*/  IABS R65, R69 ;  /* 0x0000004500417213 */ /* 0x000fc40000000000 */
[----:B------:R-:W-:Y:S01]  /*46a0*/  IABS R252, R246 ;  /* 0x000000f600fc7213 */ /* 0x000fe20000000000 */
[C---:B------:R-:W-:Y:S02]  /*46b0*/  IMAD R60, R2.reuse, R63, R62 ;  /* 0x0000003f023c7224 */ /* 0x040fe400078e023e */
[----:B------:R-:W-:Y:S02]  /*46c0*/  IMAD.MOV R61, RZ, RZ, -R61 ;  /* 0x000000ffff3d7224 */ /* 0x000fe400078e0a3d */
[----:B------:R-:W-:Y:S01]  /*46d0*/  @!P6 IMAD.IADD R57, R57, 0x1, -R2 ;  /* 0x000000013939e824 */ /* 0x000fe200078e0a02 */
[C---:B------:R-:W-:Y:S01]  /*46e0*/  ISETP.GT.U32.AND P6, PT, R2.reuse, R60, PT ;  /* 0x0000003c0200720c */ /* 0x040fe20003fc4070 */
[C---:B------:R-:W-:Y:S01]  /*46f0*/  IMAD R61, R2.reuse, R61, R64 ;  /* 0x0000003d023d7224 */ /* 0x040fe200078e0240 */
[----:B------:R-:W-:Y:S01]  /*4700*/  IABS R64, R71 ;  /* 0x0000004700407213 */ /* 0x000fe20000000000 */
[----:B------:R-:W-:Y:S02]  /*4710*/  @!P4 IMAD.IADD R59, R59, 0x1, -R2 ;  /* 0x000000013b3bc824 */ /* 0x000fe400078e0a02 */
[----:B------:R-:W-:Y:S01]  /*4720*/  IMAD.HI.U32 R63, R3, R66, RZ ;  /* 0x00000042033f7227 */ /* 0x000fe200078e00ff */
[----:B------:R-:W-:-:S03]  /*4730*/  ISETP.GT.U32.AND P4, PT, R2, R61, PT ;  /* 0x0000003d0200720c */ /* 0x000fc60003f84070 */
[----:B------:R-:W-:Y:S02]  /*4740*/  IMAD.MOV R63, RZ, RZ, -R63 ;  /* 0x000000ffff3f7224 */ /* 0x000fe400078e0a3f */
[----:B------:R-:W-:-:S04]  /*4750*/  IMAD.HI.U32 R62, R3, R65, RZ ;  /* 0x00000041033e7227 */ /* 0x000fc800078e00ff */
[----:B------:R-:W-:Y:S01]  /*4760*/  @!P6 IMAD.IADD R60, R60, 0x1, -R2 ;  /* 0x000000013c3ce824 */ /* 0x000fe200078e0a02 */
[----:B------:R-:W-:Y:S01]  /*4770*/  ISETP.GE.AND P6, PT, R68, RZ, PT ;  /* 0x000000ff4400720c */ /* 0x000fe20003fc6270 */
[C---:B------:R-:W-:Y:S01]  /*4780*/  IMAD R63, R2.reuse, R63, R66 ;  /* 0x0000003f023f7224 */ /* 0x040fe200078e0242 */
[----:B------:R-:W-:Y:S01]  /*4790*/  IABS R68, R72 ;  /* 0x0000004800447213 */ /* 0x000fe20000000000 */
[----:B------:R-:W-:Y:S01]  /*47a0*/  @!P4 IMAD.IADD R61, R61, 0x1, -R2 ;  /* 0x000000013d3dc824 */ /* 0x000fe200078e0a02 */
[----:B------:R-:W-:Y:S01]  /*47b0*/  ISETP.GT.U32.AND P4, PT, R2, R60, PT ;  /* 0x0000003c0200720c */ /* 0x000fe20003f84070 */
[----:B------:R-:W-:Y:S02]  /*47c0*/  IMAD.MOV.U32 R66, RZ, RZ, R64 ;  /* 0x000000ffff427224 */ /* 0x000fe400078e0040 */
[----:B------:R-:W-:Y:S01]  /*47d0*/  @!P5 IMAD.IADD R58, R58, 0x1, -R2 ;  /* 0x000000013a3ad824 */ /* 0x000fe200078e0a02 */
[----:B------:R-:W-:Y:S01]  /*47e0*/  ISETP.GE.AND P5, PT, R67, RZ, PT ;  /* 0x000000ff4300720c */ /* 0x000fe20003fa6270 */
[----:B------:R-:W-:Y:S01]  /*47f0*/  @!P0 IMAD.MOV R57, RZ, RZ, -R57 ;  /* 0x000000ffff398224 */ /* 0x000fe200078e0a39 */
[----:B------:R-:W-:Y:S01]  /*4800*/  ISETP.GT.U32.AND P0, PT, R2, R61, PT ;  /* 0x0000003d0200720c */ /* 0x000fe20003f04070 */
[----:B------:R-:W-:-:S02]  /*4810*/  IMAD.MOV R62, RZ, RZ, -R62 ;  /* 0x000000ffff3e7224 */ /* 0x000fc400078e0a3e */
[----:B------:R-:W-:-:S04]  /*4820*/  IMAD.HI.U32 R64, R3, R66, RZ ;  /* 0x0000004203407227 */ /* 0x000fc800078e00ff */
[----:B------:R-:W-:Y:S01]  /*4830*/  @!P2 IMAD.MOV R58, RZ, RZ, -R58 ;  /* 0x000000ffff3aa224 */ /* 0x000fe200078e0a3a */
[C---:B------:R-:W-:Y:S01]  /*4840*/  ISETP.GT.U32.AND P2, PT, R2.reuse, R63, PT ;  /* 0x0000003f0200720c */ /* 0x040fe20003f44070 */
[----:B------:R-:W-:Y:S02]  /*4850*/  IMAD R62, R2, R62, R65 ;  /* 0x0000003e023e7224 */ /* 0x000fe400078e0241 */
[----:B------:R-:W-:-:S04]  /*4860*/  IMAD.HI.U32 R65, R3, R68, RZ ;  /* 0x0000004403417227 */ /* 0x000fc800078e00ff */
[----:B------:R-:W-:Y:S02]  /*4870*/  IMAD.MOV R67, RZ, RZ, -R64 ;  /* 0x000000ffff437224 */ /* 0x000fe400078e0a40 */
[----:B------:R-:W-:Y:S01]  /*4880*/  @!P4 IMAD.IADD R60, R60, 0x1, -R2 ;  /* 0x000000013c3cc824 */ /* 0x000fe200078e0a02 */
[----:B------:R-:W-:Y:S01]  /*4890*/  ISETP.GE.AND P4, PT, R70, RZ, PT ;  /* 0x000000ff4600720c */ /* 0x000fe20003f86270 */
[----:B------:R-:W-:Y:S01]  /*48a0*/  IMAD.MOV R65, RZ, RZ, -R65 ;  /* 0x000000ffff417224 */ /* 0x000fe200078e0a41 */
[----:B------:R-:W-:Y:S01]  /*48b0*/  IABS R70, R73 ;  /* 0x0000004900467213 */ /* 0x000fe20000000000 */
[C---:B------:R-:W-:Y:S01]  /*48c0*/  IMAD R64, R2.reuse, R67, R66 ;  /* 0x0000004302407224 */ /* 0x040fe200078e0242 */
[----:B------:R-:W-:Y:S01]  /*48d0*/  LOP3.LUT R67, R7, 0x94, RZ, 0xfc, !PT ;  /* 0x0000009407437812 */ /* 0x000fe200078efcff */
[----:B------:R-:W-:Y:S01]  /*48e0*/  @!P0 IMAD.IADD R61, R61, 0x1, -R2 ;  /* 0x000000013d3d8824 */ /* 0x000fe200078e0a02 */
[----:B------:R-:W-:Y:S01]  /*48f0*/  ISETP.GE.AND P0, PT, R71, RZ, PT ;  /* 0x000000ff4700720c */ /* 0x000fe20003f06270 */
[C---:B------:R-:W-:Y:S01]  /*4900*/  IMAD R65, R2.reuse, R65, R68 ;  /* 0x0000004102417224 */ /* 0x040fe200078e0244 */
[----:B------:R-:W-:Y:S01]  /*4910*/  IABS R68, R67 ;  /* 0x0000004300447213 */ /* 0x000fe20000000000 */
[----:B------:R-:W-:Y:S01]  /*4920*/  @!P5 IMAD.MOV R60, RZ, RZ, -R60 ;  /* 0x000000ffff3cd224 */ /* 0x000fe200078e0a3c */
[C---:B------:R-:W-:Y:S01]  /*4930*/  ISETP.GT.U32.AND P5, PT, R2.reuse, R64, PT ;  /* 0x000000400200720c */ /* 0x040fe20003fa4070 */
[----:B------:R-:W-:Y:S01]  /*4940*/  @!P2 IMAD.IADD R63, R63, 0x1, -R2 ;  /* 0x000000013f3fa824 */ /* 0x000fe200078e0a02 */
[----:B------:R-:W-:Y:S01]  /*4950*/  IABS R71, R75 ;  /* 0x0000004b00477213 */ /* 0x000fe20000000000 */
[----:B------:R-:W-:Y:S01]  /*4960*/  @!P6 IMAD.MOV R61, RZ, RZ, -R61 ;  /* 0x000000ffff3de224 */ /* 0x000fe200078e0a3d */
[C---:B------:R-:W-:Y:S01]  /*4970*/  ISETP.GT.U32.AND P6, PT, R2.reuse, R65, PT ;  /* 0x000000410200720c */ /* 0x040fe20003fc4070 */
[----:B------:R-:W-:Y:S01]  /*4980*/  @!P3 IMAD.MOV R56, RZ, RZ, -R56 ;  /* 0x000000ffff38b224 */ /* 0x000fe200078e0a38 */
[C---:B------:R-:W-:Y:S01]  /*4990*/  ISETP.GT.U32.AND P2, PT, R2.reuse, R63, PT ;  /* 0x0000003f0200720c */ /* 0x040fe20003f44070 */
[----:B------:R-:W-:Y:S01]  /*49a0*/  IMAD.HI.U32 R66, R3, R68, RZ ;  /* 0x0000004403427227 */ /* 0x000fe200078e00ff */
[----:B------:R-:W-:-:S03]  /*49b0*/  ISETP.GT.U32.AND P3, PT, R2, R62, PT ;  /* 0x0000003e0200720c */ /* 0x000fc60003f64070 */
[----:B------:R-:W-:Y:S01]  /*49c0*/  @!P1 IMAD.MOV R59, RZ, RZ, -R59 ;  /* 0x000000ffff3b9224 */ /* 0x000fe200078e0a3b */
[----:B------:R-:W-:Y:S01]  /*49d0*/  ISETP.GE.AND P1, PT, R69, RZ, PT ;  /* 0x000000ff4500720c */ /* 0x000fe20003f26270 */
[----:B------:R-:W-:Y:S02]  /*49e0*/  @!P5 IMAD.IADD R64, R64, 0x1, -R2 ;  /* 0x000000014040d824 */ /* 0x000fe400078e0a02 */
[----:B------:R-:W-:Y:S02]  /*49f0*/  IMAD.MOV R69, RZ, RZ, -R66 ;  /* 0x000000ffff457224 */ /* 0x000fe400078e0a42 */
[--C-:B------:R-:W-:Y:S01]  /*4a00*/  @!P6 IMAD.IADD R65, R65, 0x1, -R2.reuse ;  /* 0x000000014141e824 */ /* 0x100fe200078e0a02 */
[C---:B------:R-:W-:Y:S01]  /*4a10*/  ISETP.GT.U32.AND P5, PT, R2.reuse, R64, PT ;  /* 0x000000400200720c */ /* 0x040fe20003fa4070 */
[----:B------:R-:W-:Y:S01]  /*4a20*/  @!P2 IMAD.IADD R63, R63, 0x1, -R2 ;  /* 0x000000013f3fa824 */ /* 0x000fe200078e0a02 */
[----:B------:R-:W-:Y:S01]  /*4a30*/  ISETP.GE.AND P2, PT, R67, RZ, PT ;  /* 0x000000ff4300720c */ /* 0x000fe20003f46270 */
[----:B------:R-:W-:Y:S01]  /*4a40*/  IMAD.HI.U32 R67, R3, R70, RZ ;  /* 0x0000004603437227 */ /* 0x000fe200078e00ff */
[----:B------:R-:W-:-:S03]  /*4a50*/  ISETP.GT.U32.AND P6, PT, R2, R65, PT ;  /* 0x000000410200720c */ /* 0x000fc60003fc4070 */
[----:B------:R-:W-:Y:S02]  /*4a60*/  IMAD.MOV R67, RZ, RZ, -R67 ;  /* 0x000000ffff437224 */ /* 0x000fe400078e0a43 */
[----:B------:R-:W-:Y:S02]  /*4a70*/  IMAD R66, R2, R69, R68 ;  /* 0x0000004502427224 */ /* 0x000fe400078e0244 */
[----:B------:R-:W-:Y:S02]  /*4a80*/  @!P3 IMAD.IADD R62, R62, 0x1, -R2 ;  /* 0x000000013e3eb824 */ /* 0x000fe400078e0a02 */
[----:B------:R-:W-:Y:S02]  /*4a90*/  IMAD R67, R2, R67, R70 ;  /* 0x0000004302437224 */ /* 0x000fe400078e0246 */
[--C-:B------:R-:W-:Y:S01]  /*4aa0*/  @!P5 IMAD.IADD R64, R64, 0x1, -R2.reuse ;  /* 0x000000014040d824 */ /* 0x100fe200078e0a02 */
[C---:B------:R-:W-:Y:S01]  /*4ab0*/  ISETP.GT.U32.AND P5, PT, R2.reuse, R66, PT ;  /* 0x000000420200720c */ /* 0x040fe20003fa4070 */
[----:B------:R-:W-:Y:S01]  /*4ac0*/  @!P6 IMAD.IADD R65, R65, 0x1, -R2 ;  /* 0x000000014141e824 */ /* 0x000fe200078e0a02 */
[C---:B------:R-:W-:Y:S01]  /*4ad0*/  ISETP.GT.U32.AND P3, PT, R2.reuse, R62, PT ;  /* 0x0000003e0200720c */ /* 0x040fe20003f64070 */
[----:B------:R-:W-:Y:S01]  /*4ae0*/  IMAD.MOV.U32 R69, RZ, RZ, R71 ;  /* 0x000000ffff457224 */ /* 0x000fe200078e0047 */
[----:B------:R-:W-:Y:S01]  /*4af0*/  ISETP.GT.U32.AND P6, PT, R2, R67, PT ;  /* 0x000000430200720c */ /* 0x000fe20003fc4070 */
[----:B------:R-:W-:Y:S01]  /*4b00*/  @!P0 IMAD.MOV R64, RZ, RZ, -R64 ;  /* 0x000000ffff408224 */ /* 0x000fe200078e0a40 */
[----:B------:R-:W-:Y:S01]  /*4b10*/  IABS R71, R76 ;  /* 0x0000004c00477213 */ /* 0x000fe20000000000 */
[----:B------:R-:W-:-:S04]  /*4b20*/  IMAD.HI.U32 R68, R3, R69, RZ ;  /* 0x0000004503447227 */ /* 0x000fc800078e00ff */
[----:B------:R-:W-:Y:S02]  /*4b30*/  IMAD.MOV R68, RZ, RZ, -R68 ;  /* 0x000000ffff447224 */ /* 0x000fe400078e0a44 */
[--C-:B------:R-:W-:Y:S02]  /*4b40*/  @!P5 IMAD.IADD R66, R66, 0x1, -R2.reuse ;  /* 0x000000014242d824 */ /* 0x100fe400078e0a02 */
[--C-:B------:R-:W-:Y:S01]  /*4b50*/  @!P3 IMAD.IADD R62, R62, 0x1, -R2.reuse ;  /* 0x000000013e3eb824 */ /* 0x100fe200078e0a02 */
[----:B------:R-:W-:Y:S01]  /*4b60*/  ISETP.GE.AND P3, PT, R72, RZ, PT ;  /* 0x000000ff4800720c */ /* 0x000fe20003f66270 */
[C---:B------:R-:W-:Y:S01]  /*4b70*/  IMAD R68, R2.reuse, R68, R69 ;  /* 0x0000004402447224 */ /* 0x040fe200078e0245 */
[----:B------:R-:W-:Y:S01]  /*4b80*/  IABS R72, R77 ;  /* 0x0000004d00487213 */ /* 0x000fe20000000000 */
[----:B------:R-:W-:Y:S01]  /*4b90*/  @!P6 IMAD.IADD R67, R67, 0x1, -R2 ;  /* 0x000000014343e824 */ /* 0x000fe200078e0a02 */
[C---:B------:R-:W-:Y:S01]  /*4ba0*/  ISETP.GT.U32.AND P6, PT, R2.reuse, R66, PT ;  /* 0x000000420200720c */ /* 0x040fe20003fc4070 */
[----:B------:R-:W-:Y:S01]  /*4bb0*/  IMAD.HI.U32 R69, R3, R71, RZ ;  /* 0x0000004703457227 */ /* 0x000fe200078e00ff */
[----:B------:R-:W-:-:S02]  /*4bc0*/  ISETP.GT.U32.AND P5, PT, R2, R68, PT ;  /* 0x000000440200720c */ /* 0x000fc40003fa4070 */
[----:B------:R-:W-:Y:S01]  /*4bd0*/  ISETP.GT.U32.AND P0, PT, R2, R67, PT ;  /* 0x000000430200720c */ /* 0x000fe20003f04070 */
[----:B------:R-:W-:Y:S02]  /*4be0*/  IMAD.MOV R69, RZ, RZ, -R69 ;  /* 0x000000ffff457224 */ /* 0x000fe400078e0a45 */
[----:B------:R-:W-:-:S04]  /*4bf0*/  IMAD.HI.U32 R70, R3, R72, RZ ;  /* 0x0000004803467227 */ /* 0x000fc800078e00ff */
[----:B------:R-:W-:Y:S01]  /*4c00*/  @!P1 IMAD.MOV R62, RZ, RZ, -R62 ;  /* 0x000000ffff3e9224 */ /* 0x000fe200078e0a3e */
[----:B------:R-:W-:Y:S01]  /*4c10*/  ISETP.GE.AND P1, PT, R73, RZ, PT ;  /* 0x000000ff4900720c */ /* 0x000fe20003f26270 */
[----:B------:R-:W-:Y:S01]  /*4c20*/  IMAD R69, R2, R69, R71 ;  /* 0x0000004502457224 */ /* 0x000fe200078e0247 */
[----:B------:R-:W-:Y:S01]  /*4c30*/  IABS R71, R80 ;  /* 0x0000005000477213 */ /* 0x000fe20000000000 */
[----:B------:R-:W-:Y:S02]  /*4c40*/  IMAD.MOV R73, RZ, RZ, -R70 ;  /* 0x000000ffff497224 */ /* 0x000fe400078e0a46 */
[----:B------:R-:W-:Y:S01]  /*4c50*/  @!P6 IMAD.IADD R66, R66, 0x1, -R2 ;  /* 0x000000014242e824 */ /* 0x000fe200078e0a02 */
[C---:B------:R-:W-:Y:S01]  /*4c60*/  ISETP.GT.U32.AND P6, PT, R2.reuse, R69, PT ;  /* 0x000000450200720c */ /* 0x040fe20003fc4070 */
[----:B------:R-:W-:Y:S02]  /*4c70*/  IMAD R70, R2, R73, R72 ;  /* 0x0000004902467224 */ /* 0x000fe400078e0248 */
[----:B------:R-:W-:-:S02]  /*4c80*/  IMAD.MOV.U32 R73, RZ, RZ, R71 ;  /* 0x000000ffff497224 */ /* 0x000fc400078e0047 */
[----:B------:R-:W-:-:S04]  /*4c90*/  IMAD.HI.U32 R71, R3, R74, RZ ;  /* 0x0000004a03477227 */ /* 0x000fc800078e00ff */
[----:B------:R-:W-:Y:S02]  /*4ca0*/  IMAD.MOV R71, RZ, RZ, -R71 ;  /* 0x000000ffff477224 */ /* 0x000fe400078e0a47 */
[----:B------:R-:W-:-:S04]  /*4cb0*/  IMAD.HI.U32 R72, R3, R73, RZ ;  /* 0x0000004903487227 */ /* 0x000fc800078e00ff */
[C---:B------:R-:W-:Y:S01]  /*4cc0*/  IMAD R71, R2.reuse, R71, R74 ;  /* 0x0000004702477224 */ /* 0x040fe200078e024a */
[----:B------:R-:W-:Y:S01]  /*4cd0*/  IABS R74, R81 ;  /* 0x00000051004a7213 */ /* 0x000fe20000000000 */
[----:B------:R-:W-:Y:S02]  /*4ce0*/  @!P6 IMAD.IADD R69, R69, 0x1, -R2 ;  /* 0x000000014545e824 */ /* 0x000fe400078e0a02 */
[----:B------:R-:W-:Y:S01]  /*4cf0*/  IMAD.MOV R72, RZ, RZ, -R72 ;  /* 0x000000ffff487224 */ /* 0x000fe200078e0a48 */
[----:B------:R-:W-:Y:S01]  /*4d00*/  ISETP.GT.U32.AND P6, PT, R2, R71, PT ;  /* 0x000000470200720c */ /* 0x000fe20003fc4070 */
[----:B------:R-:W-:Y:S02]  /*4d10*/  @!P5 IMAD.IADD R68, R68, 0x1, -R2 ;  /* 0x000000014444d824 */ /* 0x000fe400078e0a02 */
[----:B------:R-:W-:Y:S01]  /*4d20*/  @!P2 IMAD.MOV R66, RZ, RZ, -R66 ;  /* 0x000000ffff42a224 */ /* 0x000fe200078e0a42 */
[C---:B------:R-:W-:Y:S01]  /*4d30*/  ISETP.GT.U32.AND P2, PT, R2.reuse, R70, PT ;  /* 0x000000460200720c */ /* 0x040fe20003f44070 */
[C---:B------:R-:W-:Y:S01]  /*4d40*/  IMAD R72, R2.reuse, R72, R73 ;  /* 0x0000004802487224 */ /* 0x040fe200078e0249 */
[----:B------:R-:W-:Y:S01]  /*4d50*/  ISETP.GT.U32.AND P5, PT, R2, R68, PT ;  /* 0x000000440200720c */ /* 0x000fe20003fa4070 */
[----:B------:R-:W-:-:S04]  /*4d60*/  IMAD.HI.U32 R73, R3, R74, RZ ;  /* 0x0000004a03497227 */ /* 0x000fc800078e00ff */
[--C-:B------:R-:W-:Y:S01]  /*4d70*/  @!P0 IMAD.IADD R67, R67, 0x1, -R2.reuse ;  /* 0x0000000143438824 */ /* 0x100fe200078e0a02 */
[----:B------:R-:W-:Y:S01]  /*4d80*/  ISETP.GE.AND P0, PT, R77, RZ, PT ;  /* 0x000000ff4d00720c */ /* 0x000fe20003f06270 */
[----:B------:R-:W-:Y:S01]  /*4d90*/  @!P6 IMAD.IADD R71, R71, 0x1, -R2 ;  /* 0x000000014747e824 */ /* 0x000fe200078e0a02 */
[----:B------:R-:W-:Y:S01]  /*4da0*/  IABS R77, R82 ;  /* 0x00000052004d7213 */ /* 0x000fe20000000000 */
[----:B------:R-:W-:Y:S02]  /*4db0*/  IMAD.MOV R73, RZ, RZ, -R73 ;  /* 0x000000ffff497224 */ /* 0x000fe400078e0a49 */
[----:B------:R-:W-:Y:S01]  /*4dc0*/  @!P1 IMAD.MOV R67, RZ, RZ, -R67 ;  /* 0x000000ffff439224 */ /* 0x000fe200078e0a43 */
[C---:B------:R-:W-:Y:S01]  /*4dd0*/  ISETP.GT.U32.AND P6, PT, R2.reuse, R71, PT ;  /* 0x000000470200720c */ /* 0x040fe20003fc4070 */
[C---:B------:R-:W-:Y:S01]  /*4de0*/  IMAD R73, R2.reuse, R73, R74 ;  /* 0x0000004902497224 */ /* 0x040fe200078e024a */
[----:B------:R-:W-:Y:S01]  /*4df0*/  ISETP.GT.U32.AND P1, PT, R2, R69, PT ;  /* 0x000000450200720c */ /* 0x000fe20003f24070 */
[----:B------:R-:W-:-:S02]  /*4e00*/  @!P2 IMAD.IADD R70, R70, 0x1, -R2 ;  /* 0x000000014646a824 */ /* 0x000fc400078e0a02 */
[--C-:B------:R-:W-:Y:S01]  /*4e10*/  @!P5 IMAD.IADD R68, R68, 0x1, -R2.reuse ;  /* 0x000000014444d824 */ /* 0x100fe200078e0a02 */
[----:B------:R-:W-:Y:S01]  /*4e20*/  ISETP.GE.AND P5, PT, R78, RZ, PT ;  /* 0x000000ff4e00720c */ /* 0x000fe20003fa6270 */
[----:B------:R-:W-:Y:S01]  /*4e30*/  @!P3 IMAD.MOV R65, RZ, RZ, -R65 ;  /* 0x000000ffff41b224 */ /* 0x000fe200078e0a41 */
[----:B------:R-:W-:Y:S01]  /*4e40*/  ISETP.GE.AND P3, PT, R76, RZ, PT ;  /* 0x000000ff4c00720c */ /* 0x000fe20003f66270 */
[----:B------:R-:W-:Y:S01]  /*4e50*/  @!P4 IMAD.MOV R63, RZ, RZ, -R63 ;  /* 0x000000ffff3fc224 */ /* 0x000fe200078e0a3f */
[C---:B------:R-:W-:Y:S01]  /*4e60*/  ISETP.GT.U32.AND P2, PT, R2.reuse, R70, PT ;  /* 0x000000460200720c */ /* 0x040fe20003f44070 */
[----:B------:R-:W-:Y:S01]  /*4e70*/  IMAD.HI.U32 R74, R3, R77, RZ ;  /* 0x0000004d034a7227 */ /* 0x000fe200078e00ff */
[----:B------:R-:W-:Y:S02]  /*4e80*/  IABS R78, R83 ;  /* 0x00000053004e7213 */ /* 0x000fe40000000000 */
[----:B------:R-:W-:Y:S01]  /*4e90*/  ISETP.GE.AND P4, PT, R75, RZ, PT ;  /* 0x000000ff4b00720c */ /* 0x000fe20003f86270 */
[--C-:B------:R-:W-:Y:S01]  /*4ea0*/  @!P6 IMAD.IADD R71, R71, 0x1, -R2.reuse ;  /* 0x000000014747e824 */ /* 0x100fe200078e0a02 */
[C---:B------:R-:W-:Y:S01]  /*4eb0*/  ISETP.GT.U32.AND P6, PT, R2.reuse, R73, PT ;  /* 0x000000490200720c */ /* 0x040fe20003fc4070 */
[----:B------:R-:W-:Y:S01]  /*4ec0*/  @!P1 IMAD.IADD R69, R69, 0x1, -R2 ;  /* 0x0000000145459824 */ /* 0x000fe200078e0a02 */
[----:B------:R-:W-:Y:S01]  /*4ed0*/  ISETP.GT.U32.AND P1, PT, R2, R72, PT ;  /* 0x000000480200720c */ /* 0x000fe20003f24070 */
[----:B------:R-:W-:-:S04]  /*4ee0*/  IMAD.HI.U32 R75, R3, R78, RZ ;  /* 0x0000004e034b7227 */ /* 0x000fc800078e00ff */
[----:B------:R-:W-:Y:S02]  /*4ef0*/  IMAD.MOV R74, RZ, RZ, -R74 ;  /* 0x000000ffff4a7224 */ /* 0x000fe400078e0a4a */
[----:B------:R-:W-:-:S04]  /*4f00*/  IMAD.HI.U32 R76, R3, R79, RZ ;  /* 0x0000004f034c7227 */ /* 0x000fc800078e00ff */
[----:B------:R-:W-:Y:S02]  /*4f10*/  IMAD.MOV R75, RZ, RZ, -R75 ;  /* 0x000000ffff4b7224 */ /* 0x000fe400078e0a4b */
[----:B------:R-:W-:Y:S02]  /*4f20*/  IMAD R74, R2, R74, R77 ;  /* 0x0000004a024a7224 */ /* 0x000fe400078e024d */
[----:B------:R-:W-:Y:S02]  /*4f30*/  IMAD.MOV R76, RZ, RZ, -R76 ;  /* 0x000000ffff4c7224 */ /* 0x000fe400078e0a4c */
[--C-:B------:R-:W-:Y:S02]  /*4f40*/  @!P6 IMAD.IADD R73, R73, 0x1, -R2.reuse ;  /* 0x000000014949e824 */ /* 0x100fe400078e0a02 */
[----:B------:R-:W-:Y:S01]  /*4f50*/  @!P2 IMAD.IADD R70, R70, 0x1, -R2 ;  /* 0x000000014646a824 */ /* 0x000fe200078e0a02 */
[----:B------:R-:W-:Y:S01]  /*4f60*/  ISETP.GE.AND P2, PT, R80, RZ, PT ;  /* 0x000000ff5000720c */ /* 0x000fe20003f46270 */
[C---:B------:R-:W-:Y:S01]  /*4f70*/  IMAD R75, R2.reuse, R75, R78 ;  /* 0x0000004b024b7224 */ /* 0x040fe200078e024e */
[----:B------:R-:W-:Y:S01]  /*4f80*/  IABS R80, R86 ;  /* 0x0000005600507213 */ /* 0x000fe20000000000 */
[----:B------:R-:W-:Y:S01]  /*4f90*/  @!P3 IMAD.MOV R69, RZ, RZ, -R69 ;  /* 0x000000ffff45b224 */ /* 0x000fe200078e0a45 */
[C---:B------:R-:W-:Y:S01]  /*4fa0*/  ISETP.GT.U32.AND P3, PT, R2.reuse, R74, PT ;  /* 0x0000004a0200720c */ /* 0x040fe20003f64070 */
[C---:B------:R-:W-:Y:S01]  /*4fb0*/  IMAD R76, R2.reuse, R76, R79 ;  /* 0x0000004c024c7224 */ /* 0x040fe200078e024f */
[----:B------:R-:W-:Y:S01]  /*4fc0*/  IABS R79, R85 ;  /* 0x00000055004f7213 */ /* 0x000fe20000000000 */
[----:B------:R-:W-:Y:S01]  /*4fd0*/  @!P4 IMAD.MOV R68, RZ, RZ, -R68 ;  /* 0x000000ffff44c224 */ /* 0x000fe200078e0a44 */
[----:B------:R-:W-:Y:S01]  /*4fe0*/  ISETP.GT.U32.AND P4, PT, R2, R73, PT ;  /* 0x000000490200720c */ /* 0x000fe20003f84070 */
[----:B------:R-:W-:Y:S01]  /*4ff0*/  @!P1 IMAD.IADD R72, R72, 0x1, -R2 ;  /* 0x0000000148489824 */ /* 0x000fe200078e0a02 */
[----:B------:R-:W-:Y:S01]  /*5000*/  ISETP.GE.AND P1, PT, R81, RZ, PT ;  /* 0x000000ff5100720c */ /* 0x000fe20003f26270 */
[----:B------:R-:W-:Y:S01]  /*5010*/  @!P0 IMAD.MOV R70, RZ, RZ, -R70 ;  /* 0x000000ffff468224 */ /* 0x000fe200078e0a46 */
[C---:B------:R-:W-:Y:S01]  /*5020*/  ISETP.GT.U32.AND P0, PT, R2.reuse, R75, PT ;  /* 0x0000004b0200720c */ /* 0x040fe20003f04070 */
[----:B------:R-:W-:Y:S01]  /*5030*/  IMAD.HI.U32 R77, R3, R79, RZ ;  /* 0x0000004f034d7227 */ /* 0x000fe200078e00ff */
[----:B------:R-:W-:-:S03]  /*5040*/  ISETP.GT.U32.AND P6, PT, R2, R72, PT ;  /* 0x000000480200720c */ /* 0x000fc60003fc4070 */
[----:B------:R-:W-:Y:S02]  /*5050*/  IMAD.MOV R77, RZ, RZ, -R77 ;  /* 0x000000ffff4d7224 */ /* 0x000fe400078e0a4d */
[--C-:B------:R-:W-:Y:S01]  /*5060*/  @!P3 IMAD.IADD R74, R74, 0x1, -R2.reuse ;  /* 0x000000014a4ab824 */ /* 0x100fe200078e0a02 */
[----:B------:R-:W-:Y:S01]  /*5070*/  ISETP.GE.AND P3, PT, R84, RZ, PT ;  /* 0x000000ff5400720c */ /* 0x000fe20003f66270 */
[--C-:B------:R-:W-:Y:S01]  /*5080*/  @!P4 IMAD.IADD R73, R73, 0x1, -R2.reuse ;  /* 0x000000014949c824 */ /* 0x100fe200078e0a02 */
[----:B------:R-:W-:Y:S01]  /*5090*/  ISETP.GE.AND P4, PT, R83, RZ, PT ;  /* 0x000000ff5300720c */ /* 0x000fe20003f86270 */
[C---:B------:R-:W-:Y:S01]  /*50a0*/  IMAD R77, R2.reuse, R77, R79 ;  /* 0x0000004d024d7224 */ /* 0x040fe200078e024f */
[----:B------:R-:W-:Y:S01]  /*50b0*/  LOP3.LUT R83, R7, 0xae, RZ, 0xfc, !PT ;  /* 0x000000ae07537812 */ /* 0x000fe200078efcff */
[--C-:B------:R-:W-:Y:S01]  /*50c0*/  @!P0 IMAD.IADD R75, R75, 0x1, -R2.reuse ;  /* 0x000000014b4b8824 */ /* 0x100fe200078e0a02 */
        /* <DEDUP_REMOVED lines=9> */
[----:B------:R-:W-:Y:S01]  /*5160*/  IABS R82, R87 ;  /* 0x0000005700527213 */ /* 0x000fe20000000000 */
[----:B------:R-:W-:Y:S02]  /*5170*/  IMAD.MOV R79, RZ, RZ, -R78 ;  /* 0x000000ffff4f7224 */ /* 0x000fe400078e0a4e */
[----:B------:R-:W-:Y:S01]  /*5180*/  @!P0 IMAD.IADD R74, R74, 0x1, -R2 ;  /* 0x000000014a4a8824 */ /* 0x000fe200078e0a02 */
[----:B------:R-:W-:Y:S01]  /*5190*/  ISETP.GE.AND P0, PT, R85, RZ, PT ;  /* 0x000000ff5500720c */ /* 0x000fe20003f06270 */
[----:B------:R-:W-:Y:S01]  /*51a0*/  IMAD R78, R2, R79, R80 ;  /* 0x0000004f024e7224 */ /* 0x000fe200078e0250 */
[----:B------:R-:W-:Y:S01]  /*51b0*/  LOP3.LUT R85, R7, 0xb2, RZ, 0xfc, !PT ;  /* 0x000000b207557812 */ /* 0x000fe200078efcff */
[----:B------:R-:W-:Y:S01]  /*51c0*/  @!P1 IMAD.IADD R77, R77, 0x1, -R2 ;  /* 0x000000014d4d9824 */ /* 0x000fe200078e0a02 */
[----:B------:R-:W-:Y:S01]  /*51d0*/  ISETP.GE.AND P1, PT, R83, RZ, PT ;  /* 0x000000ff5300720c */ /* 0x000fe20003f26270 */
[----:B------:R-:W-:Y:S01]  /*51e0*/  IMAD.HI.U32 R79, R3, R81, RZ ;  /* 0x00000051034f7227 */ /* 0x000fe200078e00ff */
[----:B------:R-:W-:-:S03]  /*51f0*/  IABS R84, R85 ;  /* 0x0000005500547213 */ /* 0x000fc60000000000 */
[----:B------:R-:W-:Y:S01]  /*5200*/  @!P6 IMAD.IADD R76, R76, 0x1, -R2 ;  /* 0x000000014c4ce824 */ /* 0x000fe200078e0a02 */
[C---:B------:R-:W-:Y:S01]  /*5210*/  ISETP.GT.U32.AND P6, PT, R2.reuse, R75, PT ;  /* 0x0000004b0200720c */ /* 0x040fe20003fc4070 */
[----:B------:R-:W-:Y:S01]  /*5220*/  @!P5 IMAD.MOV R74, RZ, RZ, -R74 ;  /* 0x000000ffff4ad224 */ /* 0x000fe200078e0a4a */
[C---:B------:R-:W-:Y:S01]  /*5230*/  ISETP.GT.U32.AND P5, PT, R2.reuse, R77, PT ;  /* 0x0000004d0200720c */ /* 0x040fe20003fa4070 */
[----:B------:R-:W-:Y:S02]  /*5240*/  IMAD.MOV R79, RZ, RZ, -R79 ;  /* 0x000000ffff4f7224 */ /* 0x000fe400078e0a4f */
[----:B------:R-:W-:Y:S01]  /*5250*/  @!P2 IMAD.MOV R72, RZ, RZ, -R72 ;  /* 0x000000ffff48a224 */ /* 0x000fe200078e0a48 */
[C---:B------:R-:W-:Y:S01]  /*5260*/  ISETP.GT.U32.AND P2, PT, R2.reuse, R76, PT ;  /* 0x0000004c0200720c */ /* 0x040fe20003f44070 */
[----:B------:R-:W-:Y:S02]  /*5270*/  IMAD R79, R2, R79, R81 ;  /* 0x0000004f024f7224 */ /* 0x000fe400078e0251 */
[----:B------:R-:W-:-:S04]  /*5280*/  IMAD.HI.U32 R81, R3, R84, RZ ;  /* 0x0000005403517227 */ /* 0x000fc800078e00ff */
[----:B------:R-:W-:Y:S02]  /*5290*/  IMAD.MOV R81, RZ, RZ, -R81 ;  /* 0x000000ffff517224 */ /* 0x000fe400078e0a51 */
[--C-:B------:R-:W-:Y:S01]  /*52a0*/  @!P6 IMAD.IADD R75, R75, 0x1, -R2.reuse ;  /* 0x000000014b4be824 */ /* 0x100fe200078e0a02 */
[C---:B------:R-:W-:Y:S01]  /*52b0*/  ISETP.GT.U32.AND P6, PT, R2.reuse, R78, PT ;  /* 0x0000004e0200720c */ /* 0x040fe20003fc4070 */
[----:B------:R-:W-:Y:S02]  /*52c0*/  @!P5 IMAD.IADD R77, R77, 0x1, -R2 ;  /* 0x000000014d4dd824 */ /* 0x000fe400078e0a02 */
[C---:B------:R-:W-:Y:S02]  /*52d0*/  IMAD R81, R2.reuse, R81, R84 ;  /* 0x0000005102517224 */ /* 0x040fe400078e0254 */
[----:B------:R-:W-:Y:S02]  /*52e0*/  @!P0 IMAD.MOV R77, RZ, RZ, -R77 ;  /* 0x000000ffff4d8224 */ /* 0x000fe400078e0a4d */
[----:B------:R-:W-:Y:S01]  /*52f0*/  IMAD.HI.U32 R80, R3, R82, RZ ;  /* 0x0000005203507227 */ /* 0x000fe200078e00ff */
[----:B------:R-:W-:-:S03]  /*5300*/  ISETP.GT.U32.AND P0, PT, R2, R81, PT ;  /* 0x000000510200720c */ /* 0x000fc60003f04070 */
[----:B------:R-:W-:Y:S02]  /*5310*/  IMAD.MOV R83, RZ, RZ, -R80 ;  /* 0x000000ffff537224 */ /* 0x000fe400078e0a50 */
[----:B------:R-:W-:Y:S02]  /*5320*/  @!P6 IMAD.IADD R78, R78, 0x1, -R2 ;  /* 0x000000014e4ee824 */ /* 0x000fe400078e0a02 */
[C---:B------:R-:W-:Y:S01]  /*5330*/  IMAD R80, R2.reuse, R83, R82 ;  /* 0x0000005302507224 */ /* 0x040fe200078e0252 */
[----:B------:R-:W-:Y:S01]  /*5340*/  LOP3.LUT R82, R7, 0xb4, RZ, 0xfc, !PT ;  /* 0x000000b407527812 */ /* 0x000fe200078efcff */
[----:B------:R-:W-:Y:S01]  /*5350*/  @!P4 IMAD.MOV R75, RZ, RZ, -R75 ;  /* 0x000000ffff4bc224 */ /* 0x000fe200078e0a4b */
[----:B------:R-:W-:Y:S01]  /*5360*/  ISETP.GT.U32.AND P4, PT, R2, R79, PT ;  /* 0x0000004f0200720c */ /* 0x000fe20003f84070 */
[--C-:B------:R-:W-:Y:S01]  /*5370*/  @!P2 IMAD.IADD R76, R76, 0x1, -R2.reuse ;  /* 0x000000014c4ca824 */ /* 0x100fe200078e0a02 */
[----:B------:R-:W-:Y:S01]  /*5380*/  ISETP.GE.AND P2, PT, R86, RZ, PT ;  /* 0x000000ff5600720c */ /* 0x000fe20003f46270 */
[----:B------:R-:W-:Y:S01]  /*5390*/  @!P0 IMAD.IADD R81, R81, 0x1, -R2 ;  /* 0x0000000151518824 */ /* 0x000fe200078e0a02 */
[C---:B------:R-:W-:Y:S01]  /*53a0*/  ISETP.GT.U32.AND P6, PT, R2.reuse, R78, PT ;  /* 0x0000004e0200720c */ /* 0x040fe20003fc4070 */
[----:B------:R-:W-:Y:S01]  /*53b0*/  @!P3 IMAD.MOV R76, RZ, RZ, -R76 ;  /* 0x000000ffff4cb224 */ /* 0x000fe200078e0a4c */
[----:B------:R-:W-:Y:S01]  /*53c0*/  ISETP.GT.U32.AND P5, PT, R2, R80, PT ;  /* 0x000000500200720c */ /* 0x000fe20003fa4070 */
[----:B------:R-:W-:Y:S01]  /*53d0*/  IMAD.HI.U32 R223, R3, R220, RZ ;  /* 0x000000dc03df7227 */ /* 0x000fe200078e00ff */
[----:B------:R-:W-:-:S02]  /*53e0*/  IABS R86, R88 ;  /* 0x0000005800567213 */ /* 0x000fc40000000000 */
[----:B------:R-:W-:Y:S01]  /*53f0*/  ISETP.GT.U32.AND P0, PT, R2, R81, PT ;  /* 0x000000510200720c */ /* 0x000fe20003f04070 */
[----:B------:R-:W-:Y:S01]  /*5400*/  IMAD.MOV R223, RZ, RZ, -R223 ;  /* 0x000000ffffdf7224 */ /* 0x000fe200078e0adf */
[----:B------:R-:W-:Y:S01]  /*5410*/  ISETP.GE.AND P3, PT, R87, RZ, PT ;  /* 0x000000ff5700720c */ /* 0x000fe20003f66270 */
[----:B------:R-:W-:Y:S01]  /*5420*/  IMAD.HI.U32 R83, R3, R86, RZ ;  /* 0x0000005603537227 */ /* 0x000fe200078e00ff */
[----:B------:R-:W-:-:S03]  /*5430*/  IABS R87, R89 ;  /* 0x0000005900577213 */ /* 0x000fc60000000000 */
[--C-:B------:R-:W-:Y:S02]  /*5440*/  @!P4 IMAD.IADD R79, R79, 0x1, -R2.reuse ;  /* 0x000000014f4fc824 */ /* 0x100fe400078e0a02 */
[----:B------:R-:W-:Y:S02]  /*5450*/  IMAD.MOV R83, RZ, RZ, -R83 ;  /* 0x000000ffff537224 */ /* 0x000fe400078e0a53 */
[--C-:B------:R-:W-:Y:S01]  /*5460*/  @!P6 IMAD.IADD R78, R78, 0x1, -R2.reuse ;  /* 0x000000014e4ee824 */ /* 0x100fe200078e0a02 */
[----:B------:R-:W-:Y:S01]  /*5470*/  ISETP.GE.AND P6, PT, R85, RZ, PT ;  /* 0x000000ff5500720c */ /* 0x000fe20003fc6270 */
[----:B------:R-:W-:Y:S01]  /*5480*/  @!P5 IMAD.IADD R80, R80, 0x1, -R2 ;  /* 0x000000015050d824 */ /* 0x000fe200078e0a02 */
[----:B------:R-:W-:Y:S01]  /*5490*/  IABS R85, R82 ;  /* 0x0000005200557213 */ /* 0x000fe20000000000 */
[C---:B------:R-:W-:Y:S01]  /*54a0*/  IMAD R83, R2.reuse, R83, R86 ;  /* 0x0000005302537224 */ /* 0x040fe200078e0256 */
[C---:B------:R-:W-:Y:S01]  /*54b0*/  ISETP.GT.U32.AND P4, PT, R2.reuse, R79, PT ;  /* 0x0000004f0200720c */ /* 0x040fe20003f84070 */
[----:B------:R-:W-:Y:S01]  /*54c0*/  @!P2 IMAD.MOV R78, RZ, RZ, -R78 ;  /* 0x000000ffff4ea224 */ /* 0x000fe200078e0a4e */
[----:B------:R-:W-:Y:S01]  /*54d0*/  ISETP.GT.U32.AND P5, PT, R2, R80, PT ;  /* 0x000000500200720c */ /* 0x000fe20003fa4070 */
[----:B------:R-:W-:Y:S01]  /*54e0*/  @!P0 IMAD.IADD R81, R81, 0x1, -R2 ;  /* 0x0000000151518824 */ /* 0x000fe200078e0a02 */
[----:B------:R-:W-:Y:S01]  /*54f0*/  ISETP.GE.AND P2, PT, R82, RZ, PT ;  /* 0x000000ff5200720c */ /* 0x000fe20003f46270 */
[----:B------:R-:W-:Y:S01]  /*5500*/  IMAD.HI.U32 R82, R3, R85, RZ ;  /* 0x0000005503527227 */ /* 0x000fe200078e00ff */
[----:B------:R-:W-:-:S03]  /*5510*/  ISETP.GT.U32.AND P0, PT, R2, R83, PT ;  /* 0x000000530200720c */ /* 0x000fc60003f04070 */
[----:B------:R-:W-:-:S04]  /*5520*/  IMAD.HI.U32 R84, R3, R87, RZ ;  /* 0x0000005703547227 */ /* 0x000fc800078e00ff */
[----:B------:R-:W-:Y:S02]  /*5530*/  IMAD.MOV R82, RZ, RZ, -R82 ;  /* 0x000000ffff527224 */ /* 0x000fe400078e0a52 */
[----:B------:R-:W-:Y:S01]  /*5540*/  @!P4 IMAD.IADD R79, R79, 0x1, -R2 ;  /* 0x000000014f4fc824 */ /* 0x000fe200078e0a02 */
[----:B------:R-:W-:Y:S01]  /*5550*/  ISETP.GE.AND P4, PT, R88, RZ, PT ;  /* 0x000000ff5800720c */ /* 0x000fe20003f86270 */
[----:B------:R-:W-:Y:S02]  /*5560*/  IMAD.MOV R84, RZ, RZ, -R84 ;  /* 0x000000ffff547224 */ /* 0x000fe400078e0a54 */
[----:B------:R-:W-:Y:S01]  /*5570*/  IMAD R82, R2, R82, R85 ;  /* 0x0000005202527224 */ /* 0x000fe200078e0255 */
[----:B------:R-:W-:Y:S01]  /*5580*/  LOP3.LUT R85, R7, 0xba, RZ, 0xfc, !PT ;  /* 0x000000ba07557812 */ /* 0x000fe200078efcff */
[--C-:B------:R-:W-:Y:S01]  /*5590*/  @!P5 IMAD.IADD R80, R80, 0x1, -R2.reuse ;  /* 0x000000015050d824 */ /* 0x100fe200078e0a02 */
[----:B------:R-:W-:Y:S01]  /*55a0*/  ISETP.GE.AND P5, PT, R89, RZ, PT ;  /* 0x000000ff5900720c */ /* 0x000fe20003fa6270 */
[C---:B------:R-:W-:Y:S01]  /*55b0*/  IMAD R84, R2.reuse, R84, R87 ;  /* 0x0000005402547224 */ /* 0x040fe200078e0257 */
[----:B------:R-:W-:Y:S01]  /*55c0*/  IABS R89, R85 ;  /* 0x0000005500597213 */ /* 0x000fe20000000000 */
[----:B------:R-:W-:Y:S01]  /*55d0*/  @!P1 IMAD.MOV R79, RZ, RZ, -R79 ;  /* 0x000000ffff4f9224 */ /* 0x000fe200078e0a4f */
[----:B------:R-:W-:Y:S01]  /*55e0*/  ISETP.GT.U32.AND P1, PT, R2, R82, PT ;  /* 0x000000520200720c */ /* 0x000fe20003f24070 */
[----:B------:R-:W-:-:S02]  /*55f0*/  @!P0 IMAD.IADD R83, R83, 0x1, -R2 ;  /* 0x0000000153538824 */ /* 0x000fc400078e0a02 */
[----:B------:R-:W-:Y:S01]  /*5600*/  @!P3 IMAD.MOV R80, RZ, RZ, -R80 ;  /* 0x000000ffff50b224 */ /* 0x000fe200078e0a50 */
[----:B------:R-:W-:Y:S01]  /*5610*/  ISETP.GE.AND P3, PT, R85, RZ, PT ;  /* 0x000000ff5500720c */ /* 0x000fe20003f66270 */
[----:B------:R-:W-:Y:S01]  /*5620*/  @!P6 IMAD.MOV R81, RZ, RZ, -R81 ;  /* 0x000000ffff51e224 */ /* 0x000fe200078e0a51 */
[C---:B------:R-:W-:Y:S01]  /*5630*/  ISETP.GT.U32.AND P0, PT, R2.reuse, R83, PT ;  /* 0x000000530200720c */ /* 0x040fe20003f04070 */
[----:B------:R-:W-:Y:S01]  /*5640*/  IMAD.HI.U32 R85, R3, R89, RZ ;  /* 0x0000005903557227 */ /* 0x000fe200078e00ff */
[----:B------:R-:W-:-:S03]  /*5650*/  ISETP.GT.U32.AND P6, PT, R2, R84, PT ;  /* 0x000000540200720c */ /* 0x000fc60003fc4070 */
[----:B------:R-:W-:-:S04]  /*5660*/  IMAD.HI.U32 R86, R3, R90, RZ ;  /* 0x0000005a03567227 */ /* 0x000fc800078e00ff */
[----:B------:R-:W-:Y:S02]  /*5670*/  IMAD.MOV R85, RZ, RZ, -R85 ;  /* 0x000000ffff557224 */ /* 0x000fe400078e0a55 */
[----:B------:R-:W-:Y:S02]  /*5680*/  IMAD.MOV R91, RZ, RZ, -R86 ;  /* 0x000000ffff5b7224 */ /* 0x000fe400078e0a56 */
[----:B------:R-:W-:Y:S02]  /*5690*/  @!P1 IMAD.IADD R82, R82, 0x1, -R2 ;  /* 0x0000000152529824 */ /* 0x000fe400078e0a02 */
[C---:B------:R-:W-:Y:S02]  /*56a0*/  IMAD R85, R2.reuse, R85, R89 ;  /* 0x0000005502557224 */ /* 0x040fe400078e0259 */
[C---:B------:R-:W-:Y:S01]  /*56b0*/  IMAD R86, R2.reuse, R91, R90 ;  /* 0x0000005b02567224 */ /* 0x040fe200078e025a */
[C---:B------:R-:W-:Y:S01]  /*56c0*/  ISETP.GT.U32.AND P1, PT, R2.reuse, R82, PT ;  /* 0x000000520200720c */ /* 0x040fe20003f24070 */
[--C-:B------:R-:W-:Y:S01]  /*56d0*/  @!P0 IMAD.IADD R83, R83, 0x1, -R2.reuse ;  /* 0x0000000153538824 */ /* 0x100fe200078e0a02 */
[----:B------:R-:W-:Y:S01]  /*56e0*/  ISETP.GT.U32.AND P0, PT, R2, R85, PT ;  /* 0x000000550200720c */ /* 0x000fe20003f04070 */
[----:B------:R-:W-:Y:S01]  /*56f0*/  @!P6 IMAD.IADD R84, R84, 0x1, -R2 ;  /* 0x000000015454e824 */ /* 0x000fe200078e0a02 */
[----:B------:R-:W-:Y:S01]  /*5700*/  ISETP.GT.U32.AND P6, PT, R2, R86, PT ;  /* 0x000000560200720c */ /* 0x000fe20003fc4070 */
[----:B------:R-:W-:Y:S01]  /*5710*/  IMAD.HI.U32 R88, R3, R93, RZ ;  /* 0x0000005d03587227 */ /* 0x000fe200078e00ff */
[----:B------:R-:W-:-:S03]  /*5720*/  IABS R91, R98 ;  /* 0x00000062005b7213 */ /* 0x000fc60000000000 */
[----:B------:R-:W-:Y:S02]  /*5730*/  IMAD.MOV R88, RZ, RZ, -R88 ;  /* 0x000000ffff587224 */ /* 0x000fe400078e0a58 */
[----:B------:R-:W-:-:S04]  /*5740*/  IMAD.HI.U32 R87, R3, R92, RZ ;  /* 0x0000005c03577227 */ /* 0x000fc800078e00ff */
[--C-:B------:R-:W-:Y:S01]  /*5750*/  @!P1 IMAD.IADD R82, R82, 0x1, -R2.reuse ;  /* 0x0000000152529824 */ /* 0x100fe200078e0a02 */
[----:B------:R-:W-:Y:S01]  /*5760*/  ISETP.GE.AND P1, PT, R94, RZ, PT ;  /* 0x000000ff5e00720c */ /* 0x000fe20003f26270 */
[C---:B------:R-:W-:Y:S01]  /*5770*/  IMAD R88, R2.reuse, R88, R93 ;  /* 0x0000005802587224 */ /* 0x040fe200078e025d */
[----:B------:R-:W-:Y:S01]  /*5780*/  IABS R93, R99 ;  /* 0x00000063005d7213 */ /* 0x000fe20000000000 */
[--C-:B------:R-:W-:Y:S01]  /*5790*/  @!P0 IMAD.IADD R85, R85, 0x1, -R2.reuse ;  /* 0x0000000155558824 */ /* 0x100fe200078e0a02 */
[----:B------:R-:W-:Y:S01]  /*57a0*/  ISETP.GT.U32.AND P0, PT, R2, R84, PT ;  /* 0x000000540200720c */ /* 0x000fe20003f04070 */
[----:B------:R-:W-:Y:S01]  /*57b0*/  @!P6 IMAD.IADD R86, R86, 0x1, -R2 ;  /* 0x000000015656e824 */ /* 0x000fe200078e0a02 */
[----:B------:R-:W-:Y:S01]  /*57c0*/  IABS R94, R100 ;  /* 0x00000064005e7213 */ /* 0x000fe20000000000 */
[----:B------:R-:W-:Y:S01]  /*57d0*/  @!P2 IMAD.MOV R82, RZ, RZ, -R82 ;  /* 0x000000ffff52a224 */ /* 0x000fe200078e0a52 */
[C---:B------:R-:W-:Y:S01]  /*57e0*/  ISETP.GT.U32.AND P2, PT, R2.reuse, R85, PT ;  /* 0x000000550200720c */ /* 0x040fe20003f44070 */
[----:B------:R-:W-:Y:S01]  /*57f0*/  IMAD.MOV R87, RZ, RZ, -R87 ;  /* 0x000000ffff577224 */ /* 0x000fe200078e0a57 */
[----:B------:R-:W-:Y:S01]  /*5800*/  ISETP.GT.U32.AND P6, PT, R2, R86, PT ;  /* 0x000000560200720c */ /* 0x000fe20003fc4070 */
[----:B------:R-:W-:-:S04]  /*5810*/  IMAD.HI.U32 R89, R3, R91, RZ ;  /* 0x0000005b03597227 */ /* 0x000fc800078e00ff */
[----:B------:R-:W-:-:S04]  /*5820*/  IMAD.HI.U32 R90, R3, R93, RZ ;  /* 0x0000005d035a7227 */ /* 0x000fc800078e00ff */
[C---:B------:R-:W-:Y:S02]  /*5830*/  IMAD R87, R2.reuse, R87, R92 ;  /* 0x0000005702577224 */ /* 0x040fe400078e025c */
[----:B------:R-:W-:Y:S02]  /*5840*/  IMAD.MOV R89, RZ, RZ, -R89 ;  /* 0x000000ffff597224 */ /* 0x000fe400078e0a59 */
[----:B------:R-:W-:Y:S02]  /*5850*/  IMAD.MOV R90, RZ, RZ, -R90 ;  /* 0x000000ffff5a7224 */ /* 0x000fe400078e0a5a */
[----:B------:R-:W-:Y:S01]  /*5860*/  @!P4 IMAD.MOV R83, RZ, RZ, -R83 ;  /* 0x000000ffff53c224 */ /* 0x000fe200078e0a53 */
[----:B------:R-:W-:Y:S01]  /*5870*/  ISETP.GT.U32.AND P4, PT, R2, R87, PT ;  /* 0x000000570200720c */ /* 0x000fe20003f84070 */
[----:B------:R-:W-:Y:S01]  /*5880*/  @!P0 IMAD.IADD R84, R84, 0x1, -R2 ;  /* 0x0000000154548824 */ /* 0x000fe200078e0a02 */
[C---:B------:R-:W-:Y:S01]  /*5890*/  ISETP.GT.U32.AND P0, PT, R2.reuse, R88, PT ;  /* 0x000000580200720c */ /* 0x040fe20003f04070 */
[----:B------:R-:W-:-:S02]  /*58a0*/  IMAD R89, R2, R89, R91 ;  /* 0x0000005902597224 */ /* 0x000fc400078e025b */
[C---:B------:R-:W-:Y:S02]  /*58b0*/  IMAD R90, R2.reuse, R90, R93 ;  /* 0x0000005a025a7224 */ /* 0x040fe400078e025d */
[--C-:B------:R-:W-:Y:S01]  /*58c0*/  @!P2 IMAD.IADD R85, R85, 0x1, -R2.reuse ;  /* 0x000000015555a824 */ /* 0x100fe200078e0a02 */
[----:B------:R-:W-:Y:S01]  /*58d0*/  ISETP.GT.U32.AND P2, PT, R2, R89, PT ;  /* 0x000000590200720c */ /* 0x000fe20003f44070 */
[----:B------:R-:W-:Y:S01]  /*58e0*/  @!P6 IMAD.IADD R86, R86, 0x1, -R2 ;  /* 0x000000015656e824 */ /* 0x000fe200078e0a02 */
[----:B------:R-:W-:Y:S01]  /*58f0*/  ISETP.GT.U32.AND P6, PT, R2, R90, PT ;  /* 0x0000005a0200720c */ /* 0x000fe20003fc4070 */
[----:B------:R-:W-:-:S04]  /*5900*/  IMAD.HI.U32 R92, R3, R95, RZ ;  /* 0x0000005f035c7227 */ /* 0x000fc800078e00ff */
[--C-:B------:R-:W-:Y:S01]  /*5910*/  @!P4 IMAD.IADD R87, R87, 0x1, -R2.reuse ;  /* 0x000000015757c824 */ /* 0x100fe200078e0a02 */
[----:B------:R-:W-:Y:S01]  /*5920*/  ISETP.GE.AND P4, PT, R96, RZ, PT ;  /* 0x000000ff6000720c */ /* 0x000fe20003f86270 */
[----:B------:R-:W-:Y:S01]  /*5930*/  @!P0 IMAD.IADD R88, R88, 0x1, -R2 ;  /* 0x0000000158588824 */ /* 0x000fe200078e0a02 */
[----:B------:R-:W-:Y:S01]  /*5940*/  IABS R96, R103 ;  /* 0x0000006700607213 */ /* 0x000fe20000000000 */
[----:B------:R-:W-:Y:S01]  /*5950*/  @!P5 IMAD.MOV R84, RZ, RZ, -R84 ;  /* 0x000000ffff54d224 */ /* 0x000fe200078e0a54 */
[----:B------:R-:W-:Y:S01]  /*5960*/  ISETP.GE.AND P0, PT, R97, RZ, PT ;  /* 0x000000ff6100720c */ /* 0x000fe20003f06270 */
[--C-:B------:R-:W-:Y:S01]  /*5970*/  @!P2 IMAD.IADD R89, R89, 0x1, -R2.reuse ;  /* 0x000000015959a824 */ /* 0x100fe200078e0a02 */
[----:B------:R-:W-:Y:S01]  /*5980*/  ISETP.GT.U32.AND P2, PT, R2, R87, PT ;  /* 0x000000570200720c */ /* 0x000fe20003f44070 */
[----:B------:R-:W-:Y:S01]  /*5990*/  @!P6 IMAD.IADD R90, R90, 0x1, -R2 ;  /* 0x000000015a5ae824 */ /* 0x000fe200078e0a02 */
[C---:B------:R-:W-:Y:S01]  /*59a0*/  ISETP.GT.U32.AND P6, PT, R2.reuse, R88, PT ;  /* 0x000000580200720c */ /* 0x040fe20003fc4070 */
[----:B------:R-:W-:Y:S01]  /*59b0*/  IMAD.MOV R92, RZ, RZ, -R92 ;  /* 0x000000ffff5c7224 */ /* 0x000fe200078e0a5c */
[----:B------:R-:W-:Y:S01]  /*59c0*/  ISETP.GT.U32.AND P5, PT, R2, R89, PT ;  /* 0x000000590200720c */ /* 0x000fe20003fa4070 */
[----:B------:R-:W-:-:S04]  /*59d0*/  IMAD.HI.U32 R91, R3, R94, RZ ;  /* 0x0000005e035b7227 */ /* 0x000fc800078e00ff */
[C---:B------:R-:W-:Y:S01]  /*59e0*/  IMAD R92, R2.reuse, R92, R95 ;  /* 0x0000005c025c7224 */ /* 0x040fe200078e025f */
[----:B------:R-:W-:Y:S01]  /*59f0*/  IABS R95, R102 ;  /* 0x00000066005f7213 */ /* 0x000fe20000000000 */
[----:B------:R-:W-:Y:S01]  /*5a00*/  @!P3 IMAD.MOV R85, RZ, RZ, -R85 ;  /* 0x000000ffff55b224 */ /* 0x000fe200078e0a55 */
[----:B------:R-:W-:Y:S01]  /*5a10*/  ISETP.GT.U32.AND P3, PT, R2, R90, PT ;  /* 0x0000005a0200720c */ /* 0x000fe20003f64070 */
[--C-:B------:R-:W-:Y:S01]  /*5a20*/  @!P2 IMAD.IADD R87, R87, 0x1, -R2.reuse ;  /* 0x000000015757a824 */ /* 0x100fe200078e0a02 */
[----:B------:R-:W-:Y:S01]  /*5a30*/  ISETP.GE.AND P2, PT, R98, RZ, PT ;  /* 0x000000ff6200720c */ /* 0x000fe20003f46270 */
[----:B------:R-:W-:Y:S01]  /*5a40*/  @!P6 IMAD.IADD R88, R88, 0x1, -R2 ;  /* 0x000000015858e824 */ /* 0x000fe200078e0a02 */
[----:B------:R-:W-:Y:S01]  /*5a50*/  ISETP.GT.U32.AND P6, PT, R2, R92, PT ;  /* 0x0000005c0200720c */ /* 0x000fe20003fc4070 */
[----:B------:R-:W-:Y:S02]  /*5a60*/  IMAD.MOV R91, RZ, RZ, -R91 ;  /* 0x000000ffff5b7224 */ /* 0x000fe400078e0a5b */
[----:B------:R-:W-:-:S04]  /*5a70*/  IMAD.HI.U32 R93, R3, R95, RZ ;  /* 0x0000005f035d7227 */ /* 0x000fc800078e00ff */
[----:B------:R-:W-:Y:S01]  /*5a80*/  @!P5 IMAD.IADD R89, R89, 0x1, -R2 ;  /* 0x000000015959d824 */ /* 0x000fe200078e0a02 */
[----:B------:R-:W-:Y:S01]  /*5a90*/  ISETP.GE.AND P5, PT, R99, RZ, PT ;  /* 0x000000ff6300720c */ /* 0x000fe20003fa6270 */
[----:B------:R-:W-:Y:S02]  /*5aa0*/  IMAD R91, R2, R91, R94 ;  /* 0x0000005b025b7224 */ /* 0x000fe400078e025e */
[----:B------:R-:W-:-:S04]  /*5ab0*/  IMAD.HI.U32 R94, R3, R96, RZ ;  /* 0x00000060035e7227 */ /* 0x000fc800078e00ff */
[----:B------:R-:W-:Y:S02]  /*5ac0*/  IMAD.MOV R93, RZ, RZ, -R93 ;  /* 0x000000ffff5d7224 */ /* 0x000fe400078e0a5d */
[----:B------:R-:W-:Y:S01]  /*5ad0*/  @!P1 IMAD.MOV R86, RZ, RZ, -R86 ;  /* 0x000000ffff569224 */ /* 0x000fe200078e0a56 */
[C---:B------:R-:W-:Y:S01]  /*5ae0*/  ISETP.GT.U32.AND P1, PT, R2.reuse, R91, PT ;  /* 0x0000005b0200720c */ /* 0x040fe20003f24070 */
[----:B------:R-:W-:Y:S02]  /*5af0*/  IMAD.MOV R97, RZ, RZ, -R94 ;  /* 0x000000ffff617224 */ /* 0x000fe400078e0a5e */
[----:B------:R-:W-:Y:S01]  /*5b00*/  IMAD R93, R2, R93, R95 ;  /* 0x0000005d025d7224 */ /* 0x000fe200078e025f */
[----:B------:R-:W-:Y:S01]  /*5b10*/  LOP3.LUT R95, R7, 0xce, RZ, 0xfc, !PT ;  /* 0x000000ce075f7812 */ /* 0x000fe200078efcff */
[--C-:B------:R-:W-:Y:S01]  /*5b20*/  @!P3 IMAD.IADD R90, R90, 0x1, -R2.reuse ;  /* 0x000000015a5ab824 */ /* 0x100fe200078e0a02 */
[----:B------:R-:W-:Y:S01]  /*5b30*/  ISETP.GE.AND P3, PT, R100, RZ, PT ;  /* 0x000000ff6400720c */ /* 0x000fe20003f66270 */
[----:B------:R-:W-:Y:S01]  /*5b40*/  @!P6 IMAD.IADD R92, R92, 0x1, -R2 ;  /* 0x000000015c5ce824 */ /* 0x000fe200078e0a02 */
[----:B------:R-:W-:Y:S01]  /*5b50*/  ISETP.GE.AND P6, PT, R102, RZ, PT ;  /* 0x000000ff6600720c */ /* 0x000fe20003fc6270 */
[C---:B------:R-:W-:Y:S01]  /*5b60*/  IMAD R94, R2.reuse, R97, R96 ;  /* 0x00000061025e7224 */ /* 0x040fe200078e0260 */
[----:B------:R-:W-:Y:S01]  /*5b70*/  IABS R97, R95 ;  /* 0x0000005f00617213 */ /* 0x000fe20000000000 */
[----:B------:R-:W-:Y:S01]  /*5b80*/  @!P2 IMAD.MOV R89, RZ, RZ, -R89 ;  /* 0x000000ffff59a224 */ /* 0x000fe200078e0a59 */
[C---:B------:R-:W-:Y:S01]  /*5b90*/  ISETP.GT.U32.AND P2, PT, R2.reuse, R93, PT ;  /* 0x0000005d0200720c */ /* 0x040fe20003f44070 */
[----:B------:R-:W-:Y:S01]  /*5ba0*/  @!P0 IMAD.MOV R88, RZ, RZ, -R88 ;  /* 0x000000ffff588224 */ /* 0x000fe200078e0a58 */
[C---:B------:R-:W-:Y:S01]  /*5bb0*/  ISETP.GT.U32.AND P0, PT, R2.reuse, R92, PT ;  /* 0x0000005c0200720c */ /* 0x040fe20003f04070 */
[----:B------:R-:W-:Y:S01]  /*5bc0*/  @!P5 IMAD.MOV R90, RZ, RZ, -R90 ;  /* 0x000000ffff5ad224 */ /* 0x000fe200078e0a5a */
[----:B------:R-:W-:Y:S01]  /*5bd0*/  ISETP.GT.U32.AND P5, PT, R2, R94, PT ;  /* 0x0000005e0200720c */ /* 0x000fe20003fa4070 */
[----:B------:R-:W-:Y:S01]  /*5be0*/  @!P1 IMAD.IADD R91, R91, 0x1, -R2 ;  /* 0x000000015b5b9824 */ /* 0x000fe200078e0a02 */
[----:B------:R-:W-:Y:S01]  /*5bf0*/  LOP3.LUT R96, R7, 0xd0, RZ, 0xfc, !PT ;  /* 0x000000d007607812 */ /* 0x000fe200078efcff */
[----:B------:R-:W-:Y:S01]  /*5c00*/  @!P4 IMAD.MOV R87, RZ, RZ, -R87 ;  /* 0x000000ffff57c224 */ /* 0x000fe200078e0a57 */
[----:B------:R-:W-:-:S02]  /*5c10*/  ISETP.GE.AND P1, PT, R101, RZ, PT ;  /* 0x000000ff6500720c */ /* 0x000fc40003f26270 */
[----:B------:R-:W-:Y:S02]  /*5c20*/  ISETP.GT.U32.AND P4, PT, R2, R91, PT ;  /* 0x0000005b0200720c */ /* 0x000fe40003f84070 */
[----:B------:R-:W-:Y:S01]  /*5c30*/  IABS R98, R96 ;  /* 0x0000006000627213 */ /* 0x000fe20000000000 */
[--C-:B------:R-:W-:Y:S01]  /*5c40*/  @!P2 IMAD.IADD R93, R93, 0x1, -R2.reuse ;  /* 0x000000015d5da824 */ /* 0x100fe200078e0a02 */
[----:B------:R-:W-:Y:S01]  /*5c50*/  ISETP.GE.AND P2, PT, R96, RZ, PT ;  /* 0x000000ff6000720c */ /* 0x000fe20003f46270 */
[--C-:B------:R-:W-:Y:S01]  /*5c60*/  @!P0 IMAD.IADD R92, R92, 0x1, -R2.reuse ;  /* 0x000000015c5c8824 */ /* 0x100fe200078e0a02 */
[----:B------:R-:W-:Y:S01]  /*5c70*/  ISETP.GE.AND P0, PT, R95, RZ, PT ;  /* 0x000000ff5f00720c */ /* 0x000fe20003f06270 */
[----:B------:R-:W-:Y:S01]  /*5c80*/  @!P5 IMAD.IADD R94, R94, 0x1, -R2 ;  /* 0x000000015e5ed824 */ /* 0x000fe200078e0a02 */
[----:B------:R-:W-:Y:S01]  /*5c90*/  ISETP.GT.U32.AND P5, PT, R2, R93, PT ;  /* 0x0000005d0200720c */ /* 0x000fe20003fa4070 */
[----:B------:R-:W-:Y:S01]  /*5ca0*/  IMAD.HI.U32 R95, R3, R97, RZ ;  /* 0x00000061035f7227 */ /* 0x000fe200078e00ff */
[----:B------:R-:W-:-:S02]  /*5cb0*/  LOP3.LUT R100, R7, 0xd2, RZ, 0xfc, !PT ;  /* 0x000000d207647812 */ /* 0x000fc400078efcff */
[----:B------:R-:W-:Y:S01]  /*5cc0*/  LOP3.LUT R101, R7, 0xd6, RZ, 0xfc, !PT ;  /* 0x000000d607657812 */ /* 0x000fe200078efcff */
[----:B------:R-:W-:Y:S01]  /*5cd0*/  IMAD.MOV R95, RZ, RZ, -R95 ;  /* 0x000000ffff5f7224 */ /* 0x000fe200078e0a5f */
[----:B------:R-:W-:Y:S01]  /*5ce0*/  IABS R102, R107 ;  /* 0x0000006b00667213 */ /* 0x000fe20000000000 */
[----:B------:R-:W-:Y:S01]  /*5cf0*/  @!P4 IMAD.IADD R91, R91, 0x1, -R2 ;  /* 0x000000015b5bc824 */ /* 0x000fe200078e0a02 */
[----:B------:R-:W-:Y:S01]  /*5d00*/  ISETP.GE.AND P4, PT, R103, RZ, PT ;  /* 0x000000ff6700720c */ /* 0x000fe20003f86270 */
[----:B------:R-:W-:Y:S01]  /*5d10*/  IMAD R95, R2, R95, R97 ;  /* 0x0000005f025f7224 */ /* 0x000fe200078e0261 */
[----:B------:R-:W-:Y:S01]  /*5d20*/  LOP3.LUT R97, R7, 0xd4, RZ, 0xfc, !PT ;  /* 0x000000d407617812 */ /* 0x000fe200078efcff */
[----:B------:R-:W-:-:S04]  /*5d30*/  IMAD.HI.U32 R96, R3, R98, RZ ;  /* 0x0000006203607227 */ /* 0x000fc800078e00ff */
[----:B------:R-:W-:Y:S01]  /*5d40*/  @!P3 IMAD.MOV R91, RZ, RZ, -R91 ;  /* 0x000000ffff5bb224 */ /* 0x000fe200078e0a5b */
[C---:B------:R-:W-:Y:S01]  /*5d50*/  ISETP.GT.U32.AND P3, PT, R2.reuse, R94, PT ;  /* 0x0000005e0200720c */ /* 0x040fe20003f64070 */
[----:B------:R-:W-:Y:S01]  /*5d60*/  @!P5 IMAD.IADD R93, R93, 0x1, -R2 ;  /* 0x000000015d5dd824 */ /* 0x000fe200078e0a02 */
[----:B------:R-:W-:Y:S01]  /*5d70*/  ISETP.GT.U32.AND P5, PT, R2, R95, PT ;  /* 0x0000005f0200720c */ /* 0x000fe20003fa4070 */
[----:B------:R-:W-:Y:S02]  /*5d80*/  IMAD.MOV R99, RZ, RZ, -R96 ;  /* 0x000000ffff637224 */ /* 0x000fe400078e0a60 */
[----:B------:R-:W-:Y:S01]  /*5d90*/  @!P1 IMAD.MOV R92, RZ, RZ, -R92 ;  /* 0x000000ffff5c9224 */ /* 0x000fe200078e0a5c */
[----:B------:R-:W-:Y:S01]  /*5da0*/  ISETP.GE.AND P1, PT, R100, RZ, PT ;  /* 0x000000ff6400720c */ /* 0x000fe20003f26270 */
[----:B------:R-:W-:Y:S01]  /*5db0*/  IMAD R96, R2, R99, R98 ;  /* 0x0000006302607224 */ /* 0x000fe200078e0262 */
[----:B------:R-:W-:Y:S01]  /*5dc0*/  IABS R100, R100 ;  /* 0x0000006400647213 */ /* 0x000fe20000000000 */
[----:B------:R-:W-:-:S03]  /*5dd0*/  @!P6 IMAD.MOV R93, RZ, RZ, -R93 ;  /* 0x000000ffff5de224 */ /* 0x000fc600078e0a5d */
[----:B------:R-:W-:Y:S01]  /*5de0*/  ISETP.GT.U32.AND P6, PT, R2, R96, PT ;  /* 0x000000600200720c */ /* 0x000fe20003fc4070 */
[----:B------:R-:W-:Y:S01]  /*5df0*/  IMAD.MOV.U32 R99, RZ, RZ, R100 ;  /* 0x000000ffff637224 */ /* 0x000fe200078e0064 */
[----:B------:R-:W-:Y:S01]  /*5e00*/  IABS R100, R97 ;  /* 0x0000006100647213 */ /* 0x000fe20000000000 */
[--C-:B------:R-:W-:Y:S01]  /*5e10*/  @!P3 IMAD.IADD R94, R94, 0x1, -R2.reuse ;  /* 0x000000015e5eb824 */ /* 0x100fe200078e0a02 */
[----:B------:R-:W-:Y:S01]  /*5e20*/  ISETP.GE.AND P3, PT, R97, RZ, PT ;  /* 0x000000ff6100720c */ /* 0x000fe20003f66270 */
[----:B------:R-:W-:Y:S02]  /*5e30*/  @!P5 IMAD.IADD R95, R95, 0x1, -R2 ;  /* 0x000000015f5fd824 */ /* 0x000fe400078e0a02 */
[----:B------:R-:W-:-:S03]  /*5e40*/  IMAD.HI.U32 R97, R3, R99, RZ ;  /* 0x0000006303617227 */ /* 0x000fc600078e00ff */
[----:B------:R-:W-:Y:S01]  /*5e50*/  ISETP.GT.U32.AND P5, PT, R2, R95, PT ;  /* 0x0000005f0200720c */ /* 0x000fe20003fa4070 */
[----:B------:R-:W-:Y:S02]  /*5e60*/  IMAD.MOV R97, RZ, RZ, -R97 ;  /* 0x000000ffff617224 */ /* 0x000fe400078e0a61 */
[----:B------:R-:W-:-:S04]  /*5e70*/  IMAD.HI.U32 R98, R3, R100, RZ ;  /* 0x0000006403627227 */ /* 0x000fc800078e00ff */
[----:B------:R-:W-:Y:S01]  /*5e80*/  @!P4 IMAD.MOV R94, RZ, RZ, -R94 ;  /* 0x000000ffff5ec224 */ /* 0x000fe200078e0a5e */
[----:B------:R-:W-:Y:S01]  /*5e90*/  ISETP.GE.AND P4, PT, R101, RZ, PT ;  /* 0x000000ff6500720c */ /* 0x000fe20003f86270 */
[----:B------:R-:W-:Y:S01]  /*5ea0*/  IMAD R97, R2, R97, R99 ;  /* 0x0000006102617224 */ /* 0x000fe200078e0263 */
[----:B------:R-:W-:Y:S01]  /*5eb0*/  IABS R101, R101 ;  /* 0x0000006500657213 */ /* 0x000fe20000000000 */
[----:B------:R-:W-:Y:S02]  /*5ec0*/  @!P6 IMAD.IADD R96, R96, 0x1, -R2 ;  /* 0x000000016060e824 */ /* 0x000fe400078e0a02 */
[----:B------:R-:W-:Y:S02]  /*5ed0*/  IMAD.MOV R99, RZ, RZ, -R98 ;  /* 0x000000ffff637224 */ /* 0x000fe400078e0a62 */
[----:B------:R-:W-:Y:S01]  /*5ee0*/  @!P5 IMAD.IADD R95, R95, 0x1, -R2 ;  /* 0x000000015f5fd824 */ /* 0x000fe200078e0a02 */
[C---:B------:R-:W-:Y:S01]  /*5ef0*/  ISETP.GT.U32.AND P6, PT, R2.reuse, R96, PT ;  /* 0x000000600200720c */ /* 0x040fe20003fc4070 */
[C---:B------:R-:W-:Y:S01]  /*5f00*/  IMAD R98, R2.reuse, R99, R100 ;  /* 0x0000006302627224 */ /* 0x040fe200078e0264 */
[----:B------:R-:W-:Y:S01]  /*5f10*/  ISETP.GT.U32.AND P5, PT, R2, R97, PT ;  /* 0x000000610200720c */ /* 0x000fe20003fa4070 */
[----:B------:R-:W-:-:S04]  /*5f20*/  IMAD.HI.U32 R99, R3, R101, RZ ;  /* 0x0000006503637227 */ /* 0x000fc800078e00ff */
[----:B------:R-:W-:-:S04]  /*5f30*/  IMAD.HI.U32 R100, R3, R102, RZ ;  /* 0x0000006603647227 */ /* 0x000fc800078e00ff */
[----:B------:R-:W-:Y:S02]  /*5f40*/  IMAD.MOV R99, RZ, RZ, -R99 ;  /* 0x000000ffff637224 */ /* 0x000fe400078e0a63 */
[----:B------:R-:W-:Y:S02]  /*5f50*/  IMAD.MOV R103, RZ, RZ, -R100 ;  /* 0x000000ffff677224 */ /* 0x000fe400078e0a64 */
[C---:B------:R-:W-:Y:S02]  /*5f60*/  IMAD R99, R2.reuse, R99, R101 ;  /* 0x0000006302637224 */ /* 0x040fe400078e0265 */
[----:B------:R-:W-:Y:S01]  /*5f70*/  IMAD R100, R2, R103, R102 ;  /* 0x0000006702647224 */ /* 0x000fe200078e0266 */
[----:B------:R-:W-:Y:S01]  /*5f80*/  IABS R103, R109 ;  /* 0x0000006d00677213 */ /* 0x000fe20000000000 */
[--C-:B------:R-:W-:Y:S01]  /*5f90*/  @!P6 IMAD.IADD R96, R96, 0x1, -R2.reuse ;  /* 0x000000016060e824 */ /* 0x100fe200078e0a02 */
[C---:B------:R-:W-:Y:S01]  /*5fa0*/  ISETP.GT.U32.AND P6, PT, R2.reuse, R99, PT ;  /* 0x000000630200720c */ /* 0x040fe20003fc4070 */
[----:B------:R-:W-:Y:S01]  /*5fb0*/  @!P5 IMAD.IADD R97, R97, 0x1, -R2 ;  /* 0x000000016161d824 */ /* 0x000fe200078e0a02 */
[----:B------:R-:W-:Y:S01]  /*5fc0*/  ISETP.GT.U32.AND P5, PT, R2, R100, PT ;  /* 0x000000640200720c */ /* 0x000fe20003fa4070 */
[----:B------:R-:W-:-:S04]  /*5fd0*/  IMAD.HI.U32 R102, R3, R103, RZ ;  /* 0x0000006703667227 */ /* 0x000fc800078e00ff */
[----:B------:R-:W-:Y:S02]  /*5fe0*/  IMAD.MOV R102, RZ, RZ, -R102 ;  /* 0x000000ffff667224 */ /* 0x000fe400078e0a66 */
[----:B------:R-:W-:Y:S01]  /*5ff0*/  @!P0 IMAD.MOV R95, RZ, RZ, -R95 ;  /* 0x000000ffff5f8224 */ /* 0x000fe200078e0a5f */
[C---:B------:R-:W-:Y:S01]  /*6000*/  ISETP.GT.U32.AND P0, PT, R2.reuse, R98, PT ;  /* 0x000000620200720c */ /* 0x040fe20003f04070 */
[----:B------:R-:W-:Y:S02]  /*6010*/  IMAD R102, R2, R102, R103 ;  /* 0x0000006602667224 */ /* 0x000fe400078e0267 */
[--C-:B------:R-:W-:Y:S02]  /*6020*/  @!P6 IMAD.IADD R99, R99, 0x1, -R2.reuse ;  /* 0x000000016363e824 */ /* 0x100fe400078e0a02 */
[----:B------:R-:W-:Y:S02]  /*6030*/  @!P5 IMAD.IADD R100, R100, 0x1, -R2 ;  /* 0x000000016464d824 */ /* 0x000fe400078e0a02 */
[----:B------:R-:W-:Y:S01]  /*6040*/  @!P2 IMAD.MOV R96, RZ, RZ, -R96 ;  /* 0x000000ffff60a224 */ /* 0x000fe200078e0a60 */
[C---:B------:R-:W-:Y:S01]  /*6050*/  ISETP.GT.U32.AND P5, PT, R2.reuse, R99, PT ;  /* 0x000000630200720c */ /* 0x040fe20003fa4070 */
[----:B------:R-:W-:Y:S01]  /*6060*/  IMAD.HI.U32 R103, R3, R105, RZ ;  /* 0x0000006903677227 */ /* 0x000fe200078e00ff */
[----:B------:R-:W-:-:S03]  /*6070*/  ISETP.GT.U32.AND P2, PT, R2, R100, PT ;  /* 0x000000640200720c */ /* 0x000fc60003f44070 */
[----:B------:R-:W-:Y:S01]  /*6080*/  @!P0 IMAD.IADD R98, R98, 0x1, -R2 ;  /* 0x0000000162628824 */ /* 0x000fe200078e0a02 */
[----:B------:R-:W-:Y:S01]  /*6090*/  ISETP.GT.U32.AND P0, PT, R2, R97, PT ;  /* 0x000000610200720c */ /* 0x000fe20003f04070 */
[----:B------:R-:W-:-:S03]  /*60a0*/  IMAD.HI.U32 R101, R3, R104, RZ ;  /* 0x0000006803657227 */ /* 0x000fc600078e00ff */
[C---:B------:R-:W-:Y:S01]  /*60b0*/  ISETP.GT.U32.AND P6, PT, R2.reuse, R98, PT ;  /* 0x000000620200720c */ /* 0x040fe20003fc4070 */
[----:B------:R-:W-:Y:S02]  /*60c0*/  IMAD.MOV R103, RZ, RZ, -R103 ;  /* 0x000000ffff677224 */ /* 0x000fe400078e0a67 */
[--C-:B------:R-:W-:Y:S01]  /*60d0*/  @!P5 IMAD.IADD R99, R99, 0x1, -R2.reuse ;  /* 0x000000016363d824 */ /* 0x100fe200078e0a02 */
[----:B------:R-:W-:Y:S01]  /*60e0*/  ISETP.GT.U32.AND P5, PT, R2, R102, PT ;  /* 0x000000660200720c */ /* 0x000fe20003fa4070 */
[----:B------:R-:W-:Y:S01]  /*60f0*/  @!P2 IMAD.IADD R100, R100, 0x1, -R2 ;  /* 0x000000016464a824 */ /* 0x000fe200078e0a02 */
[----:B------:R-:W-:Y:S01]  /*6100*/  ISETP.GE.AND P2, PT, R108, RZ, PT ;  /* 0x000000ff6c00720c */ /* 0x000fe20003f46270 */
[----:B------:R-:W-:Y:S01]  /*6110*/  IMAD.MOV R101, RZ, RZ, -R101 ;  /* 0x000000ffff657224 */ /* 0x000fe200078e0a65 */
[----:B------:R-:W-:Y:S01]  /*6120*/  IABS R108, R112 ;  /* 0x00000070006c7213 */ /* 0x000fe20000000000 */
[C---:B------:R-:W-:Y:S02]  /*6130*/  IMAD R103, R2.reuse, R103, R105 ;  /* 0x0000006702677224 */ /* 0x040fe400078e0269 */
[----:B------:R-:W-:-:S02]  /*6140*/  IMAD R101, R2, R101, R104 ;  /* 0x0000006502657224 */ /* 0x000fc400078e0268 */
[----:B------:R-:W-:-:S04]  /*6150*/  IMAD.HI.U32 R105, R3, R108, RZ ;  /* 0x0000006c03697227 */ /* 0x000fc800078e00ff */
[--C-:B------:R-:W-:Y:S02]  /*6160*/  @!P5 IMAD.IADD R102, R102, 0x1, -R2.reuse ;  /* 0x000000016666d824 */ /* 0x100fe400078e0a02 */
[----:B------:R-:W-:Y:S02]  /*6170*/  IMAD.MOV R105, RZ, RZ, -R105 ;  /* 0x000000ffff697224 */ /* 0x000fe400078e0a69 */
[----:B------:R-:W-:Y:S01]  /*6180*/  @!P0 IMAD.IADD R97, R97, 0x1, -R2 ;  /* 0x0000000161618824 */ /* 0x000fe200078e0a02 */
[C---:B------:R-:W-:Y:S01]  /*6190*/  ISETP.GT.U32.AND P5, PT, R2.reuse, R102, PT ;  /* 0x000000660200720c */ /* 0x040fe20003fa4070 */
[C---:B------:R-:W-:Y:S01]  /*61a0*/  IMAD R105, R2.reuse, R105, R108 ;  /* 0x0000006902697224 */ /* 0x040fe200078e026c */
[----:B------:R-:W-:Y:S01]  /*61b0*/  ISETP.GT.U32.AND P0, PT, R2, R101, PT ;  /* 0x000000650200720c */ /* 0x000fe20003f04070 */
[----:B------:R-:W-:Y:S01]  /*61c0*/  @!P6 IMAD.IADD R98, R98, 0x1, -R2 ;  /* 0x000000016262e824 */ /* 0x000fe200078e0a02 */
[----:B------:R-:W-:Y:S01]  /*61d0*/  ISETP.GE.AND P6, PT, R107, RZ, PT ;  /* 0x000000ff6b00720c */ /* 0x000fe20003fc6270 */
[----:B------:R-:W-:Y:S01]  /*61e0*/  IMAD.HI.U32 R104, R3, R106, RZ ;  /* 0x0000006a03687227 */ /* 0x000fe200078e00ff */
[----:B------:R-:W-:-:S03]  /*61f0*/  IABS R108, R113 ;  /* 0x00000071006c7213 */ /* 0x000fc60000000000 */
[----:B------:R-:W-:Y:S02]  /*6200*/  IMAD.MOV R107, RZ, RZ, -R104 ;  /* 0x000000ffff6b7224 */ /* 0x000fe400078e0a68 */
[----:B------:R-:W-:Y:S02]  /*6210*/  @!P1 IMAD.MOV R97, RZ, RZ, -R97 ;  /* 0x000000ffff619224 */ /* 0x000fe400078e0a61 */
[--C-:B------:R-:W-:Y:S01]  /*6220*/  @!P5 IMAD.IADD R102, R102, 0x1, -R2.reuse ;  /* 0x000000016666d824 */ /* 0x100fe200078e0a02 */
[C---:B------:R-:W-:Y:S01]  /*6230*/  ISETP.GT.U32.AND P5, PT, R2.reuse, R105, PT ;  /* 0x000000690200720c */ /* 0x040fe20003fa4070 */
[----:B------:R-:W-:Y:S01]  /*6240*/  @!P0 IMAD.IADD R101, R101, 0x1, -R2 ;  /* 0x0000000165658824 */ /* 0x000fe200078e0a02 */
[----:B------:R-:W-:Y:S01]  /*6250*/  ISETP.GE.AND P0, PT, R109, RZ, PT ;  /* 0x000000ff6d00720c */ /* 0x000fe20003f06270 */
[C---:B------:R-:W-:Y:S02]  /*6260*/  IMAD R104, R2.reuse, R107, R106 ;  /* 0x0000006b02687224 */ /* 0x040fe400078e026a */
[----:B------:R-:W-:Y:S01]  /*6270*/  @!P4 IMAD.MOV R99, RZ, RZ, -R99 ;  /* 0x000000ffff63c224 */ /* 0x000fe200078e0a63 */
[----:B------:R-:W-:Y:S01]  /*6280*/  ISETP.GT.U32.AND P1, PT, R2, R101, PT ;  /* 0x000000650200720c */ /* 0x000fe20003f24070 */
[----:B------:R-:W-:Y:S01]  /*6290*/  @!P6 IMAD.MOV R100, RZ, RZ, -R100 ;  /* 0x000000ffff64e224 */ /* 0x000fe200078e0a64 */
[----:B------:R-:W-:Y:S01]  /*62a0*/  ISETP.GE.AND P4, PT, R110, RZ, PT ;  /* 0x000000ff6e00720c */ /* 0x000fe20003f86270 */
[----:B------:R-:W-:Y:S01]  /*62b0*/  @!P3 IMAD.MOV R98, RZ, RZ, -R98 ;  /* 0x000000ffff62b224 */ /* 0x000fe200078e0a62 */
[C---:B------:R-:W-:Y:S01]  /*62c0*/  ISETP.GT.U32.AND P6, PT, R2.reuse, R104, PT ;  /* 0x000000680200720c */ /* 0x040fe20003fc4070 */
[----:B------:R-:W-:Y:S01]  /*62d0*/  IMAD.HI.U32 R106, R3, R108, RZ ;  /* 0x0000006c036a7227 */ /* 0x000fe200078e00ff */
[----:B------:R-:W-:-:S02]  /*62e0*/  ISETP.GT.U32.AND P3, PT, R2, R103, PT ;  /* 0x000000670200720c */ /* 0x000fc40003f64070 */
[----:B------:R-:W-:Y:S01]  /*62f0*/  IABS R110, R114 ;  /* 0x00000072006e7213 */ /* 0x000fe20000000000 */
[----:B------:R-:W-:Y:S02]  /*6300*/  @!P5 IMAD.IADD R105, R105, 0x1, -R2 ;  /* 0x000000016969d824 */ /* 0x000fe400078e0a02 */
[----:B------:R-:W-:Y:S02]  /*6310*/  IMAD.MOV R109, RZ, RZ, -R106 ;  /* 0x000000ffff6d7224 */ /* 0x000fe400078e0a6a */
[----:B------:R-:W-:Y:S01]  /*6320*/  IMAD.HI.U32 R107, R3, R110, RZ ;  /* 0x0000006e036b7227 */ /* 0x000fe200078e00ff */
[----:B------:R-:W-:-:S03]  /*6330*/  ISETP.GT.U32.AND P5, PT, R2, R105, PT ;  /* 0x000000690200720c */ /* 0x000fc60003fa4070 */
[----:B------:R-:W-:Y:S02]  /*6340*/  IMAD.MOV R107, RZ, RZ, -R107 ;  /* 0x000000ffff6b7224 */ /* 0x000fe400078e0a6b */
[--C-:B------:R-:W-:Y:S01]  /*6350*/  @!P1 IMAD.IADD R101, R101, 0x1, -R2.reuse ;  /* 0x0000000165659824 */ /* 0x100fe200078e0a02 */
[----:B------:R-:W-:Y:S01]  /*6360*/  ISETP.GE.AND P1, PT, R111, RZ, PT ;  /* 0x000000ff6f00720c */ /* 0x000fe20003f26270 */
[--C-:B------:R-:W-:Y:S01]  /*6370*/  @!P6 IMAD.IADD R104, R104, 0x1, -R2.reuse ;  /* 0x000000016868e824 */ /* 0x100fe200078e0a02 */
[----:B------:R-:W-:Y:S01]  /*6380*/  IABS R111, R115 ;  /* 0x00000073006f7213 */ /* 0x000fe20000000000 */
[----:B------:R-:W-:Y:S01]  /*6390*/  @!P3 IMAD.IADD R103, R103, 0x1, -R2 ;  /* 0x000000016767b824 */ /* 0x000fe200078e0a02 */
[----:B------:R-:W-:Y:S01]  /*63a0*/  ISETP.GE.AND P3, PT, R112, RZ, PT ;  /* 0x000000ff7000720c */ /* 0x000fe20003f66270 */
[C---:B------:R-:W-:Y:S01]  /*63b0*/  IMAD R107, R2.reuse, R107, R110 ;  /* 0x0000006b026b7224 */ /* 0x040fe200078e026e */
[----:B------:R-:W-:Y:S01]  /*63c0*/  IABS R112, R116 ;  /* 0x0000007400707213 */ /* 0x000fe20000000000 */
[----:B------:R-:W-:Y:S01]  /*63d0*/  @!P2 IMAD.MOV R101, RZ, RZ, -R101 ;  /* 0x000000ffff65a224 */ /* 0x000fe200078e0a65 */
[C---:B------:R-:W-:Y:S01]  /*63e0*/  ISETP.GT.U32.AND P2, PT, R2.reuse, R104, PT ;  /* 0x000000680200720c */ /* 0x040fe20003f44070 */
[----:B------:R-:W-:Y:S01]  /*63f0*/  @!P5 IMAD.IADD R105, R105, 0x1, -R2 ;  /* 0x000000016969d824 */ /* 0x000fe200078e0a02 */
[C---:B------:R-:W-:Y:S01]  /*6400*/  ISETP.GT.U32.AND P6, PT, R2.reuse, R103, PT ;  /* 0x000000670200720c */ /* 0x040fe20003fc4070 */
[C---:B------:R-:W-:Y:S01]  /*6410*/  IMAD R106, R2.reuse, R109, R108 ;  /* 0x0000006d026a7224 */ /* 0x040fe200078e026c */
[----:B------:R-:W-:Y:S01]  /*6420*/  ISETP.GT.U32.AND P5, PT, R2, R107, PT ;  /* 0x0000006b0200720c */ /* 0x000fe20003fa4070 */
[----:B------:R-:W-:-:S04]  /*6430*/  IMAD.HI.U32 R108, R3, R111, RZ ;  /* 0x0000006f036c7227 */ /* 0x000fc800078e00ff */
[----:B------:R-:W-:-:S04]  /*6440*/  IMAD.HI.U32 R109, R3, R112, RZ ;  /* 0x00000070036d7227 */ /* 0x000fc800078e00ff */
[--C-:B------:R-:W-:Y:S01]  /*6450*/  @!P2 IMAD.IADD R104, R104, 0x1, -R2.reuse ;  /* 0x000000016868a824 */ /* 0x100fe200078e0a02 */
[----:B------:R-:W-:Y:S01]  /*6460*/  ISETP.GE.AND P2, PT, R113, RZ, PT ;  /* 0x000000ff7100720c */ /* 0x000fe20003f46270 */
[--C-:B------:R-:W-:Y:S01]  /*6470*/  @!P6 IMAD.IADD R103, R103, 0x1, -R2.reuse ;  /* 0x000000016767e824 */ /* 0x100fe200078e0a02 */
[----:B------:R-:W-:Y:S01]  /*6480*/  IABS R113, R117 ;  /* 0x0000007500717213 */ /* 0x000fe20000000000 */
[----:B------:R-:W-:Y:S01]  /*6490*/  @!P5 IMAD.IADD R107, R107, 0x1, -R2 ;  /* 0x000000016b6bd824 */ /* 0x000fe200078e0a02 */
[C---:B------:R-:W-:Y:S01]  /*64a0*/  ISETP.GT.U32.AND P6, PT, R2.reuse, R106, PT ;  /* 0x0000006a0200720c */ /* 0x040fe20003fc4070 */
[----:B------:R-:W-:Y:S02]  /*64b0*/  @!P4 IMAD.MOV R103, RZ, RZ, -R103 ;  /* 0x000000ffff67c224 */ /* 0x000fe400078e0a67 */
[----:B------:R-:W-:Y:S01]  /*64c0*/  IMAD.HI.U32 R110, R3, R113, RZ ;  /* 0x00000071036e7227 */ /* 0x000fe200078e00ff */
[----:B------:R-:W-:-:S03]  /*64d0*/  ISETP.GT.U32.AND P4, PT, R2, R107, PT ;  /* 0x0000006b0200720c */ /* 0x000fc60003f84070 */
[----:B------:R-:W-:Y:S02]  /*64e0*/  IMAD.MOV R110, RZ, RZ, -R110 ;  /* 0x000000ffff6e7224 */ /* 0x000fe400078e0a6e */
[----:B------:R-:W-:Y:S02]  /*64f0*/  IMAD.MOV R108, RZ, RZ, -R108 ;  /* 0x000000ffff6c7224 */ /* 0x000fe400078e0a6c */
[C---:B------:R-:W-:Y:S02]  /*6500*/  IMAD R110, R2.reuse, R110, R113 ;  /* 0x0000006e026e7224 */ /* 0x040fe400078e0271 */
[----:B------:R-:W-:Y:S02]  /*6510*/  IMAD.MOV R109, RZ, RZ, -R109 ;  /* 0x000000ffff6d7224 */ /* 0x000fe400078e0a6d */
[C---:B------:R-:W-:Y:S02]  /*6520*/  IMAD R108, R2.reuse, R108, R111 ;  /* 0x0000006c026c7224 */ /* 0x040fe400078e026f */
[----:B------:R-:W-:Y:S01]  /*6530*/  @!P4 IMAD.IADD R107, R107, 0x1, -R2 ;  /* 0x000000016b6bc824 */ /* 0x000fe200078e0a02 */
[C---:B------:R-:W-:Y:S01]  /*6540*/  ISETP.GT.U32.AND P4, PT, R2.reuse, R110, PT ;  /* 0x0000006e0200720c */ /* 0x040fe20003f84070 */
[C---:B------:R-:W-:Y:S01]  /*6550*/  IMAD R109, R2.reuse, R109, R112 ;  /* 0x0000006d026d7224 */ /* 0x040fe200078e0270 */
[----:B------:R-:W-:Y:S01]  /*6560*/  IABS R112, R118 ;  /* 0x0000007600707213 */ /* 0x000fe20000000000 */
[----:B------:R-:W-:Y:S01]  /*6570*/  @!P1 IMAD.MOV R104, RZ, RZ, -R104 ;  /* 0x000000ffff689224 */ /* 0x000fe200078e0a68 */
[C---:B------:R-:W-:Y:S01]  /*6580*/  ISETP.GT.U32.AND P5, PT, R2.reuse, R108, PT ;  /* 0x0000006c0200720c */ /* 0x040fe20003fa4070 */
[----:B------:R-:W-:Y:S01]  /*6590*/  @!P3 IMAD.MOV R105, RZ, RZ, -R105 ;  /* 0x000000ffff69b224 */ /* 0x000fe200078e0a69 */
[----:B------:R-:W-:Y:S01]  /*65a0*/  ISETP.GE.AND P1, PT, R115, RZ, PT ;  /* 0x000000ff7300720c */ /* 0x000fe20003f26270 */
[----:B------:R-:W-:Y:S01]  /*65b0*/  IMAD.HI.U32 R111, R3, R112, RZ ;  /* 0x00000070036f7227 */ /* 0x000fe200078e00ff */
[----:B------:R-:W-:-:S02]  /*65c0*/  ISETP.GT.U32.AND P3, PT, R2, R109, PT ;  /* 0x0000006d0200720c */ /* 0x000fc40003f64070 */
[----:B------:R-:W-:Y:S01]  /*65d0*/  LOP3.LUT R115, R7, 0xf0, RZ, 0xfc, !PT ;  /* 0x000000f007737812 */ /* 0x000fe200078efcff */
        /* <DEDUP_REMOVED lines=9> */
[----:B------:R-:W-:Y:S01]  /*6670*/  @!P5 IMAD.IADD R108, R108, 0x1, -R2 ;  /* 0x000000016c6cd824 */ /* 0x000fe200078e0a02 */
[----:B------:R-:W-:Y:S01]  /*6680*/  ISETP.GE.AND P5, PT, R117, RZ, PT ;  /* 0x000000ff7500720c */ /* 0x000fe20003fa6270 */
[----:B------:R-:W-:Y:S01]  /*6690*/  IMAD.HI.U32 R112, R3, R113, RZ ;  /* 0x0000007103707227 */ /* 0x000fe200078e00ff */
[----:B------:R-:W-:-:S03]  /*66a0*/  LOP3.LUT R117, R7, 0xf2, RZ, 0xfc, !PT ;  /* 0x000000f207757812 */ /* 0x000fc600078efcff */
[----:B------:R-:W-:Y:S01]  /*66b0*/  @!P3 IMAD.IADD R109, R109, 0x1, -R2 ;  /* 0x000000016d6db824 */ /* 0x000fe200078e0a02 */
[----:B------:R-:W-:Y:S01]  /*66c0*/  ISETP.GT.U32.AND P3, PT, R2, R108, PT ;  /* 0x0000006c0200720c */ /* 0x000fe20003f64070 */
[----:B------:R-:W-:Y:S01]  /*66d0*/  IMAD.MOV R112, RZ, RZ, -R112 ;  /* 0x000000ffff707224 */ /* 0x000fe200078e0a70 */
[----:B------:R-:W-:Y:S01]  /*66e0*/  IABS R114, R117 ;  /* 0x0000007500727213 */ /* 0x000fe20000000000 */
[--C-:B------:R-:W-:Y:S01]  /*66f0*/  @!P0 IMAD.IADD R106, R106, 0x1, -R2.reuse ;  /* 0x000000016a6a8824 */ /* 0x100fe200078e0a02 */
[----:B------:R-:W-:Y:S01]  /*6700*/  ISETP.GE.AND P0, PT, R116, RZ, PT ;  /* 0x000000ff7400720c */ /* 0x000fe20003f06270 */
[----:B------:R-:W-:Y:S01]  /*6710*/  IMAD R112, R2, R112, R113 ;  /* 0x0000007002707224 */ /* 0x000fe200078e0271 */
[----:B------:R-:W-:Y:S01]  /*6720*/  IABS R116, R119 ;  /* 0x0000007700747213 */ /* 0x000fe20000000000 */
[----:B------:R-:W-:Y:S02]  /*6730*/  @!P4 IMAD.IADD R110, R110, 0x1, -R2 ;  /* 0x000000016e6ec824 */ /* 0x000fe400078e0a02 */
[----:B------:R-:W-:Y:S01]  /*6740*/  @!P2 IMAD.MOV R106, RZ, RZ, -R106 ;  /* 0x000000ffff6aa224 */ /* 0x000fe200078e0a6a */
[C---:B------:R-:W-:Y:S01]  /*6750*/  ISETP.GT.U32.AND P4, PT, R2.reuse, R112, PT ;  /* 0x000000700200720c */ /* 0x040fe20003f84070 */
[----:B------:R-:W-:Y:S01]  /*6760*/  IMAD.HI.U32 R113, R3, R114, RZ ;  /* 0x0000007203717227 */ /* 0x000fe200078e00ff */
[----:B------:R-:W-:-:S03]  /*6770*/  ISETP.GT.U32.AND P2, PT, R2, R109, PT ;  /* 0x0000006d0200720c */ /* 0x000fc60003f44070 */
[----:B------:R-:W-:Y:S01]  /*6780*/  @!P3 IMAD.IADD R108, R108, 0x1, -R2 ;  /* 0x000000016c6cb824 */ /* 0x000fe200078e0a02 */
[----:B------:R-:W-:Y:S01]  /*6790*/  ISETP.GT.U32.AND P3, PT, R2, R111, PT ;  /* 0x0000006f0200720c */ /* 0x000fe20003f64070 */
[----:B------:R-:W-:Y:S02]  /*67a0*/  IMAD.MOV R113, RZ, RZ, -R113 ;  /* 0x000000ffff717224 */ /* 0x000fe400078e0a71 */
[----:B------:R-:W-:Y:S01]  /*67b0*/  @!P6 IMAD.MOV R107, RZ, RZ, -R107 ;  /* 0x000000ffff6be224 */ /* 0x000fe200078e0a6b */
[----:B------:R-:W-:Y:S01]  /*67c0*/  ISETP.GE.AND P6, PT, R118, RZ, PT ;  /* 0x000000ff7600720c */ /* 0x000fe20003fc6270 */
[----:B------:R-:W-:Y:S01]  /*67d0*/  IMAD R113, R2, R113, R114 ;  /* 0x0000007102717224 */ /* 0x000fe200078e0272 */
[----:B------:R-:W-:Y:S01]  /*67e0*/  IABS R118, R120 ;  /* 0x0000007800767213 */ /* 0x000fe20000000000 */
[--C-:B------:R-:W-:Y:S02]  /*67f0*/  @!P4 IMAD.IADD R112, R112, 0x1, -R2.reuse ;  /* 0x000000017070c824 */ /* 0x100fe400078e0a02 */
[----:B------:R-:W-:Y:S01]  /*6800*/  @!P2 IMAD.IADD R109, R109, 0x1, -R2 ;  /* 0x000000016d6da824 */ /* 0x000fe200078e0a02 */
[----:B------:R-:W-:Y:S01]  /*6810*/  ISETP.GE.AND P2, PT, R115, RZ, PT ;  /* 0x000000ff7300720c */ /* 0x000fe20003f46270 */
[----:B------:R-:W-:Y:S01]  /*6820*/  IMAD.HI.U32 R114, R3, R116, RZ ;  /* 0x0000007403727227 */ /* 0x000fe200078e00ff */
[----:B------:R-:W-:-:S03]  /*6830*/  ISETP.GT.U32.AND P4, PT, R2, R112, PT ;  /* 0x000000700200720c */ /* 0x000fc60003f84070 */
[----:B------:R-:W-:Y:S01]  /*6840*/  @!P3 IMAD.IADD R111, R111, 0x1, -R2 ;  /* 0x000000016f6fb824 */ /* 0x000fe200078e0a02 */
[----:B------:R-:W-:Y:S01]  /*6850*/  ISETP.GE.AND P3, PT, R117, RZ, PT ;  /* 0x000000ff7500720c */ /* 0x000fe20003f66270 */
[----:B------:R-:W-:Y:S01]  /*6860*/  @!P0 IMAD.MOV R109, RZ, RZ, -R109 ;  /* 0x000000ffff6d8224 */ /* 0x000fe200078e0a6d */
[C---:B------:R-:W-:Y:S01]  /*6870*/  ISETP.GT.U32.AND P0, PT, R2.reuse, R113, PT ;  /* 0x000000710200720c */ /* 0x040fe20003f04070 */
[----:B------:R-:W-:Y:S01]  /*6880*/  @!P1 IMAD.MOV R108, RZ, RZ, -R108 ;  /* 0x000000ffff6c9224 */ /* 0x000fe200078e0a6c */
[----:B------:R-:W-:Y:S01]  /*6890*/  ISETP.GT.U32.AND P1, PT, R2, R111, PT ;  /* 0x0000006f0200720c */ /* 0x000fe20003f24070 */
[----:B------:R-:W-:Y:S02]  /*68a0*/  IMAD.MOV R117, RZ, RZ, -R114 ;  /* 0x000000ffff757224 */ /* 0x000fe400078e0a72 */
[----:B------:R-:W-:-:S04]  /*68b0*/  IMAD.HI.U32 R115, R3, R118, RZ ;  /* 0x0000007603737227 */ /* 0x000fc800078e00ff */
[----:B------:R-:W-:Y:S01]  /*68c0*/  IMAD R114, R2, R117, R116 ;  /* 0x0000007502727224 */ /* 0x000fe200078e0274 */
[----:B------:R-:W-:Y:S01]  /*68d0*/  LOP3.LUT R117, R7, 0xfa, RZ, 0xfc, !PT ;  /* 0x000000fa07757812 */ /* 0x000fe200078efcff */
[--C-:B------:R-:W-:Y:S02]  /*68e0*/  @!P4 IMAD.IADD R112, R112, 0x1, -R2.reuse ;  /* 0x000000017070c824 */ /* 0x100fe400078e0a02 */
[----:B------:R-:W-:Y:S01]  /*68f0*/  IMAD.MOV R115, RZ, RZ, -R115 ;  /* 0x000000ffff737224 */ /* 0x000fe200078e0a73 */
[----:B------:R-:W-:Y:S01]  /*6900*/  ISETP.GT.U32.AND P4, PT, R2, R114, PT ;  /* 0x000000720200720c */ /* 0x000fe20003f84070 */
[--C-:B------:R-:W-:Y:S02]  /*6910*/  @!P0 IMAD.IADD R113, R113, 0x1, -R2.reuse ;  /* 0x0000000171718824 */ /* 0x100fe400078e0a02 */
[----:B------:R-:W-:Y:S01]  /*6920*/  @!P1 IMAD.IADD R111, R111, 0x1, -R2 ;  /* 0x000000016f6f9824 */ /* 0x000fe200078e0a02 */
[----:B------:R-:W-:Y:S01]  /*6930*/  ISETP.GE.AND P1, PT, R120, RZ, PT ;  /* 0x000000ff7800720c */ /* 0x000fe20003f26270 */
[C---:B------:R-:W-:Y:S01]  /*6940*/  IMAD R115, R2.reuse, R115, R118 ;  /* 0x0000007302737224 */ /* 0x040fe200078e0276 */
[C---:B------:R-:W-:Y:S01]  /*6950*/  ISETP.GT.U32.AND P0, PT, R2.reuse, R113, PT ;  /* 0x000000710200720c */ /* 0x040fe20003f04070 */
[----:B------:R-:W-:Y:S01]  /*6960*/  @!P6 IMAD.MOV R111, RZ, RZ, -R111 ;  /* 0x000000ffff6fe224 */ /* 0x000fe200078e0a6f */
[----:B------:R-:W-:Y:S01]  /*6970*/  IABS R120, R117 ;  /* 0x0000007500787213 */ /* 0x000fe20000000000 */
[----:B------:R-:W-:Y:S01]  /*6980*/  @!P5 IMAD.MOV R110, RZ, RZ, -R110 ;  /* 0x000000ffff6ed224 */ /* 0x000fe200078e0a6e */
[----:B------:R-:W-:Y:S01]  /*6990*/  ISETP.GT.U32.AND P6, PT, R2, R115, PT ;  /* 0x000000730200720c */ /* 0x000fe20003fc4070 */
[----:B------:R-:W-:Y:S01]  /*69a0*/  IMAD.HI.U32 R118, R3, R121, RZ ;  /* 0x0000007903767227 */ /* 0x000fe200078e00ff */
[----:B------:R-:W-:-:S02]  /*69b0*/  ISETP.GE.AND P5, PT, R119, RZ, PT ;  /* 0x000000ff7700720c */ /* 0x000fc40003fa6270 */
[----:B------:R-:W-:Y:S01]  /*69c0*/  IABS R119, R122 ;  /* 0x0000007a00777213 */ /* 0x000fe20000000000 */
[----:B------:R-:W-:Y:S02]  /*69d0*/  @!P4 IMAD.IADD R114, R114, 0x1, -R2 ;  /* 0x000000017272c824 */ /* 0x000fe400078e0a02 */
[----:B------:R-:W-:Y:S02]  /*69e0*/  IMAD.MOV R118, RZ, RZ, -R118 ;  /* 0x000000ffff767224 */ /* 0x000fe400078e0a76 */
[----:B------:R-:W-:Y:S01]  /*69f0*/  @!P0 IMAD.IADD R113, R113, 0x1, -R2 ;  /* 0x0000000171718824 */ /* 0x000fe200078e0a02 */
[----:B------:R-:W-:Y:S01]  /*6a00*/  ISETP.GT.U32.AND P4, PT, R2, R114, PT ;  /* 0x000000720200720c */ /* 0x000fe20003f84070 */
[----:B------:R-:W-:Y:S01]  /*6a10*/  IMAD.HI.U32 R116, R3, R119, RZ ;  /* 0x0000007703747227 */ /* 0x000fe200078e00ff */
[----:B------:R-:W-:-:S03]  /*6a20*/  ISETP.GE.AND P0, PT, R117, RZ, PT ;  /* 0x000000ff7500720c */ /* 0x000fc60003f06270 */
[----:B------:R-:W-:-:S04]  /*6a30*/  IMAD.HI.U32 R117, R3, R120, RZ ;  /* 0x0000007803757227 */ /* 0x000fc800078e00ff */
[--C-:B------:R-:W-:Y:S02]  /*6a40*/  @!P6 IMAD.IADD R115, R115, 0x1, -R2.reuse ;  /* 0x000000017373e824 */ /* 0x100fe400078e0a02 */
[----:B------:R-:W-:Y:S02]  /*6a50*/  IMAD.MOV R117, RZ, RZ, -R117 ;  /* 0x000000ffff757224 */ /* 0x000fe400078e0a75 */
[----:B------:R-:W-:Y:S01]  /*6a60*/  @!P4 IMAD.IADD R114, R114, 0x1, -R2 ;  /* 0x000000017272c824 */ /* 0x000fe200078e0a02 */
[C---:B------:R-:W-:Y:S01]  /*6a70*/  ISETP.GT.U32.AND P6, PT, R2.reuse, R115, PT ;  /* 0x000000730200720c */ /* 0x040fe20003fc4070 */
[C---:B------:R-:W-:Y:S02]  /*6a80*/  IMAD R117, R2.reuse, R117, R120 ;  /* 0x0000007502757224 */ /* 0x040fe400078e0278 */
[----:B------:R-:W-:Y:S02]  /*6a90*/  @!P5 IMAD.MOV R114, RZ, RZ, -R114 ;  /* 0x000000ffff72d224 */ /* 0x000fe400078e0a72 */
[----:B------:R-:W-:Y:S01]  /*6aa0*/  IMAD.MOV R116, RZ, RZ, -R116 ;  /* 0x000000ffff747224 */ /* 0x000fe200078e0a74 */
[C---:B------:R-:W-:Y:S01]  /*6ab0*/  ISETP.GT.U32.AND P5, PT, R2.reuse, R117, PT ;  /* 0x000000750200720c */ /* 0x040fe20003fa4070 */
[----:B------:R-:W-:-:S02]  /*6ac0*/  IMAD R118, R2, R118, R121 ;  /* 0x0000007602767224 */ /* 0x000fc400078e0279 */
[----:B------:R-:W-:Y:S01]  /*6ad0*/  IMAD R116, R2, R116, R119 ;  /* 0x0000007402747224 */ /* 0x000fe200078e0277 */
[----:B------:R-:W-:Y:S01]  /*6ae0*/  LOP3.LUT R119, R7, 0xfe, RZ, 0xfc, !PT ;  /* 0x000000fe07777812 */ /* 0x000fe200078efcff */
[----:B------:R-:W-:Y:S01]  /*6af0*/  @!P2 IMAD.MOV R112, RZ, RZ, -R112 ;  /* 0x000000ffff70a224 */ /* 0x000fe200078e0a70 */
[----:B------:R-:W-:Y:S01]  /*6b00*/  ISETP.GE.AND P2, PT, R122, RZ, PT ;  /* 0x000000ff7a00720c */ /* 0x000fe20003f46270 */
[--C-:B------:R-:W-:Y:S01]  /*6b10*/  @!P6 IMAD.IADD R115, R115, 0x1, -R2.reuse ;  /* 0x000000017373e824 */ /* 0x100fe200078e0a02 */
[----:B------:R-:W-:Y:S01]  /*6b20*/  IABS R122, R119 ;  /* 0x00000077007a7213 */ /* 0x000fe20000000000 */
[----:B------:R-:W-:Y:S01]  /*6b30*/  @!P3 IMAD.MOV R113, RZ, RZ, -R113 ;  /* 0x000000ffff71b224 */ /* 0x000fe200078e0a71 */
[----:B------:R-:W-:Y:S01]  /*6b40*/  ISETP.GE.AND P6, PT, R119, RZ, PT ;  /* 0x000000ff7700720c */ /* 0x000fe20003fc6270 */
[----:B------:R-:W-:Y:S01]  /*6b50*/  @!P1 IMAD.MOV R115, RZ, RZ, -R115 ;  /* 0x000000ffff739224 */ /* 0x000fe200078e0a73 */
[C---:B------:R-:W-:Y:S01]  /*6b60*/  ISETP.GT.U32.AND P1, PT, R2.reuse, R118, PT ;  /* 0x000000760200720c */ /* 0x040fe20003f24070 */
[----:B------:R-:W-:Y:S01]  /*6b70*/  @!P5 IMAD.IADD R117, R117, 0x1, -R2 ;  /* 0x000000017575d824 */ /* 0x000fe200078e0a02 */
[----:B------:R-:W-:Y:S01]  /*6b80*/  ISETP.GT.U32.AND P4, PT, R2, R116, PT ;  /* 0x000000740200720c */ /* 0x000fe20003f84070 */
[----:B------:R-:W-:Y:S01]  /*6b90*/  IMAD.HI.U32 R119, R3, R122, RZ ;  /* 0x0000007a03777227 */ /* 0x000fe200078e00ff */
[----:B------:R-:W-:-:S02]  /*6ba0*/  ISETP.GE.AND P3, PT, R123, RZ, PT ;  /* 0x000000ff7b00720c */ /* 0x000fc40003f66270 */
[----:B------:R-:W-:Y:S01]  /*6bb0*/  ISETP.GT.U32.AND P5, PT, R2, R117, PT ;  /* 0x000000750200720c */ /* 0x000fe20003fa4070 */
[----:B------:R-:W-:Y:S01]  /*6bc0*/  IMAD.MOV R119, RZ, RZ, -R119 ;  /* 0x000000ffff777224 */ /* 0x000fe200078e0a77 */
[----:B------:R-:W-:Y:S01]  /*6bd0*/  IABS R123, R126 ;  /* 0x0000007e007b7213 */ /* 0x000fe20000000000 */
[----:B------:R-:W-:-:S04]  /*6be0*/  IMAD.HI.U32 R121, R3, R124, RZ ;  /* 0x0000007c03797227 */ /* 0x000fc800078e00ff */
[----:B------:R-:W-:Y:S02]  /*6bf0*/  @!P1 IMAD.IADD R118, R118, 0x1, -R2 ;  /* 0x0000000176769824 */ /* 0x000fe400078e0a02 */
[----:B------:R-:W-:Y:S02]  /*6c00*/  IMAD R119, R2, R119, R122 ;  /* 0x0000007702777224 */ /* 0x000fe400078e027a */
[--C-:B------:R-:W-:Y:S01]  /*6c10*/  @!P4 IMAD.IADD R116, R116, 0x1, -R2.reuse ;  /* 0x000000017474c824 */ /* 0x100fe200078e0a02 */
[C---:B------:R-:W-:Y:S01]  /*6c20*/  ISETP.GT.U32.AND P1, PT, R2.reuse, R118, PT ;  /* 0x000000760200720c */ /* 0x040fe20003f24070 */
[----:B------:R-:W-:Y:S01]  /*6c30*/  @!P5 IMAD.IADD R117, R117, 0x1, -R2 ;  /* 0x000000017575d824 */ /* 0x000fe200078e0a02 */
[C---:B------:R-:W-:Y:S01]  /*6c40*/  ISETP.GT.U32.AND P5, PT, R2.reuse, R119, PT ;  /* 0x000000770200720c */ /* 0x040fe20003fa4070 */
[----:B------:R-:W-:Y:S01]  /*6c50*/  IMAD.HI.U32 R122, R3, R125, RZ ;  /* 0x0000007d037a7227 */ /* 0x000fe200078e00ff */
[----:B------:R-:W-:-:S03]  /*6c60*/  ISETP.GT.U32.AND P4, PT, R2, R116, PT ;  /* 0x000000740200720c */ /* 0x000fc60003f84070 */
[----:B------:R-:W-:Y:S02]  /*6c70*/  IMAD.MOV R122, RZ, RZ, -R122 ;  /* 0x000000ffff7a7224 */ /* 0x000fe400078e0a7a */
[----:B------:R-:W-:-:S04]  /*6c80*/  IMAD.HI.U32 R120, R3, R123, RZ ;  /* 0x0000007b03787227 */ /* 0x000fc800078e00ff */
[----:B------:R-:W-:Y:S02]  /*6c90*/  IMAD R122, R2, R122, R125 ;  /* 0x0000007a027a7224 */ /* 0x000fe400078e027d */
[--C-:B------:R-:W-:Y:S02]  /*6ca0*/  @!P1 IMAD.IADD R118, R118, 0x1, -R2.reuse ;  /* 0x0000000176769824 */ /* 0x100fe400078e0a02 */
[----:B------:R-:W-:Y:S01]  /*6cb0*/  @!P0 IMAD.MOV R117, RZ, RZ, -R117 ;  /* 0x000000ffff758224 */ /* 0x000fe200078e0a75 */
[----:B------:R-:W-:Y:S01]  /*6cc0*/  ISETP.GE.AND P0, PT, R127, RZ, PT ;  /* 0x000000ff7f00720c */ /* 0x000fe20003f06270 */
[----:B------:R-:W-:Y:S01]  /*6cd0*/  @!P5 IMAD.IADD R119, R119, 0x1, -R2 ;  /* 0x000000017777d824 */ /* 0x000fe200078e0a02 */
[----:B------:R-:W-:Y:S01]  /*6ce0*/  LOP3.LUT R127, R7, 0x106, RZ, 0xfc, !PT ;  /* 0x00000106077f7812 */ /* 0x000fe200078efcff */
[----:B------:R-:W-:Y:S01]  /*6cf0*/  @!P3 IMAD.MOV R118, RZ, RZ, -R118 ;  /* 0x000000ffff76b224 */ /* 0x000fe200078e0a76 */
[C---:B------:R-:W-:Y:S01]  /*6d00*/  ISETP.GT.U32.AND P3, PT, R2.reuse, R122, PT ;  /* 0x0000007a0200720c */ /* 0x040fe20003f64070 */
[----:B------:R-:W-:Y:S01]  /*6d10*/  IMAD.MOV R121, RZ, RZ, -R121 ;  /* 0x000000ffff797224 */ /* 0x000fe200078e0a79 */
[----:B------:R-:W-:Y:S01]  /*6d20*/  ISETP.GT.U32.AND P5, PT, R2, R119, PT ;  /* 0x000000770200720c */ /* 0x000fe20003fa4070 */
[----:B------:R-:W-:-:S02]  /*6d30*/  IMAD.MOV R120, RZ, RZ, -R120 ;  /* 0x000000ffff787224 */ /* 0x000fc400078e0a78 */
[----:B------:R-:W-:Y:S01]  /*6d40*/  IMAD R121, R2, R121, R124 ;  /* 0x0000007902797224 */ /* 0x000fe200078e027c */
[----:B------:R-:W-:Y:S01]  /*6d50*/  IABS R124, R127 ;  /* 0x0000007f007c7213 */ /* 0x000fe20000000000 */
[----:B------:R-:W-:Y:S01]  /*6d60*/  @!P4 IMAD.IADD R116, R116, 0x1, -R2 ;  /* 0x000000017474c824 */ /* 0x000fe200078e0a02 */
[----:B------:R-:W-:Y:S01]  /*6d70*/  ISETP.GE.AND P4, PT, R126, RZ, PT ;  /* 0x000000ff7e00720c */ /* 0x000fe20003f86270 */
[C---:B------:R-:W-:Y:S01]  /*6d80*/  IMAD R120, R2.reuse, R120, R123 ;  /* 0x0000007802787224 */ /* 0x040fe200078e027b */
[C---:B------:R-:W-:Y:S01]  /*6d90*/  ISETP.GT.U32.AND P1, PT, R2.reuse, R121, PT ;  /* 0x000000790200720c */ /* 0x040fe20003f24070 */
[----:B------:R-:W-:Y:S01]  /*6da0*/  @!P2 IMAD.MOV R116, RZ, RZ, -R116 ;  /* 0x000000ffff74a224 */ /* 0x000fe200078e0a74 */
[----:B------:R-:W-:Y:S01]  /*6db0*/  IABS R126, R130 ;  /* 0x00000082007e7213 */ /* 0x000fe20000000000 */
[----:B------:R-:W-:Y:S01]  /*6dc0*/  IMAD.HI.U32 R123, R3, R124, RZ ;  /* 0x0000007c037b7227 */ /* 0x000fe200078e00ff */
[----:B------:R-:W-:-:S03]  /*6dd0*/  ISETP.GT.U32.AND P2, PT, R2, R120, PT ;  /* 0x000000780200720c */ /* 0x000fc60003f44070 */
[--C-:B------:R-:W-:Y:S02]  /*6de0*/  @!P3 IMAD.IADD R122, R122, 0x1, -R2.reuse ;  /* 0x000000017a7ab824 */ /* 0x100fe400078e0a02 */
[----:B------:R-:W-:Y:S02]  /*6df0*/  IMAD.MOV R123, RZ, RZ, -R123 ;  /* 0x000000ffff7b7224 */ /* 0x000fe400078e0a7b */
[----:B------:R-:W-:Y:S01]  /*6e00*/  @!P5 IMAD.IADD R119, R119, 0x1, -R2 ;  /* 0x000000017777d824 */ /* 0x000fe200078e0a02 */
[C---:B------:R-:W-:Y:S01]  /*6e10*/  ISETP.GT.U32.AND P3, PT, R2.reuse, R122, PT ;  /* 0x0000007a0200720c */ /* 0x040fe20003f64070 */
[----:B------:R-:W-:Y:S01]  /*6e20*/  IMAD R123, R2, R123, R124 ;  /* 0x0000007b027b7224 */ /* 0x000fe200078e027c */
[----:B------:R-:W-:Y:S01]  /*6e30*/  ISETP.GE.AND P5, PT, R129, RZ, PT ;  /* 0x000000ff8100720c */ /* 0x000fe20003fa6270 */
[----:B------:R-:W-:-:S04]  /*6e40*/  IMAD.HI.U32 R124, R3, R126, RZ ;  /* 0x0000007e037c7227 */ /* 0x000fc800078e00ff */
[----:B------:R-:W-:Y:S01]  /*6e50*/  @!P6 IMAD.MOV R119, RZ, RZ, -R119 ;  /* 0x000000ffff77e224 */ /* 0x000fe200078e0a77 */
[----:B------:R-:W-:Y:S01]  /*6e60*/  ISETP.GE.AND P6, PT, R127, RZ, PT ;  /* 0x000000ff7f00720c */ /* 0x000fe20003fc6270 */
[----:B------:R-:W-:Y:S02]  /*6e70*/  @!P2 IMAD.IADD R120, R120, 0x1, -R2 ;  /* 0x000000017878a824 */ /* 0x000fe400078e0a02 */
[----:B------:R-:W-:Y:S02]  /*6e80*/  IMAD.MOV R127, RZ, RZ, -R124 ;  /* 0x000000ffff7f7224 */ /* 0x000fe400078e0a7c */
[----:B------:R-:W-:Y:S01]  /*6e90*/  @!P1 IMAD.IADD R121, R121, 0x1, -R2 ;  /* 0x0000000179799824 */ /* 0x000fe200078e0a02 */
[C---:B------:R-:W-:Y:S01]  /*6ea0*/  ISETP.GT.U32.AND P2, PT, R2.reuse, R120, PT ;  /* 0x000000780200720c */ /* 0x040fe20003f44070 */
[----:B------:R-:W-:Y:S01]  /*6eb0*/  IMAD R124, R2, R127, R126 ;  /* 0x0000007f027c7224 */ /* 0x000fe200078e027e */
[----:B------:R-:W-:Y:S01]  /*6ec0*/  LOP3.LUT R126, R7, 0x10c, RZ, 0xfc, !PT ;  /* 0x0000010c077e7812 */ /* 0x000fe200078efcff */
[----:B------:R-:W-:Y:S01]  /*6ed0*/  @!P3 IMAD.IADD R122, R122, 0x1, -R2 ;  /* 0x000000017a7ab824 */ /* 0x000fe200078e0a02 */
[C---:B------:R-:W-:Y:S01]  /*6ee0*/  ISETP.GT.U32.AND P1, PT, R2.reuse, R121, PT ;  /* 0x000000790200720c */ /* 0x040fe20003f24070 */
[----:B------:R-:W-:Y:S01]  /*6ef0*/  IMAD.HI.U32 R125, R3, R128, RZ ;  /* 0x00000080037d7227 */ /* 0x000fe200078e00ff */
[----:B------:R-:W-:-:S02]  /*6f00*/  ISETP.GT.U32.AND P3, PT, R2, R124, PT ;  /* 0x0000007c0200720c */ /* 0x000fc40003f64070 */
[----:B------:R-:W-:Y:S01]  /*6f10*/  LOP3.LUT R127, R7, 0x10e, RZ, 0xfc, !PT ;  /* 0x0000010e077f7812 */ /* 0x000fe200078efcff */
[----:B------:R-:W-:Y:S02]  /*6f20*/  IMAD.MOV R125, RZ, RZ, -R125 ;  /* 0x000000ffff7d7224 */ /* 0x000fe400078e0a7d */
[----:B------:R-:W-:Y:S01]  /*6f30*/  @!P5 IMAD.MOV R122, RZ, RZ, -R122 ;  /* 0x000000ffff7ad224 */ /* 0x000fe200078e0a7a */
[----:B------:R-:W-:Y:S01]  /*6f40*/  ISETP.GE.AND P5, PT, R127, RZ, PT ;  /* 0x000000ff7f00720c */ /* 0x000fe20003fa6270 */
[----:B------:R-:W-:Y:S01]  /*6f50*/  @!P2 IMAD.IADD R120, R120, 0x1, -R2 ;  /* 0x000000017878a824 */ /* 0x000fe200078e0a02 */
[C---:B------:R-:W-:Y:S01]  /*6f60*/  ISETP.GT.U32.AND P2, PT, R2.reuse, R123, PT ;  /* 0x0000007b0200720c */ /* 0x040fe20003f44070 */
[----:B------:R-:W-:Y:S01]  /*6f70*/  IMAD R125, R2, R125, R128 ;  /* 0x0000007d027d7224 */ /* 0x000fe200078e0280 */
[----:B------:R-:W-:Y:S01]  /*6f80*/  IABS R128, R126 ;  /* 0x0000007e00807213 */ /* 0x000fe20000000000 */
[--C-:B------:R-:W-:Y:S01]  /*6f90*/  @!P1 IMAD.IADD R121, R121, 0x1, -R2.reuse ;  /* 0x0000000179799824 */ /* 0x100fe200078e0a02 */
[----:B------:R-:W-:Y:S01]  /*6fa0*/  ISETP.GE.AND P1, PT, R131, RZ, PT ;  /* 0x000000ff8300720c */ /* 0x000fe20003f26270 */
[----:B------:R-:W-:Y:S01]  /*6fb0*/  @!P3 IMAD.IADD R124, R124, 0x1, -R2 ;  /* 0x000000017c7cb824 */ /* 0x000fe200078e0a02 */
[----:B------:R-:W-:Y:S01]  /*6fc0*/  IABS R131, R133 ;  /* 0x0000008500837213 */ /* 0x000fe20000000000 */
[----:B------:R-:W-:Y:S01]  /*6fd0*/  @!P0 IMAD.MOV R121, RZ, RZ, -R121 ;  /* 0x000000ffff798224 */ /* 0x000fe200078e0a79 */
[----:B------:R-:W-:Y:S01]  /*6fe0*/  ISETP.GE.AND P0, PT, R126, RZ, PT ;  /* 0x000000ff7e00720c */ /* 0x000fe20003f06270 */
[----:B------:R-:W-:Y:S01]  /*6ff0*/  IMAD.HI.U32 R126, R3, R128, RZ ;  /* 0x00000080037e7227 */ /* 0x000fe200078e00ff */
[----:B------:R-:W-:-:S03]  /*7000*/  ISETP.GT.U32.AND P3, PT, R2, R124, PT ;  /* 0x0000007c0200720c */ /* 0x000fc60003f64070 */
[----:B------:R-:W-:Y:S02]  /*7010*/  @!P2 IMAD.IADD R123, R123, 0x1, -R2 ;  /* 0x000000017b7ba824 */ /* 0x000fe400078e0a02 */
[----:B------:R-:W-:Y:S02]  /*7020*/  IMAD.MOV R129, RZ, RZ, -R126 ;  /* 0x000000ffff817224 */ /* 0x000fe400078e0a7e */
[----:B------:R-:W-:Y:S01]  /*7030*/  @!P4 IMAD.MOV R120, RZ, RZ, -R120 ;  /* 0x000000ffff78c224 */ /* 0x000fe200078e0a78 */
[----:B------:R-:W-:Y:S01]  /*7040*/  ISETP.GE.AND P4, PT, R130, RZ, PT ;  /* 0x000000ff8200720c */ /* 0x000fe20003f86270 */
[C---:B------:R-:W-:Y:S01]  /*7050*/  IMAD R126, R2.reuse, R129, R128 ;  /* 0x00000081027e7224 */ /* 0x040fe200078e0280 */
[----:B------:R-:W-:Y:S01]  /*7060*/  ISETP.GT.U32.AND P2, PT, R2, R123, PT ;  /* 0x0000007b0200720c */ /* 0x000fe20003f44070 */
[----:B------:R-:W-:Y:S01]  /*7070*/  IMAD.HI.U32 R128, R3, R131, RZ ;  /* 0x0000008303807227 */ /* 0x000fe200078e00ff */
[----:B------:R-:W-:-:S03]  /*7080*/  IABS R130, R127 ;  /* 0x0000007f00827213 */ /* 0x000fc60000000000 */
[----:B------:R-:W-:Y:S01]  /*7090*/  @!P3 IMAD.IADD R124, R124, 0x1, -R2 ;  /* 0x000000017c7cb824 */ /* 0x000fe200078e0a02 */
[----:B------:R-:W-:Y:S01]  /*70a0*/  ISETP.GT.U32.AND P3, PT, R2, R126, PT ;  /* 0x0000007e0200720c */ /* 0x000fe20003f64070 */
[----:B------:R-:W-:-:S04]  /*70b0*/  IMAD.HI.U32 R127, R3, R130, RZ ;  /* 0x00000082037f7227 */ /* 0x000fc800078e00ff */
[----:B------:R-:W-:Y:S02]  /*70c0*/  IMAD.MOV R127, RZ, RZ, -R127 ;  /* 0x000000ffff7f7224 */ /* 0x000fe400078e0a7f */
[----:B------:R-:W-:Y:S01]  /*70d0*/  @!P2 IMAD.IADD R123, R123, 0x1, -R2 ;  /* 0x000000017b7ba824 */ /* 0x000fe200078e0a02 */
[C---:B------:R-:W-:Y:S01]  /*70e0*/  ISETP.GT.U32.AND P2, PT, R2.reuse, R125, PT ;  /* 0x0000007d0200720c */ /* 0x040fe20003f44070 */
[----:B------:R-:W-:Y:S02]  /*70f0*/  IMAD R127, R2, R127, R130 ;  /* 0x0000007f027f7224 */ /* 0x000fe400078e0282 */
[----:B------:R-:W-:Y:S02]  /*7100*/  @!P6 IMAD.MOV R123, RZ, RZ, -R123 ;  /* 0x000000ffff7be224 */ /* 0x000fe400078e0a7b */
[----:B------:R-:W-:Y:S01]  /*7110*/  @!P3 IMAD.IADD R126, R126, 0x1, -R2 ;  /* 0x000000017e7eb824 */ /* 0x000fe200078e0a02 */
[----:B------:R-:W-:Y:S01]  /*7120*/  ISETP.GT.U32.AND P6, PT, R2, R127, PT ;  /* 0x0000007f0200720c */ /* 0x000fe20003fc4070 */
[----:B------:R-:W-:-:S02]  /*7130*/  IMAD.MOV R128, RZ, RZ, -R128 ;  /* 0x000000ffff807224 */ /* 0x000fc400078e0a80 */
[----:B------:R-:W-:Y:S01]  /*7140*/  @!P4 IMAD.MOV R124, RZ, RZ, -R124 ;  /* 0x000000ffff7cc224 */ /* 0x000fe200078e0a7c */
[C---:B------:R-:W-:Y:S01]  /*7150*/  ISETP.GT.U32.AND P3, PT, R2.reuse, R126, PT ;  /* 0x0000007e0200720c */ /* 0x040fe20003f64070 */
[----:B------:R-:W-:Y:S01]  /*7160*/  IMAD R128, R2, R128, R131 ;  /* 0x0000008002807224 */ /* 0x000fe200078e0283 */
[----:B------:R-:W-:Y:S01]  /*7170*/  ISETP.GE.AND P4, PT, R133, RZ, PT ;  /* 0x000000ff8500720c */ /* 0x000fe20003f86270 */
[----:B------:R-:W-:Y:S01]  /*7180*/  IMAD.HI.U32 R129, R3, R132, RZ ;  /* 0x0000008403817227 */ /* 0x000fe200078e00ff */
[----:B------:R-:W-:-:S03]  /*7190*/  IABS R133, R140 ;  /* 0x0000008c00857213 */ /* 0x000fc60000000000 */
[----:B------:R-:W-:Y:S02]  /*71a0*/  IMAD.MOV R129, RZ, RZ, -R129 ;  /* 0x000000ffff817224 */ /* 0x000fe400078e0a81 */
[----:B------:R-:W-:Y:S02]  /*71b0*/  @!P6 IMAD.IADD R127, R127, 0x1, -R2 ;  /* 0x000000017f7fe824 */ /* 0x000fe400078e0a02 */
[----:B------:R-:W-:-:S03]  /*71c0*/  IMAD.HI.U32 R130, R3, R133, RZ ;  /* 0x0000008503827227 */ /* 0x000fc600078e00ff */
[----:B------:R-:W-:Y:S01]  /*71d0*/  ISETP.GT.U32.AND P6, PT, R2, R127, PT ;  /* 0x0000007f0200720c */ /* 0x000fe20003fc4070 */
[----:B------:R-:W-:Y:S01]  /*71e0*/  @!P3 IMAD.IADD R126, R126, 0x1, -R2 ;  /* 0x000000017e7eb824 */ /* 0x000fe200078e0a02 */
[C---:B------:R-:W-:Y:S01]  /*71f0*/  ISETP.GT.U32.AND P3, PT, R2.reuse, R128, PT ;  /* 0x000000800200720c */ /* 0x040fe20003f64070 */
[----:B------:R-:W-:Y:S02]  /*7200*/  IMAD.MOV R130, RZ, RZ, -R130 ;  /* 0x000000ffff827224 */ /* 0x000fe400078e0a82 */
[C---:B------:R-:W-:Y:S02]  /*7210*/  IMAD R129, R2.reuse, R129, R132 ;  /* 0x0000008102817224 */ /* 0x040fe400078e0284 */
[----:B------:R-:W-:Y:S02]  /*7220*/  IMAD R130, R2, R130, R133 ;  /* 0x0000008202827224 */ /* 0x000fe400078e0285 */
[----:B------:R-:W-:Y:S02]  /*7230*/  @!P2 IMAD.IADD R125, R125, 0x1, -R2 ;  /* 0x000000017d7da824 */ /* 0x000fe400078e0a02 */
[----:B------:R-:W-:-:S03]  /*7240*/  IMAD.HI.U32 R131, R3, R135, RZ ;  /* 0x0000008703837227 */ /* 0x000fc600078e00ff */
[C---:B------:R-:W-:Y:S01]  /*7250*/  ISETP.GT.U32.AND P2, PT, R2.reuse, R125, PT ;  /* 0x0000007d0200720c */ /* 0x040fe20003f44070 */
[--C-:B------:R-:W-:Y:S01]  /*7260*/  @!P6 IMAD.IADD R127, R127, 0x1, -R2.reuse ;  /* 0x000000017f7fe824 */ /* 0x100fe200078e0a02 */
[----:B------:R-:W-:Y:S01]  /*7270*/  ISETP.GT.U32.AND P6, PT, R2, R129, PT ;  /* 0x000000810200720c */ /* 0x000fe20003fc4070 */
[----:B------:R-:W-:Y:S01]  /*7280*/  @!P3 IMAD.IADD R128, R128, 0x1, -R2 ;  /* 0x000000018080b824 */ /* 0x000fe200078e0a02 */
[----:B------:R-:W-:Y:S01]  /*7290*/  ISETP.GT.U32.AND P3, PT, R2, R130, PT ;  /* 0x000000820200720c */ /* 0x000fe20003f64070 */
[----:B------:R-:W-:Y:S02]  /*72a0*/  IMAD.MOV R131, RZ, RZ, -R131 ;  /* 0x000000ffff837224 */ /* 0x000fe400078e0a83 */
[----:B------:R-:W-:-:S04]  /*72b0*/  IMAD.HI.U32 R132, R3, R136, RZ ;  /* 0x0000008803847227 */ /* 0x000fc800078e00ff */
[----:B------:R-:W-:Y:S02]  /*72c0*/  IMAD R131, R2, R131, R135 ;  /* 0x0000008302837224 */ /* 0x000fe400078e0287 */
[--C-:B------:R-:W-:Y:S01]  /*72d0*/  @!P2 IMAD.IADD R125, R125, 0x1, -R2.reuse ;  /* 0x000000017d7da824 */ /* 0x100fe200078e0a02 */
[----:B------:R-:W-:Y:S01]  /*72e0*/  ISETP.GE.AND P2, PT, R134, RZ, PT ;  /* 0x000000ff8600720c */ /* 0x000fe20003f46270 */
[--C-:B------:R-:W-:Y:S01]  /*72f0*/  @!P6 IMAD.IADD R129, R129, 0x1, -R2.reuse ;  /* 0x000000018181e824 */ /* 0x100fe200078e0a02 */
[----:B------:R-:W-:Y:S01]  /*7300*/  ISETP.GT.U32.AND P6, PT, R2, R131, PT ;  /* 0x000000830200720c */ /* 0x000fe20003fc4070 */
[----:B------:R-:W-:Y:S02]  /*7310*/  @!P3 IMAD.IADD R130, R130, 0x1, -R2 ;  /* 0x000000018282b824 */ /* 0x000fe400078e0a02 */
[----:B------:R-:W-:Y:S01]  /*7320*/  @!P0 IMAD.MOV R126, RZ, RZ, -R126 ;  /* 0x000000ffff7e8224 */ /* 0x000fe200078e0a7e */
[C---:B------:R-:W-:Y:S01]  /*7330*/  ISETP.GT.U32.AND P3, PT, R2.reuse, R129, PT ;  /* 0x000000810200720c */ /* 0x040fe20003f64070 */
[----:B------:R-:W-:Y:S01]  /*7340*/  IMAD.HI.U32 R134, R3, R139, RZ ;  /* 0x0000008b03867227 */ /* 0x000fe200078e00ff */
[----:B------:R-:W-:-:S03]  /*7350*/  ISETP.GT.U32.AND P0, PT, R2, R130, PT ;  /* 0x000000820200720c */ /* 0x000fc60003f04070 */
[----:B------:R-:W-:Y:S02]  /*7360*/  IMAD.MOV R137, RZ, RZ, -R132 ;  /* 0x000000ffff897224 */ /* 0x000fe400078e0a84 */
[----:B------:R-:W-:Y:S02]  /*7370*/  IMAD.MOV R134, RZ, RZ, -R134 ;  /* 0x000000ffff867224 */ /* 0x000fe400078e0a86 */
[C---:B------:R-:W-:Y:S01]  /*7380*/  IMAD R132, R2.reuse, R137, R136 ;  /* 0x0000008902847224 */ /* 0x040fe200078e0288 */
[----:B------:R-:W-:Y:S01]  /*7390*/  IABS R137, R145 ;  /* 0x0000009100897213 */ /* 0x000fe20000000000 */
[C---:B------:R-:W-:Y:S02]  /*73a0*/  IMAD R134, R2.reuse, R134, R139 ;  /* 0x0000008602867224 */ /* 0x040fe400078e028b */
[----:B------:R-:W-:Y:S01]  /*73b0*/  @!P1 IMAD.MOV R125, RZ, RZ, -R125 ;  /* 0x000000ffff7d9224 */ /* 0x000fe200078e0a7d */
[----:B------:R-:W-:Y:S01]  /*73c0*/  ISETP.GT.U32.AND P1, PT, R2, R128, PT ;  /* 0x000000800200720c */ /* 0x000fe20003f24070 */
[----:B------:R-:W-:-:S02]  /*73d0*/  @!P6 IMAD.IADD R131, R131, 0x1, -R2 ;  /* 0x000000018383e824 */ /* 0x000fc400078e0a02 */
[----:B------:R-:W-:Y:S01]  /*73e0*/  @!P5 IMAD.MOV R127, RZ, RZ, -R127 ;  /* 0x000000ffff7fd224 */ /* 0x000fe200078e0a7f */
[C---:B------:R-:W-:Y:S01]  /*73f0*/  ISETP.GT.U32.AND P5, PT, R2.reuse, R132, PT ;  /* 0x000000840200720c */ /* 0x040fe20003fa4070 */
[----:B------:R-:W-:Y:S01]  /*7400*/  IMAD.HI.U32 R133, R3, R138, RZ ;  /* 0x0000008a03857227 */ /* 0x000fe200078e00ff */
[----:B------:R-:W-:-:S03]  /*7410*/  ISETP.GT.U32.AND P6, PT, R2, R131, PT ;  /* 0x000000830200720c */ /* 0x000fc60003fc4070 */
[--C-:B------:R-:W-:Y:S01]  /*7420*/  @!P0 IMAD.IADD R130, R130, 0x1, -R2.reuse ;  /* 0x0000000182828824 */ /* 0x100fe200078e0a02 */
[----:B------:R-:W-:Y:S01]  /*7430*/  ISETP.GT.U32.AND P0, PT, R2, R134, PT ;  /* 0x000000860200720c */ /* 0x000fe20003f04070 */
[----:B------:R-:W-:Y:S02]  /*7440*/  IMAD.MOV R133, RZ, RZ, -R133 ;  /* 0x000000ffff857224 */ /* 0x000fe400078e0a85 */
[----:B------:R-:W-:Y:S02]  /*7450*/  @!P1 IMAD.IADD R128, R128, 0x1, -R2 ;  /* 0x0000000180809824 */ /* 0x000fe400078e0a02 */
[----:B------:R-:W-:Y:S01]  /*7460*/  IMAD R133, R2, R133, R138 ;  /* 0x0000008502857224 */ /* 0x000fe200078e028a */
[----:B------:R-:W-:Y:S01]  /*7470*/  IABS R138, R146 ;  /* 0x00000092008a7213 */ /* 0x000fe20000000000 */
[--C-:B------:R-:W-:Y:S01]  /*7480*/  @!P5 IMAD.IADD R132, R132, 0x1, -R2.reuse ;  /* 0x000000018484d824 */ /* 0x100fe200078e0a02 */
[----:B------:R-:W-:Y:S01]  /*7490*/  ISETP.GE.AND P5, PT, R142, RZ, PT ;  /* 0x000000ff8e00720c */ /* 0x000fe20003fa6270 */
[----:B------:R-:W-:Y:S01]  /*74a0*/  @!P3 IMAD.IADD R129, R129, 0x1, -R2 ;  /* 0x000000018181b824 */ /* 0x000fe200078e0a02 */
[----:B------:R-:W-:Y:S01]  /*74b0*/  ISETP.GT.U32.AND P1, PT, R2, R133, PT ;  /* 0x000000850200720c */ /* 0x000fe20003f24070 */
[----:B------:R-:W-:Y:S01]  /*74c0*/  IMAD.HI.U32 R136, R3, R138, RZ ;  /* 0x0000008a03887227 */ /* 0x000fe200078e00ff */
[----:B------:R-:W-:-:S02]  /*74d0*/  ISETP.GE.AND P3, PT, R140, RZ, PT ;  /* 0x000000ff8c00720c */ /* 0x000fc40003f66270 */
[----:B------:R-:W-:Y:S01]  /*74e0*/  LOP3.LUT R142, R7, 0x124, RZ, 0xfc, !PT ;  /* 0x00000124078e7812 */ /* 0x000fe200078efcff */
[--C-:B------:R-:W-:Y:S01]  /*74f0*/  @!P6 IMAD.IADD R131, R131, 0x1, -R2.reuse ;  /* 0x000000018383e824 */ /* 0x100fe200078e0a02 */
[----:B------:R-:W-:Y:S01]  /*7500*/  ISETP.GE.AND P6, PT, R141, RZ, PT ;  /* 0x000000ff8d00720c */ /* 0x000fe20003fc6270 */
[----:B------:R-:W-:Y:S01]  /*7510*/  @!P0 IMAD.IADD R134, R134, 0x1, -R2 ;  /* 0x0000000186868824 */ /* 0x000fe200078e0a02 */
[----:B------:R-:W-:Y:S01]  /*7520*/  ISETP.GT.U32.AND P0, PT, R2, R132, PT ;  /* 0x000000840200720c */ /* 0x000fe20003f04070 */
[----:B------:R-:W-:Y:S01]  /*7530*/  IMAD.HI.U32 R135, R3, R137, RZ ;  /* 0x0000008903877227 */ /* 0x000fe200078e00ff */
[----:B------:R-:W-:-:S03]  /*7540*/  IABS R140, R142 ;  /* 0x0000008e008c7213 */ /* 0x000fc60000000000 */
[----:B------:R-:W-:Y:S02]  /*7550*/  IMAD.MOV R139, RZ, RZ, -R136 ;  /* 0x000000ffff8b7224 */ /* 0x000fe400078e0a88 */
[----:B------:R-:W-:Y:S02]  /*7560*/  IMAD.MOV R135, RZ, RZ, -R135 ;  /* 0x000000ffff877224 */ /* 0x000fe400078e0a87 */
        /* <DEDUP_REMOVED lines=12> */
[----:B------:R-:W-:Y:S01]  /*7630*/  @!P6 IMAD.MOV R131, RZ, RZ, -R131 ;  /* 0x000000ffff83e224 */ /* 0x000fe200078e0a83 */
[----:B------:R-:W-:Y:S01]  /*7640*/  ISETP.GE.AND P6, PT, R144, RZ, PT ;  /* 0x000000ff9000720c */ /* 0x000fe20003fc6270 */
[----:B------:R-:W-:Y:S01]  /*7650*/  @!P0 IMAD.IADD R132, R132, 0x1, -R2 ;  /* 0x0000000184848824 */ /* 0x000fe200078e0a02 */
[----:B------:R-:W-:Y:S01]  /*7660*/  ISETP.GT.U32.AND P0, PT, R2, R136, PT ;  /* 0x000000880200720c */ /* 0x000fe20003f04070 */
[----:B------:R-:W-:-:S04]  /*7670*/  IMAD.HI.U32 R137, R3, R139, RZ ;  /* 0x0000008b03897227 */ /* 0x000fc800078e00ff */
[----:B------:R-:W-:Y:S02]  /*7680*/  IMAD.MOV R137, RZ, RZ, -R137 ;  /* 0x000000ffff897224 */ /* 0x000fe400078e0a89 */
[--C-:B------:R-:W-:Y:S01]  /*7690*/  @!P4 IMAD.IADD R134, R134, 0x1, -R2.reuse ;  /* 0x000000018686c824 */ /* 0x100fe200078e0a02 */
[----:B------:R-:W-:Y:S01]  /*76a0*/  ISETP.GE.AND P4, PT, R146, RZ, PT ;  /* 0x000000ff9200720c */ /* 0x000fe20003f86270 */
[----:B------:R-:W-:Y:S01]  /*76b0*/  IMAD R137, R2, R137, R139 ;  /* 0x0000008902897224 */ /* 0x000fe200078e028b */
[----:B------:R-:W-:Y:S01]  /*76c0*/  LOP3.LUT R139, R7, 0x126, RZ, 0xfc, !PT ;  /* 0x00000126078b7812 */ /* 0x000fe200078efcff */
[--C-:B------:R-:W-:Y:S01]  /*76d0*/  @!P2 IMAD.IADD R133, R133, 0x1, -R2.reuse ;  /* 0x000000018585a824 */ /* 0x100fe200078e0a02 */
[----:B------:R-:W-:Y:S01]  /*76e0*/  ISETP.GE.AND P2, PT, R145, RZ, PT ;  /* 0x000000ff9100720c */ /* 0x000fe20003f46270 */
[--C-:B------:R-:W-:Y:S01]  /*76f0*/  @!P3 IMAD.IADD R135, R135, 0x1, -R2.reuse ;  /* 0x000000018787b824 */ /* 0x100fe200078e0a02 */
[----:B------:R-:W-:Y:S01]  /*7700*/  ISETP.GE.AND P3, PT, R138, RZ, PT ;  /* 0x000000ff8a00720c */ /* 0x000fe20003f66270 */
[----:B------:R-:W-:Y:S01]  /*7710*/  @!P0 IMAD.IADD R136, R136, 0x1, -R2 ;  /* 0x0000000188888824 */ /* 0x000fe200078e0a02 */
[----:B------:R-:W-:Y:S01]  /*7720*/  LOP3.LUT R145, R7, 0x12a, RZ, 0xfc, !PT ;  /* 0x0000012a07917812 */ /* 0x000fe200078efcff */
[----:B------:R-:W-:Y:S01]  /*7730*/  @!P6 IMAD.MOV R134, RZ, RZ, -R134 ;  /* 0x000000ffff86e224 */ /* 0x000fe200078e0a86 */
[C---:B------:R-:W-:Y:S01]  /*7740*/  ISETP.GT.U32.AND P6, PT, R2.reuse, R137, PT ;  /* 0x000000890200720c */ /* 0x040fe20003fc4070 */
[----:B------:R-:W-:Y:S01]  /*7750*/  @!P1 IMAD.MOV R133, RZ, RZ, -R133 ;  /* 0x000000ffff859224 */ /* 0x000fe200078e0a85 */
[C---:B------:R-:W-:Y:S01]  /*7760*/  ISETP.GT.U32.AND P0, PT, R2.reuse, R135, PT ;  /* 0x000000870200720c */ /* 0x040fe20003f04070 */
[----:B------:R-:W-:Y:S01]  /*7770*/  IMAD.HI.U32 R138, R3, R140, RZ ;  /* 0x0000008c038a7227 */ /* 0x000fe200078e00ff */
[----:B------:R-:W-:-:S02]  /*7780*/  ISETP.GT.U32.AND P1, PT, R2, R136, PT ;  /* 0x000000880200720c */ /* 0x000fc40003f24070 */
[----:B------:R-:W-:Y:S01]  /*7790*/  IABS R144, R145 ;  /* 0x0000009100907213 */ /* 0x000fe20000000000 */
[----:B------:R-:W-:Y:S01]  /*77a0*/  IMAD.MOV R141, RZ, RZ, -R138 ;  /* 0x000000ffff8d7224 */ /* 0x000fe200078e0a8a */
[----:B------:R-:W-:Y:S01]  /*77b0*/  IABS R146, R149 ;  /* 0x0000009500927213 */ /* 0x000fe20000000000 */
[----:B------:R-:W-:Y:S01]  /*77c0*/  @!P5 IMAD.MOV R132, RZ, RZ, -R132 ;  /* 0x000000ffff84d224 */ /* 0x000fe200078e0a84 */
[----:B------:R-:W-:Y:S01]  /*77d0*/  ISETP.GE.AND P5, PT, R142, RZ, PT ;  /* 0x000000ff8e00720c */ /* 0x000fe20003fa6270 */
[----:B------:R-:W-:Y:S01]  /*77e0*/  IMAD R138, R2, R141, R140 ;  /* 0x0000008d028a7224 */ /* 0x000fe200078e028c */
[----:B------:R-:W-:Y:S01]  /*77f0*/  IABS R142, R139 ;  /* 0x0000008b008e7213 */ /* 0x000fe20000000000 */
[--C-:B------:R-:W-:Y:S01]  /*7800*/  @!P6 IMAD.IADD R137, R137, 0x1, -R2.reuse ;  /* 0x000000018989e824 */ /* 0x100fe200078e0a02 */
[----:B------:R-:W-:Y:S01]  /*7810*/  LOP3.LUT R140, R7, 0x128, RZ, 0xfc, !PT ;  /* 0x00000128078c7812 */ /* 0x000fe200078efcff */
[--C-:B------:R-:W-:Y:S01]  /*7820*/  @!P0 IMAD.IADD R135, R135, 0x1, -R2.reuse ;  /* 0x0000000187878824 */ /* 0x100fe200078e0a02 */
[----:B------:R-:W-:Y:S01]  /*7830*/  ISETP.GE.AND P0, PT, R139, RZ, PT ;  /* 0x000000ff8b00720c */ /* 0x000fe20003f06270 */
[----:B------:R-:W-:Y:S01]  /*7840*/  @!P1 IMAD.IADD R136, R136, 0x1, -R2 ;  /* 0x0000000188889824 */ /* 0x000fe200078e0a02 */
[C---:B------:R-:W-:Y:S01]  /*7850*/  ISETP.GT.U32.AND P1, PT, R2.reuse, R138, PT ;  /* 0x0000008a0200720c */ /* 0x040fe20003f24070 */
[----:B------:R-:W-:Y:S01]  /*7860*/  IMAD.HI.U32 R139, R3, R142, RZ ;  /* 0x0000008e038b7227 */ /* 0x000fe200078e00ff */
[----:B------:R-:W-:-:S02]  /*7870*/  ISETP.GT.U32.AND P6, PT, R2, R137, PT ;  /* 0x000000890200720c */ /* 0x000fc40003fc4070 */
[----:B------:R-:W-:Y:S01]  /*7880*/  IABS R143, R140 ;  /* 0x0000008c008f7213 */ /* 0x000fe20000000000 */
[----:B------:R-:W-:Y:S02]  /*7890*/  IMAD.MOV R139, RZ, RZ, -R139 ;  /* 0x000000ffff8b7224 */ /* 0x000fe400078e0a8b */
[----:B------:R-:W-:Y:S01]  /*78a0*/  @!P2 IMAD.MOV R135, RZ, RZ, -R135 ;  /* 0x000000ffff87a224 */ /* 0x000fe200078e0a87 */
[----:B------:R-:W-:Y:S01]  /*78b0*/  ISETP.GE.AND P2, PT, R140, RZ, PT ;  /* 0x000000ff8c00720c */ /* 0x000fe20003f46270 */
[----:B------:R-:W-:Y:S02]  /*78c0*/  IMAD R139, R2, R139, R142 ;  /* 0x0000008b028b7224 */ /* 0x000fe400078e028e */
[----:B------:R-:W-:-:S04]  /*78d0*/  IMAD.HI.U32 R140, R3, R143, RZ ;  /* 0x0000008f038c7227 */ /* 0x000fc800078e00ff */
[--C-:B------:R-:W-:Y:S02]  /*78e0*/  @!P1 IMAD.IADD R138, R138, 0x1, -R2.reuse ;  /* 0x000000018a8a9824 */ /* 0x100fe400078e0a02 */
[----:B------:R-:W-:Y:S01]  /*78f0*/  @!P6 IMAD.IADD R137, R137, 0x1, -R2 ;  /* 0x000000018989e824 */ /* 0x000fe200078e0a02 */
[C---:B------:R-:W-:Y:S01]  /*7900*/  ISETP.GT.U32.AND P6, PT, R2.reuse, R139, PT ;  /* 0x0000008b0200720c */ /* 0x040fe20003fc4070 */
[----:B------:R-:W-:Y:S01]  /*7910*/  IMAD.HI.U32 R141, R3, R144, RZ ;  /* 0x00000090038d7227 */ /* 0x000fe200078e00ff */
[----:B------:R-:W-:-:S03]  /*7920*/  ISETP.GT.U32.AND P1, PT, R2, R138, PT ;  /* 0x0000008a0200720c */ /* 0x000fc60003f24070 */
[----:B------:R-:W-:Y:S01]  /*7930*/  @!P4 IMAD.MOV R136, RZ, RZ, -R136 ;  /* 0x000000ffff88c224 */ /* 0x000fe200078e0a88 */
[----:B------:R-:W-:Y:S01]  /*7940*/  ISETP.GE.AND P4, PT, R145, RZ, PT ;  /* 0x000000ff9100720c */ /* 0x000fe20003f86270 */
[----:B------:R-:W-:Y:S01]  /*7950*/  IMAD.MOV R140, RZ, RZ, -R140 ;  /* 0x000000ffff8c7224 */ /* 0x000fe200078e0a8c */
[----:B------:R-:W-:Y:S01]  /*7960*/  LOP3.LUT R145, R7, 0x12c, RZ, 0xfc, !PT ;  /* 0x0000012c07917812 */ /* 0x000fe200078efcff */
[----:B------:R-:W-:Y:S02]  /*7970*/  IMAD.MOV R141, RZ, RZ, -R141 ;  /* 0x000000ffff8d7224 */ /* 0x000fe400078e0a8d */
[C---:B------:R-:W-:Y:S01]  /*7980*/  IMAD R140, R2.reuse, R140, R143 ;  /* 0x0000008c028c7224 */ /* 0x040fe200078e028f */
[----:B------:R-:W-:Y:S01]  /*7990*/  IABS R143, R145 ;  /* 0x00000091008f7213 */ /* 0x000fe20000000000 */
[----:B------:R-:W-:Y:S02]  /*79a0*/  IMAD R141, R2, R141, R144 ;  /* 0x0000008d028d7224 */ /* 0x000fe400078e0290 */
[----:B------:R-:W-:-:S02]  /*79b0*/  @!P6 IMAD.IADD R139, R139, 0x1, -R2 ;  /* 0x000000018b8be824 */ /* 0x000fc400078e0a02 */
[----:B------:R-:W-:Y:S01]  /*79c0*/  @!P1 IMAD.IADD R138, R138, 0x1, -R2 ;  /* 0x000000018a8a9824 */ /* 0x000fe200078e0a02 */
[C---:B------:R-:W-:Y:S01]  /*79d0*/  ISETP.GT.U32.AND P1, PT, R2.reuse, R140, PT ;  /* 0x0000008c0200720c */ /* 0x040fe20003f24070 */
[----:B------:R-:W-:Y:S01]  /*79e0*/  @!P3 IMAD.MOV R137, RZ, RZ, -R137 ;  /* 0x000000ffff89b224 */ /* 0x000fe200078e0a89 */
[C---:B------:R-:W-:Y:S01]  /*79f0*/  ISETP.GT.U32.AND P6, PT, R2.reuse, R139, PT ;  /* 0x0000008b0200720c */ /* 0x040fe20003fc4070 */
[----:B------:R-:W-:Y:S01]  /*7a00*/  IMAD.HI.U32 R142, R3, R143, RZ ;  /* 0x0000008f038e7227 */ /* 0x000fe200078e00ff */
[----:B------:R-:W-:-:S03]  /*7a10*/  ISETP.GT.U32.AND P3, PT, R2, R141, PT ;  /* 0x0000008d0200720c */ /* 0x000fc60003f64070 */
[----:B------:R-:W-:Y:S02]  /*7a20*/  IMAD.MOV R142, RZ, RZ, -R142 ;  /* 0x000000ffff8e7224 */ /* 0x000fe400078e0a8e */
[----:B------:R-:W-:-:S04]  /*7a30*/  IMAD.HI.U32 R144, R3, R147, RZ ;  /* 0x0000009303907227 */ /* 0x000fc800078e00ff */
[----:B------:R-:W-:Y:S02]  /*7a40*/  IMAD R142, R2, R142, R143 ;  /* 0x0000008e028e7224 */ /* 0x000fe400078e028f */
[--C-:B------:R-:W-:Y:S02]  /*7a50*/  @!P1 IMAD.IADD R140, R140, 0x1, -R2.reuse ;  /* 0x000000018c8c9824 */ /* 0x100fe400078e0a02 */
[--C-:B------:R-:W-:Y:S01]  /*7a60*/  @!P6 IMAD.IADD R139, R139, 0x1, -R2.reuse ;  /* 0x000000018b8be824 */ /* 0x100fe200078e0a02 */
[C---:B------:R-:W-:Y:S01]  /*7a70*/  ISETP.GT.U32.AND P6, PT, R2.reuse, R142, PT ;  /* 0x0000008e0200720c */ /* 0x040fe20003fc4070 */
[----:B------:R-:W-:Y:S01]  /*7a80*/  @!P3 IMAD.IADD R141, R141, 0x1, -R2 ;  /* 0x000000018d8db824 */ /* 0x000fe200078e0a02 */
[----:B------:R-:W-:Y:S01]  /*7a90*/  ISETP.GT.U32.AND P1, PT, R2, R140, PT ;  /* 0x0000008c0200720c */ /* 0x000fe20003f24070 */
[----:B------:R-:W-:-:S03]  /*7aa0*/  IMAD.HI.U32 R143, R3, R146, RZ ;  /* 0x00000092038f7227 */ /* 0x000fc600078e00ff */
[C---:B------:R-:W-:Y:S01]  /*7ab0*/  ISETP.GT.U32.AND P3, PT, R2.reuse, R141, PT ;  /* 0x0000008d0200720c */ /* 0x040fe20003f64070 */
[----:B------:R-:W-:Y:S02]  /*7ac0*/  IMAD.MOV R143, RZ, RZ, -R143 ;  /* 0x000000ffff8f7224 */ /* 0x000fe400078e0a8f */
[----:B------:R-:W-:Y:S02]  /*7ad0*/  IMAD.MOV R144, RZ, RZ, -R144 ;  /* 0x000000ffff907224 */ /* 0x000fe400078e0a90 */
[C---:B------:R-:W-:Y:S02]  /*7ae0*/  IMAD R143, R2.reuse, R143, R146 ;  /* 0x0000008f028f7224 */ /* 0x040fe400078e0292 */
[----:B------:R-:W-:Y:S01]  /*7af0*/  @!P5 IMAD.MOV R138, RZ, RZ, -R138 ;  /* 0x000000ffff8ad224 */ /* 0x000fe200078e0a8a */
[----:B------:R-:W-:Y:S01]  /*7b00*/  ISETP.GE.AND P5, PT, R145, RZ, PT ;  /* 0x000000ff9100720c */ /* 0x000fe20003fa6270 */
[----:B------:R-:W-:Y:S02]  /*7b10*/  IMAD R144, R2, R144, R147 ;  /* 0x0000009002907224 */ /* 0x000fe400078e0293 */
[----:B------:R-:W-:Y:S01]  /*7b20*/  @!P6 IMAD.IADD R142, R142, 0x1, -R2 ;  /* 0x000000018e8ee824 */ /* 0x000fe200078e0a02 */
[----:B------:R-:W-:Y:S01]  /*7b30*/  ISETP.GT.U32.AND P6, PT, R2, R143, PT ;  /* 0x0000008f0200720c */ /* 0x000fe20003fc4070 */
[----:B------:R-:W-:-:S04]  /*7b40*/  IMAD.HI.U32 R145, R3, R148, RZ ;  /* 0x0000009403917227 */ /* 0x000fc800078e00ff */
[--C-:B------:R-:W-:Y:S01]  /*7b50*/  @!P1 IMAD.IADD R140, R140, 0x1, -R2.reuse ;  /* 0x000000018c8c9824 */ /* 0x100fe200078e0a02 */
[----:B------:R-:W-:Y:S01]  /*7b60*/  ISETP.GE.AND P1, PT, R149, RZ, PT ;  /* 0x000000ff9500720c */ /* 0x000fe20003f26270 */
[----:B------:R-:W-:Y:S01]  /*7b70*/  @!P0 IMAD.MOV R139, RZ, RZ, -R139 ;  /* 0x000000ffff8b8224 */ /* 0x000fe200078e0a8b */
[C---:B------:R-:W-:Y:S01]  /*7b80*/  ISETP.GT.U32.AND P0, PT, R2.reuse, R142, PT ;  /* 0x0000008e0200720c */ /* 0x040fe20003f04070 */
[----:B------:R-:W-:Y:S01]  /*7b90*/  @!P3 IMAD.IADD R141, R141, 0x1, -R2 ;  /* 0x000000018d8db824 */ /* 0x000fe200078e0a02 */
[----:B------:R-:W-:Y:S01]  /*7ba0*/  ISETP.GT.U32.AND P3, PT, R2, R144, PT ;  /* 0x000000900200720c */ /* 0x000fe20003f64070 */
[----:B------:R-:W-:Y:S01]  /*7bb0*/  IMAD.MOV R145, RZ, RZ, -R145 ;  /* 0x000000ffff917224 */ /* 0x000fe200078e0a91 */
[C---:B------:R-:W-:Y:S01]  /*7bc0*/  LOP3.LUT R149, R7.reuse, 0x134, RZ, 0xfc, !PT ;  /* 0x0000013407957812 */ /* 0x040fe200078efcff */
[----:B------:R-:W-:Y:S01]  /*7bd0*/  @!P2 IMAD.MOV R140, RZ, RZ, -R140 ;  /* 0x000000ffff8ca224 */ /* 0x000fe200078e0a8c */
[----:B------:R-:W-:Y:S01]  /*7be0*/  ISETP.GE.AND P2, PT, R150, RZ, PT ;  /* 0x000000ff9600720c */ /* 0x000fe20003f46270 */
[C---:B------:R-:W-:Y:S01]  /*7bf0*/  IMAD R145, R2.reuse, R145, R148 ;  /* 0x0000009102917224 */ /* 0x040fe200078e0294 */
[----:B------:R-:W-:Y:S01]  /*7c00*/  IABS R147, R149 ;  /* 0x0000009500937213 */ /* 0x000fe20000000000 */
[----:B------:R-:W-:Y:S01]  /*7c10*/  @!P4 IMAD.MOV R141, RZ, RZ, -R141 ;  /* 0x000000ffff8dc224 */ /* 0x000fe200078e0a8d */
[----:B------:R-:W-:Y:S01]  /*7c20*/  LOP3.LUT R150, R7, 0x136, RZ, 0xfc, !PT ;  /* 0x0000013607967812 */ /* 0x000fe200078efcff */
[----:B------:R-:W-:Y:S01]  /*7c30*/  @!P6 IMAD.IADD R143, R143, 0x1, -R2 ;  /* 0x000000018f8fe824 */ /* 0x000fe200078e0a02 */
[----:B------:R-:W-:Y:S01]  /*7c40*/  ISETP.GT.U32.AND P4, PT, R2, R145, PT ;  /* 0x000000910200720c */ /* 0x000fe20003f84070 */
[----:B------:R-:W-:Y:S01]  /*7c50*/  IMAD.HI.U32 R146, R3, R147, RZ ;  /* 0x0000009303927227 */ /* 0x000fe200078e00ff */
[----:B------:R-:W-:-:S02]  /*7c60*/  IABS R148, R150 ;  /* 0x0000009600947213 */ /* 0x000fc40000000000 */
[----:B------:R-:W-:Y:S01]  /*7c70*/  ISETP.GE.AND P6, PT, R149, RZ, PT ;  /* 0x000000ff9500720c */ /* 0x000fe20003fc6270 */
[--C-:B------:R-:W-:Y:S01]  /*7c80*/  @!P0 IMAD.IADD R142, R142, 0x1, -R2.reuse ;  /* 0x000000018e8e8824 */ /* 0x100fe200078e0a02 */
[----:B------:R-:W-:Y:S01]  /*7c90*/  ISETP.GE.AND P0, PT, R151, RZ, PT ;  /* 0x000000ff9700720c */ /* 0x000fe20003f06270 */
[----:B------:R-:W-:Y:S01]  /*7ca0*/  @!P3 IMAD.IADD R144, R144, 0x1, -R2 ;  /* 0x000000019090b824 */ /* 0x000fe200078e0a02 */
[C---:B------:R-:W-:Y:S01]  /*7cb0*/  ISETP.GT.U32.AND P3, PT, R2.reuse, R143, PT ;  /* 0x0000008f0200720c */ /* 0x040fe20003f64070 */
[----:B------:R-:W-:Y:S01]  /*7cc0*/  IMAD.MOV R146, RZ, RZ, -R146 ;  /* 0x000000ffff927224 */ /* 0x000fe200078e0a92 */
[----:B------:R-:W-:Y:S01]  /*7cd0*/  IABS R151, R154 ;  /* 0x0000009a00977213 */ /* 0x000fe20000000000 */
[----:B------:R-:W-:Y:S01]  /*7ce0*/  @!P5 IMAD.MOV R142, RZ, RZ, -R142 ;  /* 0x000000ffff8ed224 */ /* 0x000fe200078e0a8e */
[C---:B------:R-:W-:Y:S01]  /*7cf0*/  ISETP.GT.U32.AND P5, PT, R2.reuse, R144, PT ;  /* 0x000000900200720c */ /* 0x040fe20003fa4070 */
[----:B------:R-:W-:Y:S02]  /*7d00*/  IMAD R146, R2, R146, R147 ;  /* 0x0000009202927224 */ /* 0x000fe400078e0293 */
[----:B------:R-:W-:-:S04]  /*7d10*/  IMAD.HI.U32 R147, R3, R148, RZ ;  /* 0x0000009403937227 */ /* 0x000fc800078e00ff */
[--C-:B------:R-:W-:Y:S02]  /*7d20*/  @!P4 IMAD.IADD R145, R145, 0x1, -R2.reuse ;  /* 0x000000019191c824 */ /* 0x100fe400078e0a02 */
[----:B------:R-:W-:Y:S02]  /*7d30*/  IMAD.MOV R147, RZ, RZ, -R147 ;  /* 0x000000ffff937224 */ /* 0x000fe400078e0a93 */
[----:B------:R-:W-:Y:S01]  /*7d40*/  @!P3 IMAD.IADD R143, R143, 0x1, -R2 ;  /* 0x000000018f8fb824 */ /* 0x000fe200078e0a02 */
[C---:B------:R-:W-:Y:S01]  /*7d50*/  ISETP.GT.U32.AND P4, PT, R2.reuse, R145, PT ;  /* 0x000000910200720c */ /* 0x040fe20003f84070 */
[C---:B------:R-:W-:Y:S01]  /*7d60*/  IMAD R147, R2.reuse, R147, R148 ;  /* 0x0000009302937224 */ /* 0x040fe200078e0294 */
[----:B------:R-:W-:Y:S01]  /*7d70*/  ISETP.GT.U32.AND P3, PT, R2, R146, PT ;  /* 0x000000920200720c */ /* 0x000fe20003f64070 */
[----:B------:R-:W-:-:S04]  /*7d80*/  IMAD.HI.U32 R148, R3, R151, RZ ;  /* 0x0000009703947227 */ /* 0x000fc800078e00ff */
[----:B------:R-:W-:Y:S01]  /*7d90*/  @!P5 IMAD.IADD R144, R144, 0x1, -R2 ;  /* 0x000000019090d824 */ /* 0x000fe200078e0a02 */
[----:B------:R-:W-:Y:S01]  /*7da0*/  ISETP.GT.U32.AND P5, PT, R2, R147, PT ;  /* 0x000000930200720c */ /* 0x000fe20003fa4070 */
[----:B------:R-:W-:-:S04]  /*7db0*/  IMAD.HI.U32 R149, R3, R152, RZ ;  /* 0x0000009803957227 */ /* 0x000fc800078e00ff */
[----:B------:R-:W-:Y:S02]  /*7dc0*/  IMAD.MOV R148, RZ, RZ, -R148 ;  /* 0x000000ffff947224 */ /* 0x000fe400078e0a94 */
[----:B------:R-:W-:Y:S02]  /*7dd0*/  IMAD.MOV R149, RZ, RZ, -R149 ;  /* 0x000000ffff957224 */ /* 0x000fe400078e0a95 */
[----:B------:R-:W-:Y:S02]  /*7de0*/  IMAD R148, R2, R148, R151 ;  /* 0x0000009402947224 */ /* 0x000fe400078e0297 */
[--C-:B------:R-:W-:Y:S01]  /*7df0*/  @!P4 IMAD.IADD R145, R145, 0x1, -R2.reuse ;  /* 0x000000019191c824 */ /* 0x100fe200078e0a02 */
[----:B------:R-:W-:Y:S01]  /*7e00*/  ISETP.GE.AND P4, PT, R150, RZ, PT ;  /* 0x000000ff9600720c */ /* 0x000fe20003f86270 */
[----:B------:R-:W-:Y:S01]  /*7e10*/  @!P3 IMAD.IADD R146, R146, 0x1, -R2 ;  /* 0x000000019292b824 */ /* 0x000fe200078e0a02 */
[----:B------:R-:W-:Y:S01]  /*7e20*/  ISETP.GE.AND P3, PT, R154, RZ, PT ;  /* 0x000000ff9a00720c */ /* 0x000fe20003f66270 */
[C---:B------:R-:W-:Y:S01]  /*7e30*/  IMAD R149, R2.reuse, R149, R152 ;  /* 0x0000009502957224 */ /* 0x040fe200078e0298 */
[----:B------:R-:W-:Y:S01]  /*7e40*/  IABS R154, R159 ;  /* 0x0000009f009a7213 */ /* 0x000fe20000000000 */
[----:B------:R-:W-:Y:S01]  /*7e50*/  @!P2 IMAD.MOV R144, RZ, RZ, -R144 ;  /* 0x000000ffff90a224 */ /* 0x000fe200078e0a90 */
[----:B------:R-:W-:Y:S01]  /*7e60*/  ISETP.GT.U32.AND P2, PT, R2, R148, PT ;  /* 0x000000940200720c */ /* 0x000fe20003f44070 */
[----:B------:R-:W-:-:S02]  /*7e70*/  @!P5 IMAD.IADD R147, R147, 0x1, -R2 ;  /* 0x000000019393d824 */ /* 0x000fc400078e0a02 */
[----:B------:R-:W-:Y:S01]  /*7e80*/  @!P1 IMAD.MOV R143, RZ, RZ, -R143 ;  /* 0x000000ffff8f9224 */ /* 0x000fe200078e0a8f */
[C---:B------:R-:W-:Y:S01]  /*7e90*/  ISETP.GT.U32.AND P1, PT, R2.reuse, R146, PT ;  /* 0x000000920200720c */ /* 0x040fe20003f24070 */
[----:B------:R-:W-:Y:S01]  /*7ea0*/  @!P0 IMAD.MOV R145, RZ, RZ, -R145 ;  /* 0x000000ffff918224 */ /* 0x000fe200078e0a91 */
[C---:B------:R-:W-:Y:S01]  /*7eb0*/  ISETP.GT.U32.AND P0, PT, R2.reuse, R149, PT ;  /* 0x000000950200720c */ /* 0x040fe20003f04070 */
[----:B------:R-:W-:Y:S01]  /*7ec0*/  IMAD.HI.U32 R150, R3, R153, RZ ;  /* 0x0000009903967227 */ /* 0x000fe200078e00ff */
[----:B------:R-:W-:-:S03]  /*7ed0*/  ISETP.GT.U32.AND P5, PT, R2, R147, PT ;  /* 0x000000930200720c */ /* 0x000fc60003fa4070 */
[----:B------:R-:W-:Y:S02]  /*7ee0*/  IMAD.MOV R150, RZ, RZ, -R150 ;  /* 0x000000ffff967224 */ /* 0x000fe400078e0a96 */
[--C-:B------:R-:W-:Y:S01]  /*7ef0*/  @!P2 IMAD.IADD R148, R148, 0x1, -R2.reuse ;  /* 0x000000019494a824 */ /* 0x100fe200078e0a02 */
[----:B------:R-:W-:Y:S01]  /*7f00*/  ISETP.GE.AND P2, PT, R156, RZ, PT ;  /* 0x000000ff9c00720c */ /* 0x000fe20003f46270 */
[----:B------:R-:W-:Y:S01]  /*7f10*/  IMAD R150, R2, R150, R153 ;  /* 0x0000009602967224 */ /* 0x000fe200078e0299 */
[----:B------:R-:W-:Y:S01]  /*7f20*/  IABS R153, R157 ;  /* 0x0000009d00997213 */ /* 0x000fe20000000000 */
[--C-:B------:R-:W-:Y:S01]  /*7f30*/  @!P1 IMAD.IADD R146, R146, 0x1, -R2.reuse ;  /* 0x0000000192929824 */ /* 0x100fe200078e0a02 */
[----:B------:R-:W-:Y:S01]  /*7f40*/  ISETP.GE.AND P1, PT, R155, RZ, PT ;  /* 0x000000ff9b00720c */ /* 0x000fe20003f26270 */
[----:B------:R-:W-:Y:S01]  /*7f50*/  @!P0 IMAD.IADD R149, R149, 0x1, -R2 ;  /* 0x0000000195958824 */ /* 0x000fe200078e0a02 */
[----:B------:R-:W-:Y:S01]  /*7f60*/  ISETP.GT.U32.AND P0, PT, R2, R148, PT ;  /* 0x000000940200720c */ /* 0x000fe20003f04070 */
[----:B------:R-:W-:Y:S01]  /*7f70*/  IMAD.HI.U32 R151, R3, R153, RZ ;  /* 0x0000009903977227 */ /* 0x000fe200078e00ff */
[----:B------:R-:W-:-:S02]  /*7f80*/  IABS R155, R160 ;  /* 0x000000a0009b7213 */ /* 0x000fc40000000000 */
[----:B------:R-:W-:Y:S01]  /*7f90*/  IABS R156, R161 ;  /* 0x000000a1009c7213 */ /* 0x000fe20000000000 */
[----:B------:R-:W-:Y:S01]  /*7fa0*/  @!P5 IMAD.IADD R147, R147, 0x1, -R2 ;  /* 0x000000019393d824 */ /* 0x000fe200078e0a02 */
[C---:B------:R-:W-:Y:S01]  /*7fb0*/  ISETP.GT.U32.AND P5, PT, R2.reuse, R150, PT ;  /* 0x000000960200720c */ /* 0x040fe20003fa4070 */
[----:B------:R-:W-:Y:S01]  /*7fc0*/  @!P6 IMAD.MOV R146, RZ, RZ, -R146 ;  /* 0x000000ffff92e224 */ /* 0x000fe200078e0a92 */
[----:B------:R-:W-:Y:S01]  /*7fd0*/  ISETP.GT.U32.AND P6, PT, R2, R149, PT ;  /* 0x000000950200720c */ /* 0x000fe20003fc4070 */
[----:B------:R-:W-:Y:S02]  /*7fe0*/  IMAD.MOV R151, RZ, RZ, -R151 ;  /* 0x000000ffff977224 */ /* 0x000fe400078e0a97 */
[----:B------:R-:W-:-:S04]  /*7ff0*/  IMAD.HI.U32 R152, R3, R154, RZ ;  /* 0x0000009a03987227 */ /* 0x000fc800078e00ff */
[----:B------:R-:W-:Y:S02]  /*8000*/  IMAD R151, R2, R151, R153 ;  /* 0x0000009702977224 */ /* 0x000fe400078e0299 */
[----:B------:R-:W-:Y:S02]  /*8010*/  IMAD.MOV R153, RZ, RZ, -R152 ;  /* 0x000000ffff997224 */ /* 0x000fe400078e0a98 */
[----:B------:R-:W-:Y:S01]  /*8020*/  @!P0 IMAD.IADD R148, R148, 0x1, -R2 ;  /* 0x0000000194948824 */ /* 0x000fe200078e0a02 */
[C---:B------:R-:W-:Y:S01]  /*8030*/  ISETP.GT.U32.AND P0, PT, R2.reuse, R151, PT ;  /* 0x000000970200720c */ /* 0x040fe20003f04070 */
[----:B------:R-:W-:Y:S02]  /*8040*/  IMAD R152, R2, R153, R154 ;  /* 0x0000009902987224 */ /* 0x000fe400078e029a */
[--C-:B------:R-:W-:Y:S02]  /*8050*/  @!P5 IMAD.IADD R150, R150, 0x1, -R2.reuse ;  /* 0x000000019696d824 */ /* 0x100fe400078e0a02 */
[----:B------:R-:W-:Y:S01]  /*8060*/  @!P6 IMAD.IADD R149, R149, 0x1, -R2 ;  /* 0x000000019595e824 */ /* 0x000fe200078e0a02 */
[C---:B------:R-:W-:Y:S01]  /*8070*/  ISETP.GT.U32.AND P6, PT, R2.reuse, R152, PT ;  /* 0x000000980200720c */ /* 0x040fe20003fc4070 */
[----:B------:R-:W-:Y:S01]  /*8080*/  IMAD.HI.U32 R153, R3, R155, RZ ;  /* 0x0000009b03997227 */ /* 0x000fe200078e00ff */
[----:B------:R-:W-:-:S03]  /*8090*/  ISETP.GT.U32.AND P5, PT, R2, R150, PT ;  /* 0x000000960200720c */ /* 0x000fc60003fa4070 */
[----:B------:R-:W-:Y:S02]  /*80a0*/  IMAD.MOV R153, RZ, RZ, -R153 ;  /* 0x000000ffff997224 */ /* 0x000fe400078e0a99 */
[--C-:B------:R-:W-:Y:S01]  /*80b0*/  @!P0 IMAD.IADD R151, R151, 0x1, -R2.reuse ;  /* 0x0000000197978824 */ /* 0x100fe200078e0a02 */
[----:B------:R-:W-:Y:S01]  /*80c0*/  ISETP.GE.AND P0, PT, R159, RZ, PT ;  /* 0x000000ff9f00720c */ /* 0x000fe20003f06270 */
[C---:B------:R-:W-:Y:S01]  /*80d0*/  IMAD R153, R2.reuse, R153, R155 ;  /* 0x0000009902997224 */ /* 0x040fe200078e029b */
[----:B------:R-:W-:Y:S01]  /*80e0*/  LOP3.LUT R159, R7, 0x14a, RZ, 0xfc, !PT ;  /* 0x0000014a079f7812 */ /* 0x000fe200078efcff */
[----:B------:R-:W-:Y:S01]  /*80f0*/  @!P4 IMAD.MOV R147, RZ, RZ, -R147 ;  /* 0x000000ffff93c224 */ /* 0x000fe200078e0a93 */
[----:B------:R-:W-:Y:S01]  /*8100*/  ISETP.GT.U32.AND P4, PT, R2, R151, PT ;  /* 0x000000970200720c */ /* 0x000fe20003f84070 */
[----:B------:R-:W-:Y:S01]  /*8110*/  @!P6 IMAD.IADD R152, R152, 0x1, -R2 ;  /* 0x000000019898e824 */ /* 0x000fe200078e0a02 */
[----:B------:R-:W-:Y:S01]  /*8120*/  ISETP.GT.U32.AND P6, PT, R2, R153, PT ;  /* 0x000000990200720c */ /* 0x000fe20003fc4070 */
[----:B------:R-:W-:-:S04]  /*8130*/  IMAD.HI.U32 R154, R3, R156, RZ ;  /* 0x0000009c039a7227 */ /* 0x000fc800078e00ff */
[----:B------:R-:W-:Y:S01]  /*8140*/  @!P5 IMAD.IADD R150, R150, 0x1, -R2 ;  /* 0x000000019696d824 */ /* 0x000fe200078e0a02 */
[----:B------:R-:W-:Y:S01]  /*8150*/  ISETP.GE.AND P5, PT, R157, RZ, PT ;  /* 0x000000ff9d00720c */ /* 0x000fe20003fa6270 */
[----:B------:R-:W-:Y:S02]  /*8160*/  IMAD.MOV R157, RZ, RZ, -R154 ;  /* 0x000000ffff9d7224 */ /* 0x000fe400078e0a9a */
[----:B------:R-:W-:Y:S01]  /*8170*/  @!P3 IMAD.MOV R148, RZ, RZ, -R148 ;  /* 0x000000ffff94b224 */ /* 0x000fe200078e0a94 */
[C---:B------:R-:W-:Y:S01]  /*8180*/  ISETP.GT.U32.AND P3, PT, R2.reuse, R152, PT ;  /* 0x000000980200720c */ /* 0x040fe20003f64070 */
[----:B------:R-:W-:Y:S01]  /*8190*/  IMAD R154, R2, R157, R156 ;  /* 0x0000009d029a7224 */ /* 0x000fe200078e029c */
[----:B------:R-:W-:Y:S01]  /*81a0*/  LOP3.LUT R156, R7, 0x148, RZ, 0xfc, !PT ;  /* 0x00000148079c7812 */ /* 0x000fe200078efcff */
[--C-:B------:R-:W-:Y:S02]  /*81b0*/  @!P4 IMAD.IADD R151, R151, 0x1, -R2.reuse ;  /* 0x000000019797c824 */ /* 0x100fe400078e0a02 */
[----:B------:R-:W-:Y:S01]  /*81c0*/  @!P6 IMAD.IADD R153, R153, 0x1, -R2 ;  /* 0x000000019999e824 */ /* 0x000fe200078e0a02 */
[----:B------:R-:W-:Y:S01]  /*81d0*/  IABS R157, R156 ;  /* 0x0000009c009d7213 */ /* 0x000fe20000000000 */
[----:B------:R-:W-:Y:S01]  /*81e0*/  IMAD.HI.U32 R155, R3, R158, RZ ;  /* 0x0000009e039b7227 */ /* 0x000fe200078e00ff */
[----:B------:R-:W-:-:S02]  /*81f0*/  ISETP.GE.AND P6, PT, R156, RZ, PT ;  /* 0x000000ff9c00720c */ /* 0x000fc40003fc6270 */
[C---:B------:R-:W-:Y:S01]  /*8200*/  ISETP.GT.U32.AND P4, PT, R2.reuse, R154, PT ;  /* 0x0000009a0200720c */ /* 0x040fe20003f84070 */
[----:B------:R-:W-:Y:S01]  /*8210*/  @!P5 IMAD.MOV R151, RZ, RZ, -R151 ;  /* 0x000000ffff97d224 */ /* 0x000fe200078e0a97 */
[----:B------:R-:W-:Y:S01]  /*8220*/  ISETP.GT.U32.AND P5, PT, R2, R153, PT ;  /* 0x000000990200720c */ /* 0x000fe20003fa4070 */
[----:B------:R-:W-:Y:S02]  /*8230*/  IMAD.MOV R155, RZ, RZ, -R155 ;  /* 0x000000ffff9b7224 */ /* 0x000fe400078e0a9b */
[----:B------:R-:W-:-:S04]  /*8240*/  IMAD.HI.U32 R156, R3, R157, RZ ;  /* 0x0000009d039c7227 */ /* 0x000fc800078e00ff */
[----:B------:R-:W-:Y:S01]  /*8250*/  @!P3 IMAD.IADD R152, R152, 0x1, -R2 ;  /* 0x000000019898b824 */ /* 0x000fe200078e0a02 */
[----:B------:R-:W-:Y:S01]  /*8260*/  ISETP.GE.AND P3, PT, R162, RZ, PT ;  /* 0x000000ffa200720c */ /* 0x000fe20003f66270 */
[C---:B------:R-:W-:Y:S01]  /*8270*/  IMAD R155, R2.reuse, R155, R158 ;  /* 0x0000009b029b7224 */ /* 0x040fe200078e029e */
[----:B------:R-:W-:Y:S01]  /*8280*/  IABS R162, R167 ;  /* 0x000000a700a27213 */ /* 0x000fe20000000000 */
[----:B------:R-:W-:Y:S02]  /*8290*/  IMAD.MOV R156, RZ, RZ, -R156 ;  /* 0x000000ffff9c7224 */ /* 0x000fe400078e0a9c */
[----:B------:R-:W-:Y:S01]  /*82a0*/  @!P0 IMAD.MOV R152, RZ, RZ, -R152 ;  /* 0x000000ffff988224 */ /* 0x000fe200078e0a98 */
[C---:B------:R-:W-:Y:S01]  /*82b0*/  ISETP.GT.U32.AND P0, PT, R2.reuse, R155, PT ;  /* 0x0000009b0200720c */ /* 0x040fe20003f04070 */
[----:B------:R-:W-:Y:S02]  /*82c0*/  IMAD R156, R2, R156, R157 ;  /* 0x0000009c029c7224 */ /* 0x000fe400078e029d */
[----:B------:R-:W-:-:S02]  /*82d0*/  @!P5 IMAD.IADD R153, R153, 0x1, -R2 ;  /* 0x000000019999d824 */ /* 0x000fc400078e0a02 */
[----:B------:R-:W-:Y:S01]  /*82e0*/  @!P4 IMAD.IADD R154, R154, 0x1, -R2 ;  /* 0x000000019a9ac824 */ /* 0x000fe200078e0a02 */
[----:B------:R-:W-:Y:S01]  /*82f0*/  ISETP.GT.U32.AND P5, PT, R2, R156, PT ;  /* 0x0000009c0200720c */ /* 0x000fe20003fa4070 */
[----:B------:R-:W-:Y:S01]  /*8300*/  @!P1 IMAD.MOV R149, RZ, RZ, -R149 ;  /* 0x000000ffff959224 */ /* 0x000fe200078e0a95 */
[----:B------:R-:W-:Y:S01]  /*8310*/  ISETP.GE.AND P1, PT, R160, RZ, PT ;  /* 0x000000ffa000720c */ /* 0x000fe20003f26270 */
[----:B------:R-:W-:Y:S01]  /*8320*/  @!P2 IMAD.MOV R150, RZ, RZ, -R150 ;  /* 0x000000ffff96a224 */ /* 0x000fe200078e0a96 */
[----:B------:R-:W-:Y:S02]  /*8330*/  IABS R160, R159 ;  /* 0x0000009f00a07213 */ /* 0x000fe40000000000 */
[----:B------:R-:W-:Y:S01]  /*8340*/  ISETP.GT.U32.AND P4, PT, R2, R154, PT ;  /* 0x0000009a0200720c */ /* 0x000fe20003f84070 */
[----:B------:R-:W-:Y:S01]  /*8350*/  @!P0 IMAD.IADD R155, R155, 0x1, -R2 ;  /* 0x000000019b9b8824 */ /* 0x000fe200078e0a02 */
[----:B------:R-:W-:Y:S01]  /*8360*/  ISETP.GE.AND P2, PT, R161, RZ, PT ;  /* 0x000000ffa100720c */ /* 0x000fe20003f46270 */
[----:B------:R-:W-:Y:S01]  /*8370*/  IMAD.HI.U32 R157, R3, R160, RZ ;  /* 0x000000a0039d7227 */ /* 0x000fe200078e00ff */
[----:B------:R-:W-:-:S02]  /*8380*/  IABS R161, R163 ;  /* 0x000000a300a17213 */ /* 0x000fc40000000000 */
[----:B------:R-:W-:Y:S01]  /*8390*/  ISETP.GE.AND P0, PT, R163, RZ, PT ;  /* 0x000000ffa300720c */ /* 0x000fe20003f06270 */
[----:B------:R-:W-:Y:S01]  /*83a0*/  @!P5 IMAD.IADD R156, R156, 0x1, -R2 ;  /* 0x000000019c9cd824 */ /* 0x000fe200078e0a02 */
[----:B------:R-:W-:Y:S01]  /*83b0*/  ISETP.GT.U32.AND P5, PT, R2, R155, PT ;  /* 0x0000009b0200720c */ /* 0x000fe20003fa4070 */
[----:B------:R-:W-:-:S04]  /*83c0*/  IMAD.HI.U32 R158, R3, R161, RZ ;  /* 0x000000a1039e7227 */ /* 0x000fc800078e00ff */
[----:B------:R-:W-:Y:S02]  /*83d0*/  IMAD.MOV R157, RZ, RZ, -R157 ;  /* 0x000000ffff9d7224 */ /* 0x000fe400078e0a9d */
[----:B------:R-:W-:Y:S01]  /*83e0*/  @!P4 IMAD.IADD R154, R154, 0x1, -R2 ;  /* 0x000000019a9ac824 */ /* 0x000fe200078e0a02 */
[----:B------:R-:W-:Y:S01]  /*83f0*/  ISETP.GE.AND P4, PT, R159, RZ, PT ;  /* 0x000000ff9f00720c */ /* 0x000fe20003f86270 */
[----:B------:R-:W-:Y:S02]  /*8400*/  IMAD.MOV R158, RZ, RZ, -R158 ;  /* 0x000000ffff9e7224 */ /* 0x000fe400078e0a9e */
[C---:B------:R-:W-:Y:S02]  /*8410*/  IMAD R157, R2.reuse, R157, R160 ;  /* 0x0000009d029d7224 */ /* 0x040fe400078e02a0 */
[C---:B------:R-:W-:Y:S02]  /*8420*/  IMAD R158, R2.reuse, R158, R161 ;  /* 0x0000009e029e7224 */ /* 0x040fe400078e02a1 */
[----:B------:R-:W-:Y:S01]  /*8430*/  @!P2 IMAD.MOV R154, RZ, RZ, -R154 ;  /* 0x000000ffff9aa224 */ /* 0x000fe200078e0a9a */
[C---:B------:R-:W-:Y:S01]  /*8440*/  ISETP.GT.U32.AND P2, PT, R2.reuse, R157, PT ;  /* 0x0000009d0200720c */ /* 0x040fe20003f44070 */
[----:B------:R-:W-:Y:S01]  /*8450*/  @!P5 IMAD.IADD R155, R155, 0x1, -R2 ;  /* 0x000000019b9bd824 */ /* 0x000fe200078e0a02 */
[----:B------:R-:W-:Y:S01]  /*8460*/  ISETP.GT.U32.AND P5, PT, R2, R158, PT ;  /* 0x0000009e0200720c */ /* 0x000fe20003fa4070 */
[----:B------:R-:W-:-:S04]  /*8470*/  IMAD.HI.U32 R159, R3, R162, RZ ;  /* 0x000000a2039f7227 */ /* 0x000fc800078e00ff */
[----:B------:R-:W-:Y:S02]  /*8480*/  IMAD.MOV R159, RZ, RZ, -R159 ;  /* 0x000000ffff9f7224 */ /* 0x000fe400078e0a9f */
[----:B------:R-:W-:Y:S02]  /*8490*/  @!P3 IMAD.MOV R155, RZ, RZ, -R155 ;  /* 0x000000ffff9bb224 */ /* 0x000fe400078e0a9b */
[----:B------:R-:W-:Y:S01]  /*84a0*/  IMAD R159, R2, R159, R162 ;  /* 0x0000009f029f7224 */ /* 0x000fe200078e02a2 */
[----:B------:R-:W-:Y:S01]  /*84b0*/  IABS R162, R168 ;  /* 0x000000a800a27213 */ /* 0x000fe20000000000 */
[--C-:B------:R-:W-:Y:S01]  /*84c0*/  @!P2 IMAD.IADD R157, R157, 0x1, -R2.reuse ;  /* 0x000000019d9da824 */ /* 0x100fe200078e0a02 */
[----:B------:R-:W-:Y:S01]  /*84d0*/  ISETP.GE.AND P2, PT, R167, RZ, PT ;  /* 0x000000ffa700720c */ /* 0x000fe20003f46270 */
[----:B------:R-:W-:Y:S01]  /*84e0*/  @!P5 IMAD.IADD R158, R158, 0x1, -R2 ;  /* 0x000000019e9ed824 */ /* 0x000fe200078e0a02 */
[----:B------:R-:W-:Y:S01]  /*84f0*/  LOP3.LUT R167, R7, 0x158, RZ, 0xfc, !PT ;  /* 0x0000015807a77812 */ /* 0x000fe200078efcff */
[----:B------:R-:W-:Y:S01]  /*8500*/  IMAD.HI.U32 R160, R3, R162, RZ ;  /* 0x000000a203a07227 */ /* 0x000fe200078e00ff */
[----:B------:R-:W-:-:S02]  /*8510*/  ISETP.GT.U32.AND P5, PT, R2, R157, PT ;  /* 0x0000009d0200720c */ /* 0x000fc40003fa4070 */
[----:B------:R-:W-:Y:S01]  /*8520*/  ISETP.GT.U32.AND P3, PT, R2, R158, PT ;  /* 0x0000009e0200720c */ /* 0x000fe20003f64070 */
[----:B------:R-:W-:-:S04]  /*8530*/  IMAD.HI.U32 R161, R3, R164, RZ ;  /* 0x000000a403a17227 */ /* 0x000fc800078e00ff */
[----:B------:R-:W-:Y:S02]  /*8540*/  IMAD.MOV R163, RZ, RZ, -R160 ;  /* 0x000000ffffa37224 */ /* 0x000fe400078e0aa0 */
[----:B------:R-:W-:Y:S01]  /*8550*/  @!P1 IMAD.MOV R153, RZ, RZ, -R153 ;  /* 0x000000ffff999224 */ /* 0x000fe200078e0a99 */
[C---:B------:R-:W-:Y:S01]  /*8560*/  ISETP.GT.U32.AND P1, PT, R2.reuse, R156, PT ;  /* 0x0000009c0200720c */ /* 0x040fe20003f24070 */
[----:B------:R-:W-:Y:S02]  /*8570*/  IMAD.MOV R161, RZ, RZ, -R161 ;  /* 0x000000ffffa17224 */ /* 0x000fe400078e0aa1 */
[C---:B------:R-:W-:Y:S02]  /*8580*/  IMAD R160, R2.reuse, R163, R162 ;  /* 0x000000a302a07224 */ /* 0x040fe400078e02a2 */
[C---:B------:R-:W-:Y:S01]  /*8590*/  IMAD R161, R2.reuse, R161, R164 ;  /* 0x000000a102a17224 */ /* 0x040fe200078e02a4 */
[----:B------:R-:W-:Y:S01]  /*85a0*/  IABS R164, R167 ;  /* 0x000000a700a47213 */ /* 0x000fe20000000000 */
[--C-:B------:R-:W-:Y:S01]  /*85b0*/  @!P5 IMAD.IADD R157, R157, 0x1, -R2.reuse ;  /* 0x000000019d9dd824 */ /* 0x100fe200078e0a02 */
[----:B------:R-:W-:Y:S01]  /*85c0*/  ISETP.GT.U32.AND P5, PT, R2, R160, PT ;  /* 0x000000a00200720c */ /* 0x000fe20003fa4070 */
[----:B------:R-:W-:Y:S01]  /*85d0*/  @!P3 IMAD.IADD R158, R158, 0x1, -R2 ;  /* 0x000000019e9eb824 */ /* 0x000fe200078e0a02 */
[----:B------:R-:W-:Y:S01]  /*85e0*/  ISETP.GT.U32.AND P3, PT, R2, R161, PT ;  /* 0x000000a10200720c */ /* 0x000fe20003f64070 */
[----:B------:R-:W-:-:S04]  /*85f0*/  IMAD.HI.U32 R163, R3, R166, RZ ;  /* 0x000000a603a37227 */ /* 0x000fc800078e00ff */
[----:B------:R-:W-:Y:S01]  /*8600*/  @!P1 IMAD.IADD R156, R156, 0x1, -R2 ;  /* 0x000000019c9c9824 */ /* 0x000fe200078e0a02 */
[----:B------:R-:W-:Y:S01]  /*8610*/  ISETP.GT.U32.AND P1, PT, R2, R159, PT ;  /* 0x0000009f0200720c */ /* 0x000fe20003f24070 */
[----:B------:R-:W-:Y:S02]  /*8620*/  IMAD.MOV R163, RZ, RZ, -R163 ;  /* 0x000000ffffa37224 */ /* 0x000fe400078e0aa3 */
[----:B------:R-:W-:-:S04]  /*8630*/  IMAD.HI.U32 R162, R3, R165, RZ ;  /* 0x000000a503a27227 */ /* 0x000fc800078e00ff */
[----:B------:R-:W-:Y:S02]  /*8640*/  IMAD R163, R2, R163, R166 ;  /* 0x000000a302a37224 */ /* 0x000fe400078e02a6 */
[----:B------:R-:W-:Y:S02]  /*8650*/  @!P5 IMAD.IADD R160, R160, 0x1, -R2 ;  /* 0x00000001a0a0d824 */ /* 0x000fe400078e0a02 */
[----:B------:R-:W-:Y:S02]  /*8660*/  IMAD.MOV R162, RZ, RZ, -R162 ;  /* 0x000000ffffa27224 */ /* 0x000fe400078e0aa2 */
[----:B------:R-:W-:Y:S01]  /*8670*/  @!P3 IMAD.IADD R161, R161, 0x1, -R2 ;  /* 0x00000001a1a1b824 */ /* 0x000fe200078e0a02 */
[C---:B------:R-:W-:Y:S01]  /*8680*/  ISETP.GT.U32.AND P3, PT, R2.reuse, R160, PT ;  /* 0x000000a00200720c */ /* 0x040fe20003f64070 */
[----:B------:R-:W-:Y:S01]  /*8690*/  @!P0 IMAD.MOV R158, RZ, RZ, -R158 ;  /* 0x000000ffff9e8224 */ /* 0x000fe200078e0a9e */
[C---:B------:R-:W-:Y:S01]  /*86a0*/  ISETP.GT.U32.AND P0, PT, R2.reuse, R163, PT ;  /* 0x000000a30200720c */ /* 0x040fe20003f04070 */
[----:B------:R-:W-:-:S02]  /*86b0*/  IMAD R162, R2, R162, R165 ;  /* 0x000000a202a27224 */ /* 0x000fc400078e02a5 */
[----:B------:R-:W-:Y:S02]  /*86c0*/  IMAD.MOV.U32 R165, RZ, RZ, R164 ;  /* 0x000000ffffa57224 */ /* 0x000fe400078e00a4 */
[----:B------:R-:W-:Y:S01]  /*86d0*/  @!P1 IMAD.IADD R159, R159, 0x1, -R2 ;  /* 0x000000019f9f9824 */ /* 0x000fe200078e0a02 */
[----:B------:R-:W-:Y:S01]  /*86e0*/  ISETP.GT.U32.AND P5, PT, R2, R162, PT ;  /* 0x000000a20200720c */ /* 0x000fe20003fa4070 */
[----:B------:R-:W-:Y:S01]  /*86f0*/  @!P6 IMAD.MOV R156, RZ, RZ, -R156 ;  /* 0x000000ffff9ce224 */ /* 0x000fe200078e0a9c */
[----:B------:R-:W-:Y:S01]  /*8700*/  ISETP.GE.AND P6, PT, R168, RZ, PT ;  /* 0x000000ffa800720c */ /* 0x000fe20003fc6270 */
[----:B------:R-:W-:Y:S01]  /*8710*/  @!P4 IMAD.MOV R157, RZ, RZ, -R157 ;  /* 0x000000ffff9dc224 */ /* 0x000fe200078e0a9d */
[C---:B------:R-:W-:Y:S01]  /*8720*/  ISETP.GT.U32.AND P4, PT, R2.reuse, R161, PT ;  /* 0x000000a10200720c */ /* 0x040fe20003f84070 */
[----:B------:R-:W-:Y:S01]  /*8730*/  IMAD.HI.U32 R164, R3, R165, RZ ;  /* 0x000000a503a47227 */ /* 0x000fe200078e00ff */
[----:B------:R-:W-:Y:S02]  /*8740*/  ISETP.GT.U32.AND P1, PT, R2, R159, PT ;  /* 0x0000009f0200720c */ /* 0x000fe40003f24070 */
[----:B------:R-:W-:Y:S01]  /*8750*/  LOP3.LUT R168, R7, 0x15a, RZ, 0xfc, !PT ;  /* 0x0000015a07a87812 */ /* 0x000fe200078efcff */
[----:B------:R-:W-:-:S02]  /*8760*/  IMAD.MOV R164, RZ, RZ, -R164 ;  /* 0x000000ffffa47224 */ /* 0x000fc400078e0aa4 */
[--C-:B------:R-:W-:Y:S01]  /*8770*/  @!P3 IMAD.IADD R160, R160, 0x1, -R2.reuse ;  /* 0x00000001a0a0b824 */ /* 0x100fe200078e0a02 */
[----:B------:R-:W-:Y:S01]  /*8780*/  IABS R166, R168 ;  /* 0x000000a800a67213 */ /* 0x000fe20000000000 */
[C---:B------:R-:W-:Y:S01]  /*8790*/  IMAD R164, R2.reuse, R164, R165 ;  /* 0x000000a402a47224 */ /* 0x040fe200078e02a5 */
[----:B------:R-:W-:Y:S01]  /*87a0*/  ISETP.GE.AND P3, PT, R171, RZ, PT ;  /* 0x000000ffab00720c */ /* 0x000fe20003f66270 */
[--C-:B------:R-:W-:Y:S01]  /*87b0*/  @!P0 IMAD.IADD R163, R163, 0x1, -R2.reuse ;  /* 0x00000001a3a38824 */ /* 0x100fe200078e0a02 */
[----:B------:R-:W-:Y:S01]  /*87c0*/  LOP3.LUT R171, R7, 0x162, RZ, 0xfc, !PT ;  /* 0x0000016207ab7812 */ /* 0x000fe200078efcff */
[----:B------:R-:W-:Y:S01]  /*87d0*/  @!P4 IMAD.IADD R161, R161, 0x1, -R2 ;  /* 0x00000001a1a1c824 */ /* 0x000fe200078e0a02 */
[C---:B------:R-:W-:Y:S01]  /*87e0*/  ISETP.GT.U32.AND P4, PT, R2.reuse, R164, PT ;  /* 0x000000a40200720c */ /* 0x040fe20003f84070 */
[----:B------:R-:W-:Y:S01]  /*87f0*/  @!P6 IMAD.MOV R160, RZ, RZ, -R160 ;  /* 0x000000ffffa0e224 */ /* 0x000fe200078e0aa0 */
[----:B------:R-:W-:Y:S01]  /*8800*/  ISETP.GT.U32.AND P6, PT, R2, R163, PT ;  /* 0x000000a30200720c */ /* 0x000fe20003fc4070 */
[----:B------:R-:W-:Y:S01]  /*8810*/  IMAD.HI.U32 R165, R3, R166, RZ ;  /* 0x000000a603a57227 */ /* 0x000fe200078e00ff */
[----:B------:R-:W-:-:S02]  /*8820*/  ISETP.GE.AND P0, PT, R167, RZ, PT ;  /* 0x000000ffa700720c */ /* 0x000fc40003f06270 */
[----:B------:R-:W-:Y:S01]  /*8830*/  IABS R172, R171 ;  /* 0x000000ab00ac7213 */ /* 0x000fe20000000000 */
[--C-:B------:R-:W-:Y:S01]  /*8840*/  @!P1 IMAD.IADD R159, R159, 0x1, -R2.reuse ;  /* 0x000000019f9f9824 */ /* 0x100fe200078e0a02 */
[----:B------:R-:W-:Y:S01]  /*8850*/  ISETP.GE.AND P1, PT, R169, RZ, PT ;  /* 0x000000ffa900720c */ /* 0x000fe20003f26270 */
[----:B------:R-:W-:Y:S01]  /*8860*/  @!P5 IMAD.IADD R162, R162, 0x1, -R2 ;  /* 0x00000001a2a2d824 */ /* 0x000fe200078e0a02 */
[----:B------:R-:W-:Y:S01]  /*8870*/  ISETP.GE.AND P5, PT, R170, RZ, PT ;  /* 0x000000ffaa00720c */ /* 0x000fe20003fa6270 */
[----:B------:R-:W-:Y:S01]  /*8880*/  IMAD.MOV R165, RZ, RZ, -R165 ;  /* 0x000000ffffa57224 */ /* 0x000fe200078e0aa5 */
[C---:B------:R-:W-:Y:S01]  /*8890*/  LOP3.LUT R167, R7.reuse, 0x15e, RZ, 0xfc, !PT ;  /* 0x0000015e07a77812 */ /* 0x040fe200078efcff */
[----:B------:R-:W-:Y:S01]  /*88a0*/  @!P2 IMAD.MOV R159, RZ, RZ, -R159 ;  /* 0x000000ffff9fa224 */ /* 0x000fe200078e0a9f */
[C---:B------:R-:W-:Y:S01]  /*88b0*/  ISETP.GT.U32.AND P2, PT, R2.reuse, R162, PT ;  /* 0x000000a20200720c */ /* 0x040fe20003f44070 */
[----:B------:R-:W-:Y:S01]  /*88c0*/  IMAD R165, R2, R165, R166 ;  /* 0x000000a502a57224 */ /* 0x000fe200078e02a6 */
[----:B------:R-:W-:Y:S01]  /*88d0*/  LOP3.LUT R166, R7, 0x15c, RZ, 0xfc, !PT ;  /* 0x0000015c07a67812 */ /* 0x000fe200078efcff */
[--C-:B------:R-:W-:Y:S01]  /*88e0*/  @!P4 IMAD.IADD R164, R164, 0x1, -R2.reuse ;  /* 0x00000001a4a4c824 */ /* 0x100fe200078e0a02 */
[----:B------:R-:W-:Y:S01]  /*88f0*/  IABS R170, R167 ;  /* 0x000000a700aa7213 */ /* 0x000fe20000000000 */
[----:B------:R-:W-:Y:S01]  /*8900*/  @!P6 IMAD.IADD R163, R163, 0x1, -R2 ;  /* 0x00000001a3a3e824 */ /* 0x000fe200078e0a02 */
[C---:B------:R-:W-:Y:S01]  /*8910*/  ISETP.GT.U32.AND P6, PT, R2.reuse, R165, PT ;  /* 0x000000a50200720c */ /* 0x040fe20003fc4070 */
[----:B------:R-:W-:Y:S01]  /*8920*/  @!P1 IMAD.MOV R161, RZ, RZ, -R161 ;  /* 0x000000ffffa19224 */ /* 0x000fe200078e0aa1 */
[----:B------:R-:W-:Y:S01]  /*8930*/  ISETP.GT.U32.AND P1, PT, R2, R164, PT ;  /* 0x000000a40200720c */ /* 0x000fe20003f24070 */
[----:B------:R-:W-:Y:S01]  /*8940*/  @!P3 IMAD.MOV R163, RZ, RZ, -R163 ;  /* 0x000000ffffa3b224 */ /* 0x000fe200078e0aa3 */
[----:B------:R-:W-:-:S02]  /*8950*/  IABS R169, R166 ;  /* 0x000000a600a97213 */ /* 0x000fc40000000000 */
[----:B------:R-:W-:Y:S01]  /*8960*/  ISETP.GE.AND P4, PT, R166, RZ, PT ;  /* 0x000000ffa600720c */ /* 0x000fe20003f86270 */
[----:B------:R-:W-:Y:S01]  /*8970*/  @!P2 IMAD.IADD R162, R162, 0x1, -R2 ;  /* 0x00000001a2a2a824 */ /* 0x000fe200078e0a02 */
[----:B------:R-:W-:Y:S01]  /*8980*/  ISETP.GE.AND P2, PT, R168, RZ, PT ;  /* 0x000000ffa800720c */ /* 0x000fe20003f46270 */
[----:B------:R-:W-:Y:S01]  /*8990*/  IMAD.HI.U32 R166, R3, R169, RZ ;  /* 0x000000a903a67227 */ /* 0x000fe200078e00ff */
[----:B------:R-:W-:-:S03]  /*89a0*/  LOP3.LUT R168, R7, 0x160, RZ, 0xfc, !PT ;  /* 0x0000016007a87812 */ /* 0x000fc600078efcff */
        /* <DEDUP_REMOVED lines=8> */
[----:B------:R-:W-:Y:S02]  /*8a30*/  IMAD.MOV.U32 R171, RZ, RZ, R168 ;  /* 0x000000ffffab7224 */ /* 0x000fe400078e00a8 */
[----:B------:R-:W-:-:S02]  /*8a40*/  IMAD R166, R2, R166, R169 ;  /* 0x000000a602a67224 */ /* 0x000fc400078e02a9 */
[----:B------:R-:W-:-:S03]  /*8a50*/  IMAD.HI.U32 R168, R3, R171, RZ ;  /* 0x000000ab03a87227 */ /* 0x000fc600078e00ff */
[----:B------:R-:W-:Y:S01]  /*8a60*/  ISETP.GT.U32.AND P0, PT, R2, R166, PT ;  /* 0x000000a60200720c */ /* 0x000fe20003f04070 */
[----:B------:R-:W-:Y:S02]  /*8a70*/  IMAD.MOV R168, RZ, RZ, -R168 ;  /* 0x000000ffffa87224 */ /* 0x000fe400078e0aa8 */
[----:B------:R-:W-:-:S04]  /*8a80*/  IMAD.HI.U32 R169, R3, R172, RZ ;  /* 0x000000ac03a97227 */ /* 0x000fc800078e00ff */
[--C-:B------:R-:W-:Y:S02]  /*8a90*/  @!P6 IMAD.IADD R165, R165, 0x1, -R2.reuse ;  /* 0x00000001a5a5e824 */ /* 0x100fe400078e0a02 */
[----:B------:R-:W-:Y:S02]  /*8aa0*/  IMAD R168, R2, R168, R171 ;  /* 0x000000a802a87224 */ /* 0x000fe400078e02ab */
[----:B------:R-:W-:Y:S02]  /*8ab0*/  @!P2 IMAD.MOV R165, RZ, RZ, -R165 ;  /* 0x000000ffffa5a224 */ /* 0x000fe400078e0aa5 */
[----:B------:R-:W-:Y:S01]  /*8ac0*/  @!P0 IMAD.IADD R166, R166, 0x1, -R2 ;  /* 0x00000001a6a68824 */ /* 0x000fe200078e0a02 */
[C---:B------:R-:W-:Y:S01]  /*8ad0*/  ISETP.GT.U32.AND P2, PT, R2.reuse, R168, PT ;  /* 0x000000a80200720c */ /* 0x040fe20003f44070 */
[----:B------:R-:W-:Y:S01]  /*8ae0*/  @!P5 IMAD.MOV R162, RZ, RZ, -R162 ;  /* 0x000000ffffa2d224 */ /* 0x000fe200078e0aa2 */
[----:B------:R-:W-:Y:S01]  /*8af0*/  ISETP.GE.AND P5, PT, R167, RZ, PT ;  /* 0x000000ffa700720c */ /* 0x000fe20003fa6270 */
[----:B------:R-:W-:Y:S01]  /*8b00*/  IMAD.HI.U32 R167, R3, R170, RZ ;  /* 0x000000aa03a77227 */ /* 0x000fe200078e00ff */
[----:B------:R-:W-:-:S03]  /*8b10*/  ISETP.GT.U32.AND P0, PT, R2, R166, PT ;  /* 0x000000a60200720c */ /* 0x000fc60003f04070 */
[----:B------:R-:W-:Y:S02]  /*8b20*/  IMAD.MOV R169, RZ, RZ, -R169 ;  /* 0x000000ffffa97224 */ /* 0x000fe400078e0aa9 */
[----:B------:R-:W-:-:S04]  /*8b30*/  IMAD.HI.U32 R171, R3, R174, RZ ;  /* 0x000000ae03ab7227 */ /* 0x000fc800078e00ff */
[----:B------:R-:W-:Y:S02]  /*8b40*/  @!P2 IMAD.IADD R168, R168, 0x1, -R2 ;  /* 0x00000001a8a8a824 */ /* 0x000fe400078e0a02 */
[----:B------:R-:W-:Y:S02]  /*8b50*/  IMAD.MOV R167, RZ, RZ, -R167 ;  /* 0x000000ffffa77224 */ /* 0x000fe400078e0aa7 */
[C---:B------:R-:W-:Y:S01]  /*8b60*/  IMAD R169, R2.reuse, R169, R172 ;  /* 0x000000a902a97224 */ /* 0x040fe200078e02ac */
[C---:B------:R-:W-:Y:S01]  /*8b70*/  ISETP.GT.U32.AND P2, PT, R2.reuse, R168, PT ;  /* 0x000000a80200720c */ /* 0x040fe20003f44070 */
[----:B------:R-:W-:Y:S01]  /*8b80*/  IMAD.MOV R171, RZ, RZ, -R171 ;  /* 0x000000ffffab7224 */ /* 0x000fe200078e0aab */
[----:B------:R-:W-:Y:S01]  /*8b90*/  IABS R172, R177 ;  /* 0x000000b100ac7213 */ /* 0x000fe20000000000 */
[----:B------:R-:W-:Y:S02]  /*8ba0*/  IMAD R167, R2, R167, R170 ;  /* 0x000000a702a77224 */ /* 0x000fe400078e02aa */
[----:B------:R-:W-:Y:S01]  /*8bb0*/  @!P0 IMAD.IADD R166, R166, 0x1, -R2 ;  /* 0x00000001a6a68824 */ /* 0x000fe200078e0a02 */
[C---:B------:R-:W-:Y:S01]  /*8bc0*/  ISETP.GT.U32.AND P0, PT, R2.reuse, R169, PT ;  /* 0x000000a90200720c */ /* 0x040fe20003f04070 */
[C---:B------:R-:W-:Y:S01]  /*8bd0*/  IMAD R171, R2.reuse, R171, R174 ;  /* 0x000000ab02ab7224 */ /* 0x040fe200078e02ae */
[----:B------:R-:W-:Y:S01]  /*8be0*/  ISETP.GT.U32.AND P6, PT, R2, R167, PT ;  /* 0x000000a70200720c */ /* 0x000fe20003fc4070 */
[----:B------:R-:W-:-:S04]  /*8bf0*/  IMAD.HI.U32 R170, R3, R172, RZ ;  /* 0x000000ac03aa7227 */ /* 0x000fc800078e00ff */
[----:B------:R-:W-:Y:S01]  /*8c00*/  @!P2 IMAD.IADD R168, R168, 0x1, -R2 ;  /* 0x00000001a8a8a824 */ /* 0x000fe200078e0a02 */
[C---:B------:R-:W-:Y:S01]  /*8c10*/  ISETP.GT.U32.AND P2, PT, R2.reuse, R171, PT ;  /* 0x000000ab0200720c */ /* 0x040fe20003f44070 */
[----:B------:R-:W-:Y:S02]  /*8c20*/  IMAD.MOV R173, RZ, RZ, -R170 ;  /* 0x000000ffffad7224 */ /* 0x000fe400078e0aaa */
[----:B------:R-:W-:Y:S02]  /*8c30*/  IMAD.MOV.U32 R174, RZ, RZ, R175 ;  /* 0x000000ffffae7224 */ /* 0x000fe400078e00af */
[----:B------:R-:W-:Y:S02]  /*8c40*/  IMAD R170, R2, R173, R172 ;  /* 0x000000ad02aa7224 */ /* 0x000fe400078e02ac */
[----:B------:R-:W-:Y:S02]  /*8c50*/  @!P0 IMAD.IADD R169, R169, 0x1, -R2 ;  /* 0x00000001a9a98824 */ /* 0x000fe400078e0a02 */
[----:B------:R-:W-:-:S03]  /*8c60*/  IMAD.HI.U32 R172, R3, R174, RZ ;  /* 0x000000ae03ac7227 */ /* 0x000fc600078e00ff */
[C---:B------:R-:W-:Y:S01]  /*8c70*/  ISETP.GT.U32.AND P0, PT, R2.reuse, R169, PT ;  /* 0x000000a90200720c */ /* 0x040fe20003f04070 */
[----:B------:R-:W-:Y:S02]  /*8c80*/  @!P6 IMAD.IADD R167, R167, 0x1, -R2 ;  /* 0x00000001a7a7e824 */ /* 0x000fe400078e0a02 */
[----:B------:R-:W-:Y:S01]  /*8c90*/  @!P4 IMAD.MOV R166, RZ, RZ, -R166 ;  /* 0x000000ffffa6c224 */ /* 0x000fe200078e0aa6 */
[----:B------:R-:W-:Y:S01]  /*8ca0*/  ISETP.GE.AND P4, PT, R177, RZ, PT ;  /* 0x000000ffb100720c */ /* 0x000fe20003f86270 */
[----:B------:R-:W-:Y:S01]  /*8cb0*/  @!P2 IMAD.IADD R171, R171, 0x1, -R2 ;  /* 0x00000001ababa824 */ /* 0x000fe200078e0a02 */
[----:B------:R-:W-:Y:S01]  /*8cc0*/  IABS R177, R181 ;  /* 0x000000b500b17213 */ /* 0x000fe20000000000 */
[----:B------:R-:W-:Y:S01]  /*8cd0*/  IMAD.MOV R175, RZ, RZ, -R172 ;  /* 0x000000ffffaf7224 */ /* 0x000fe200078e0aac */
[C---:B------:R-:W-:Y:S01]  /*8ce0*/  ISETP.GT.U32.AND P6, PT, R2.reuse, R167, PT ;  /* 0x000000a70200720c */ /* 0x040fe20003fc4070 */
[----:B------:R-:W-:Y:S01]  /*8cf0*/  IMAD.HI.U32 R173, R3, R176, RZ ;  /* 0x000000b003ad7227 */ /* 0x000fe200078e00ff */
[----:B------:R-:W-:-:S03]  /*8d00*/  ISETP.GT.U32.AND P2, PT, R2, R171, PT ;  /* 0x000000ab0200720c */ /* 0x000fc60003f44070 */
[----:B------:R-:W-:Y:S02]  /*8d10*/  IMAD R172, R2, R175, R174 ;  /* 0x000000af02ac7224 */ /* 0x000fe400078e02ae */
[----:B------:R-:W-:-:S04]  /*8d20*/  IMAD.HI.U32 R174, R3, R177, RZ ;  /* 0x000000b103ae7227 */ /* 0x000fc800078e00ff */
[----:B------:R-:W-:Y:S02]  /*8d30*/  IMAD.MOV R173, RZ, RZ, -R173 ;  /* 0x000000ffffad7224 */ /* 0x000fe400078e0aad */
[----:B------:R-:W-:Y:S02]  /*8d40*/  IMAD.MOV R174, RZ, RZ, -R174 ;  /* 0x000000ffffae7224 */ /* 0x000fe400078e0aae */
[C---:B------:R-:W-:Y:S02]  /*8d50*/  IMAD R173, R2.reuse, R173, R176 ;  /* 0x000000ad02ad7224 */ /* 0x040fe400078e02b0 */
[--C-:B------:R-:W-:Y:S01]  /*8d60*/  @!P0 IMAD.IADD R169, R169, 0x1, -R2.reuse ;  /* 0x00000001a9a98824 */ /* 0x100fe200078e0a02 */
[C---:B------:R-:W-:Y:S01]  /*8d70*/  ISETP.GT.U32.AND P0, PT, R2.reuse, R172, PT ;  /* 0x000000ac0200720c */ /* 0x040fe20003f04070 */
[C---:B------:R-:W-:Y:S01]  /*8d80*/  IMAD R174, R2.reuse, R174, R177 ;  /* 0x000000ae02ae7224 */ /* 0x040fe200078e02b1 */
[----:B------:R-:W-:Y:S01]  /*8d90*/  IABS R177, R182 ;  /* 0x000000b600b17213 */ /* 0x000fe20000000000 */
[--C-:B------:R-:W-:Y:S01]  /*8da0*/  @!P6 IMAD.IADD R167, R167, 0x1, -R2.reuse ;  /* 0x00000001a7a7e824 */ /* 0x100fe200078e0a02 */
[C---:B------:R-:W-:Y:S01]  /*8db0*/  ISETP.GT.U32.AND P6, PT, R2.reuse, R170, PT ;  /* 0x000000aa0200720c */ /* 0x040fe20003fc4070 */
[----:B------:R-:W-:Y:S01]  /*8dc0*/  @!P1 IMAD.MOV R169, RZ, RZ, -R169 ;  /* 0x000000ffffa99224 */ /* 0x000fe200078e0aa9 */
[C---:B------:R-:W-:Y:S01]  /*8dd0*/  ISETP.GT.U32.AND P1, PT, R2.reuse, R173, PT ;  /* 0x000000ad0200720c */ /* 0x040fe20003f24070 */
[----:B------:R-:W-:Y:S01]  /*8de0*/  @!P2 IMAD.IADD R171, R171, 0x1, -R2 ;  /* 0x00000001ababa824 */ /* 0x000fe200078e0a02 */
[----:B------:R-:W-:Y:S01]  /*8df0*/  ISETP.GT.U32.AND P2, PT, R2, R174, PT ;  /* 0x000000ae0200720c */ /* 0x000fe20003f44070 */
[----:B------:R-:W-:-:S04]  /*8e00*/  IMAD.HI.U32 R175, R3, R177, RZ ;  /* 0x000000b103af7227 */ /* 0x000fc800078e00ff */
[--C-:B------:R-:W-:Y:S01]  /*8e10*/  @!P0 IMAD.IADD R172, R172, 0x1, -R2.reuse ;  /* 0x00000001acac8824 */ /* 0x100fe200078e0a02 */
[----:B------:R-:W-:Y:S01]  /*8e20*/  ISETP.GE.AND P0, PT, R181, RZ, PT ;  /* 0x000000ffb500720c */ /* 0x000fe20003f06270 */
[----:B------:R-:W-:Y:S02]  /*8e30*/  @!P5 IMAD.MOV R167, RZ, RZ, -R167 ;  /* 0x000000ffffa7d224 */ /* 0x000fe400078e0aa7 */
        /* <DEDUP_REMOVED lines=8> */
[----:B------:R-:W-:Y:S01]  /*8ec0*/  IMAD.HI.U32 R176, R3, R178, RZ ;  /* 0x000000b203b07227 */ /* 0x000fe200078e00ff */
[----:B------:R-:W-:-:S03]  /*8ed0*/  ISETP.GT.U32.AND P2, PT, R2, R174, PT ;  /* 0x000000ae0200720c */ /* 0x000fc60003f44070 */
[----:B------:R-:W-:Y:S02]  /*8ee0*/  IMAD R175, R2, R175, R177 ;  /* 0x000000af02af7224 */ /* 0x000fe400078e02b1 */
[----:B------:R-:W-:Y:S02]  /*8ef0*/  IMAD.MOV R177, RZ, RZ, -R176 ;  /* 0x000000ffffb17224 */ /* 0x000fe400078e0ab0 */
[----:B------:R-:W-:Y:S01]  /*8f00*/  @!P3 IMAD.MOV R168, RZ, RZ, -R168 ;  /* 0x000000ffffa8b224 */ /* 0x000fe200078e0aa8 */
[----:B------:R-:W-:Y:S01]  /*8f10*/  ISETP.GE.AND P3, PT, R179, RZ, PT ;  /* 0x000000ffb300720c */ /* 0x000fe20003f66270 */
[----:B------:R-:W-:Y:S01]  /*8f20*/  @!P1 IMAD.IADD R172, R172, 0x1, -R2 ;  /* 0x00000001acac9824 */ /* 0x000fe200078e0a02 */
[----:B------:R-:W-:Y:S01]  /*8f30*/  IABS R179, R184 ;  /* 0x000000b800b37213 */ /* 0x000fe20000000000 */
[C---:B------:R-:W-:Y:S01]  /*8f40*/  IMAD R176, R2.reuse, R177, R178 ;  /* 0x000000b102b07224 */ /* 0x040fe200078e02b2 */
[----:B------:R-:W-:Y:S01]  /*8f50*/  ISETP.GT.U32.AND P1, PT, R2, R175, PT ;  /* 0x000000af0200720c */ /* 0x000fe20003f24070 */
[--C-:B------:R-:W-:Y:S01]  /*8f60*/  @!P5 IMAD.IADD R170, R170, 0x1, -R2.reuse ;  /* 0x00000001aaaad824 */ /* 0x100fe200078e0a02 */
[----:B------:R-:W-:Y:S01]  /*8f70*/  ISETP.GE.AND P5, PT, R180, RZ, PT ;  /* 0x000000ffb400720c */ /* 0x000fe20003fa6270 */
[----:B------:R-:W-:Y:S01]  /*8f80*/  @!P2 IMAD.IADD R174, R174, 0x1, -R2 ;  /* 0x00000001aeaea824 */ /* 0x000fe200078e0a02 */
[----:B------:R-:W-:Y:S01]  /*8f90*/  ISETP.GT.U32.AND P2, PT, R2, R176, PT ;  /* 0x000000b00200720c */ /* 0x000fe20003f44070 */
[----:B------:R-:W-:Y:S01]  /*8fa0*/  IMAD.HI.U32 R177, R3, R179, RZ ;  /* 0x000000b303b17227 */ /* 0x000fe200078e00ff */
[----:B------:R-:W-:-:S03]  /*8fb0*/  IABS R180, R185 ;  /* 0x000000b900b47213 */ /* 0x000fc60000000000 */
[----:B------:R-:W-:Y:S01]  /*8fc0*/  @!P4 IMAD.MOV R170, RZ, RZ, -R170 ;  /* 0x000000ffffaac224 */ /* 0x000fe200078e0aaa */
[----:B------:R-:W-:Y:S01]  /*8fd0*/  ISETP.GT.U32.AND P4, PT, R2, R173, PT ;  /* 0x000000ad0200720c */ /* 0x000fe20003f84070 */
[----:B------:R-:W-:Y:S02]  /*8fe0*/  IMAD.MOV R177, RZ, RZ, -R177 ;  /* 0x000000ffffb17224 */ /* 0x000fe400078e0ab1 */
[----:B------:R-:W-:-:S04]  /*8ff0*/  IMAD.HI.U32 R178, R3, R180, RZ ;  /* 0x000000b403b27227 */ /* 0x000fc800078e00ff */
[----:B------:R-:W-:Y:S01]  /*9000*/  @!P1 IMAD.IADD R175, R175, 0x1, -R2 ;  /* 0x00000001afaf9824 */ /* 0x000fe200078e0a02 */
        /* <DEDUP_REMOVED lines=8> */
[----:B------:R-:W-:Y:S01]  /*9090*/  @!P4 IMAD.IADD R173, R173, 0x1, -R2 ;  /* 0x00000001adadc824 */ /* 0x000fe200078e0a02 */
[----:B------:R-:W-:Y:S01]  /*90a0*/  ISETP.GE.AND P4, PT, R182, RZ, PT ;  /* 0x000000ffb600720c */ /* 0x000fe20003f86270 */
[----:B------:R-:W-:Y:S01]  /*90b0*/  IMAD.HI.U32 R179, R3, R181, RZ ;  /* 0x000000b503b37227 */ /* 0x000fe200078e00ff */
[----:B------:R-:W-:-:S03]  /*90c0*/  IABS R182, R187 ;  /* 0x000000bb00b67213 */ /* 0x000fc60000000000 */
[----:B------:R-:W-:Y:S02]  /*90d0*/  IMAD.MOV R179, RZ, RZ, -R179 ;  /* 0x000000ffffb37224 */ /* 0x000fe400078e0ab3 */
[----:B------:R-:W-:Y:S01]  /*90e0*/  @!P2 IMAD.IADD R175, R175, 0x1, -R2 ;  /* 0x00000001afafa824 */ /* 0x000fe200078e0a02 */
[----:B------:R-:W-:Y:S01]  /*90f0*/  ISETP.GE.AND P2, PT, R185, RZ, PT ;  /* 0x000000ffb900720c */ /* 0x000fe20003f46270 */
[----:B------:R-:W-:Y:S02]  /*9100*/  IMAD R179, R2, R179, R181 ;  /* 0x000000b302b37224 */ /* 0x000fe400078e02b5 */
[----:B------:R-:W-:-:S04]  /*9110*/  IMAD.HI.U32 R180, R3, R182, RZ ;  /* 0x000000b603b47227 */ /* 0x000fc800078e00ff */
[----:B------:R-:W-:Y:S01]  /*9120*/  @!P4 IMAD.MOV R175, RZ, RZ, -R175 ;  /* 0x000000ffffafc224 */ /* 0x000fe200078e0aaf */
[C---:B------:R-:W-:Y:S01]  /*9130*/  ISETP.GT.U32.AND P4, PT, R2.reuse, R179, PT ;  /* 0x000000b30200720c */ /* 0x040fe20003f84070 */
[----:B------:R-:W-:Y:S02]  /*9140*/  IMAD.MOV R183, RZ, RZ, -R180 ;  /* 0x000000ffffb77224 */ /* 0x000fe400078e0ab4 */
[----:B------:R-:W-:Y:S01]  /*9150*/  @!P5 IMAD.MOV R173, RZ, RZ, -R173 ;  /* 0x000000ffffadd224 */ /* 0x000fe200078e0aad */
[C---:B------:R-:W-:Y:S01]  /*9160*/  ISETP.GT.U32.AND P5, PT, R2.reuse, R178, PT ;  /* 0x000000b20200720c */ /* 0x040fe20003fa4070 */
[C---:B------:R-:W-:Y:S01]  /*9170*/  IMAD R180, R2.reuse, R183, R182 ;  /* 0x000000b702b47224 */ /* 0x040fe200078e02b6 */
[----:B------:R-:W-:Y:S01]  /*9180*/  LOP3.LUT R182, R7, 0x17a, RZ, 0xfc, !PT ;  /* 0x0000017a07b67812 */ /* 0x000fe200078efcff */
[----:B------:R-:W-:Y:S01]  /*9190*/  @!P3 IMAD.MOV R172, RZ, RZ, -R172 ;  /* 0x000000ffffacb224 */ /* 0x000fe200078e0aac */
[C---:B------:R-:W-:Y:S01]  /*91a0*/  ISETP.GT.U32.AND P3, PT, R2.reuse, R177, PT ;  /* 0x000000b10200720c */ /* 0x040fe20003f64070 */
[----:B------:R-:W-:Y:S01]  /*91b0*/  @!P6 IMAD.MOV R171, RZ, RZ, -R171 ;  /* 0x000000ffffabe224 */ /* 0x000fe200078e0aab */
[----:B------:R-:W-:Y:S01]  /*91c0*/  IABS R183, R182 ;  /* 0x000000b600b77213 */ /* 0x000fe20000000000 */
[----:B------:R-:W-:Y:S01]  /*91d0*/  @!P0 IMAD.MOV R174, RZ, RZ, -R174 ;  /* 0x000000ffffae8224 */ /* 0x000fe200078e0aae */
[----:B------:R-:W-:Y:S01]  /*91e0*/  ISETP.GT.U32.AND P6, PT, R2, R176, PT ;  /* 0x000000b00200720c */ /* 0x000fe20003fc4070 */
[----:B------:R-:W-:Y:S01]  /*91f0*/  @!P4 IMAD.IADD R179, R179, 0x1, -R2 ;  /* 0x00000001b3b3c824 */ /* 0x000fe200078e0a02 */
[----:B------:R-:W-:Y:S01]  /*9200*/  ISETP.GE.AND P0, PT, R184, RZ, PT ;  /* 0x000000ffb800720c */ /* 0x000fe20003f06270 */
[----:B------:R-:W-:Y:S01]  /*9210*/  IMAD.HI.U32 R181, R3, R183, RZ ;  /* 0x000000b703b57227 */ /* 0x000fe200078e00ff */
[----:B------:R-:W-:-:S02]  /*9220*/  IABS R184, R188 ;  /* 0x000000bc00b87213 */ /* 0x000fc40000000000 */
[----:B------:R-:W-:Y:S01]  /*9230*/  ISETP.GT.U32.AND P4, PT, R2, R179, PT ;  /* 0x000000b30200720c */ /* 0x000fe20003f84070 */
[--C-:B------:R-:W-:Y:S02]  /*9240*/  @!P5 IMAD.IADD R178, R178, 0x1, -R2.reuse ;  /* 0x00000001b2b2d824 */ /* 0x100fe400078e0a02 */
[----:B------:R-:W-:Y:S02]  /*9250*/  IMAD.MOV R181, RZ, RZ, -R181 ;  /* 0x000000ffffb57224 */ /* 0x000fe400078e0ab5 */
[--C-:B------:R-:W-:Y:S01]  /*9260*/  @!P3 IMAD.IADD R177, R177, 0x1, -R2.reuse ;  /* 0x00000001b1b1b824 */ /* 0x100fe200078e0a02 */
[C---:B------:R-:W-:Y:S01]  /*9270*/  ISETP.GT.U32.AND P5, PT, R2.reuse, R178, PT ;  /* 0x000000b20200720c */ /* 0x040fe20003fa4070 */
[----:B------:R-:W-:Y:S02]  /*9280*/  IMAD R181, R2, R181, R183 ;  /* 0x000000b502b57224 */ /* 0x000fe400078e02b7 */
[----:B------:R-:W-:Y:S01]  /*9290*/  @!P6 IMAD.IADD R176, R176, 0x1, -R2 ;  /* 0x00000001b0b0e824 */ /* 0x000fe200078e0a02 */
[----:B------:R-:W-:-:S02]  /*92a0*/  ISETP.GT.U32.AND P3, PT, R2, R177, PT ;  /* 0x000000b10200720c */ /* 0x000fc40003f64070 */
[----:B------:R-:W-:Y:S01]  /*92b0*/  ISETP.GE.AND P6, PT, R186, RZ, PT ;  /* 0x000000ffba00720c */ /* 0x000fe20003fc6270 */
[----:B------:R-:W-:Y:S01]  /*92c0*/  @!P4 IMAD.IADD R179, R179, 0x1, -R2 ;  /* 0x00000001b3b3c824 */ /* 0x000fe200078e0a02 */
[C---:B------:R-:W-:Y:S01]  /*92d0*/  ISETP.GT.U32.AND P4, PT, R2.reuse, R181, PT ;  /* 0x000000b50200720c */ /* 0x040fe20003f84070 */
[----:B------:R-:W-:Y:S01]  /*92e0*/  @!P1 IMAD.MOV R176, RZ, RZ, -R176 ;  /* 0x000000ffffb09224 */ /* 0x000fe200078e0ab0 */
[----:B------:R-:W-:Y:S02]  /*92f0*/  ISETP.GT.U32.AND P1, PT, R2, R180, PT ;  /* 0x000000b40200720c */ /* 0x000fe40003f24070 */
[----:B------:R-:W-:Y:S01]  /*9300*/  IABS R186, R190 ;  /* 0x000000be00ba7213 */ /* 0x000fe20000000000 */
[----:B------:R-:W-:Y:S01]  /*9310*/  @!P5 IMAD.IADD R178, R178, 0x1, -R2 ;  /* 0x00000001b2b2d824 */ /* 0x000fe200078e0a02 */
[----:B------:R-:W-:Y:S01]  /*9320*/  ISETP.GE.AND P5, PT, R182, RZ, PT ;  /* 0x000000ffb600720c */ /* 0x000fe20003fa6270 */
[----:B------:R-:W-:-:S04]  /*9330*/  IMAD.HI.U32 R182, R3, R184, RZ ;  /* 0x000000b803b67227 */ /* 0x000fc800078e00ff */
[--C-:B------:R-:W-:Y:S01]  /*9340*/  @!P3 IMAD.IADD R177, R177, 0x1, -R2.reuse ;  /* 0x00000001b1b1b824 */ /* 0x100fe200078e0a02 */
[----:B------:R-:W-:Y:S01]  /*9350*/  ISETP.GE.AND P3, PT, R187, RZ, PT ;  /* 0x000000ffbb00720c */ /* 0x000fe20003f66270 */
[----:B------:R-:W-:Y:S01]  /*9360*/  @!P4 IMAD.IADD R181, R181, 0x1, -R2 ;  /* 0x00000001b5b5c824 */ /* 0x000fe200078e0a02 */
[----:B------:R-:W-:Y:S01]  /*9370*/  IABS R187, R191 ;  /* 0x000000bf00bb7213 */ /* 0x000fe20000000000 */
[----:B------:R-:W-:Y:S02]  /*9380*/  IMAD.MOV R185, RZ, RZ, -R182 ;  /* 0x000000ffffb97224 */ /* 0x000fe400078e0ab6 */
[----:B------:R-:W-:Y:S01]  /*9390*/  @!P0 IMAD.MOV R177, RZ, RZ, -R177 ;  /* 0x000000ffffb18224 */ /* 0x000fe200078e0ab1 */
[----:B------:R-:W-:Y:S01]  /*93a0*/  ISETP.GE.AND P0, PT, R188, RZ, PT ;  /* 0x000000ffbc00720c */ /* 0x000fe20003f06270 */
[----:B------:R-:W-:Y:S01]  /*93b0*/  @!P2 IMAD.MOV R178, RZ, RZ, -R178 ;  /* 0x000000ffffb2a224 */ /* 0x000fe200078e0ab2 */
[----:B------:R-:W-:Y:S01]  /*93c0*/  IABS R188, R192 ;  /* 0x000000c000bc7213 */ /* 0x000fe20000000000 */
[C---:B------:R-:W-:Y:S01]  /*93d0*/  IMAD R182, R2.reuse, R185, R184 ;  /* 0x000000b902b67224 */ /* 0x040fe200078e02b8 */
[----:B------:R-:W-:Y:S01]  /*93e0*/  ISETP.GT.U32.AND P2, PT, R2, R181, PT ;  /* 0x000000b50200720c */ /* 0x000fe20003f44070 */
[----:B------:R-:W-:-:S04]  /*93f0*/  IMAD.HI.U32 R183, R3, R186, RZ ;  /* 0x000000ba03b77227 */ /* 0x000fc800078e00ff */
[----:B------:R-:W-:-:S04]  /*9400*/  IMAD.HI.U32 R184, R3, R187, RZ ;  /* 0x000000bb03b87227 */ /* 0x000fc800078e00ff */
[----:B------:R-:W-:Y:S02]  /*9410*/  IMAD.MOV R183, RZ, RZ, -R183 ;  /* 0x000000ffffb77224 */ /* 0x000fe400078e0ab7 */
[----:B------:R-:W-:-:S04]  /*9420*/  IMAD.HI.U32 R185, R3, R188, RZ ;  /* 0x000000bc03b97227 */ /* 0x000fc800078e00ff */
[----:B------:R-:W-:Y:S02]  /*9430*/  IMAD.MOV R184, RZ, RZ, -R184 ;  /* 0x000000ffffb87224 */ /* 0x000fe400078e0ab8 */
[----:B------:R-:W-:Y:S02]  /*9440*/  @!P1 IMAD.IADD R180, R180, 0x1, -R2 ;  /* 0x00000001b4b49824 */ /* 0x000fe400078e0a02 */
[C---:B------:R-:W-:Y:S01]  /*9450*/  IMAD R183, R2.reuse, R183, R186 ;  /* 0x000000b702b77224 */ /* 0x040fe200078e02ba */
[----:B------:R-:W-:Y:S01]  /*9460*/  IABS R186, R195 ;  /* 0x000000c300ba7213 */ /* 0x000fe20000000000 */
[----:B------:R-:W-:Y:S01]  /*9470*/  IMAD.MOV R185, RZ, RZ, -R185 ;  /* 0x000000ffffb97224 */ /* 0x000fe200078e0ab9 */
[C---:B------:R-:W-:Y:S01]  /*9480*/  ISETP.GT.U32.AND P1, PT, R2.reuse, R180, PT ;  /* 0x000000b40200720c */ /* 0x040fe20003f24070 */
[C---:B------:R-:W-:Y:S01]  /*9490*/  IMAD R184, R2.reuse, R184, R187 ;  /* 0x000000b802b87224 */ /* 0x040fe200078e02bb */
[C---:B------:R-:W-:Y:S01]  /*94a0*/  ISETP.GT.U32.AND P4, PT, R2.reuse, R183, PT ;  /* 0x000000b70200720c */ /* 0x040fe20003f84070 */
[----:B------:R-:W-:-:S02]  /*94b0*/  IMAD R185, R2, R185, R188 ;  /* 0x000000b902b97224 */ /* 0x000fc400078e02bc */
[----:B------:R-:W-:Y:S01]  /*94c0*/  @!P2 IMAD.IADD R181, R181, 0x1, -R2 ;  /* 0x00000001b5b5a824 */ /* 0x000fe200078e0a02 */
[----:B------:R-:W-:Y:S01]  /*94d0*/  ISETP.GT.U32.AND P2, PT, R2, R184, PT ;  /* 0x000000b80200720c */ /* 0x000fe20003f44070 */
[----:B------:R-:W-:Y:S02]  /*94e0*/  IMAD.MOV.U32 R188, RZ, RZ, R186 ;  /* 0x000000ffffbc7224 */ /* 0x000fe400078e00ba */
[----:B------:R-:W-:-:S04]  /*94f0*/  IMAD.HI.U32 R186, R3, R189, RZ ;  /* 0x000000bd03ba7227 */ /* 0x000fc800078e00ff */
[----:B------:R-:W-:Y:S02]  /*9500*/  IMAD.MOV R186, RZ, RZ, -R186 ;  /* 0x000000ffffba7224 */ /* 0x000fe400078e0aba */
[--C-:B------:R-:W-:Y:S01]  /*9510*/  @!P1 IMAD.IADD R180, R180, 0x1, -R2.reuse ;  /* 0x00000001b4b49824 */ /* 0x100fe200078e0a02 */
[C---:B------:R-:W-:Y:S01]  /*9520*/  ISETP.GT.U32.AND P1, PT, R2.reuse, R182, PT ;  /* 0x000000b60200720c */ /* 0x040fe20003f24070 */
[----:B------:R-:W-:Y:S01]  /*9530*/  IMAD R186, R2, R186, R189 ;  /* 0x000000ba02ba7224 */ /* 0x000fe200078e02bd */
[----:B------:R-:W-:Y:S01]  /*9540*/  IABS R189, R196 ;  /* 0x000000c400bd7213 */ /* 0x000fe20000000000 */
[----:B------:R-:W-:Y:S02]  /*9550*/  @!P2 IMAD.IADD R184, R184, 0x1, -R2 ;  /* 0x00000001b8b8a824 */ /* 0x000fe400078e0a02 */
[----:B------:R-:W-:Y:S01]  /*9560*/  @!P5 IMAD.MOV R181, RZ, RZ, -R181 ;  /* 0x000000ffffb5d224 */ /* 0x000fe200078e0ab5 */
[C---:B------:R-:W-:Y:S01]  /*9570*/  ISETP.GT.U32.AND P2, PT, R2.reuse, R186, PT ;  /* 0x000000ba0200720c */ /* 0x040fe20003f44070 */
[----:B------:R-:W-:Y:S01]  /*9580*/  IMAD.HI.U32 R187, R3, R188, RZ ;  /* 0x000000bc03bb7227 */ /* 0x000fe200078e00ff */
[----:B------:R-:W-:-:S03]  /*9590*/  ISETP.GT.U32.AND P5, PT, R2, R185, PT ;  /* 0x000000b90200720c */ /* 0x000fc60003fa4070 */
[----:B------:R-:W-:Y:S02]  /*95a0*/  IMAD.MOV R187, RZ, RZ, -R187 ;  /* 0x000000ffffbb7224 */ /* 0x000fe400078e0abb */
[--C-:B------:R-:W-:Y:S01]  /*95b0*/  @!P1 IMAD.IADD R182, R182, 0x1, -R2.reuse ;  /* 0x00000001b6b69824 */ /* 0x100fe200078e0a02 */
[----:B------:R-:W-:Y:S01]  /*95c0*/  ISETP.GE.AND P1, PT, R190, RZ, PT ;  /* 0x000000ffbe00720c */ /* 0x000fe20003f26270 */
[--C-:B------:R-:W-:Y:S02]  /*95d0*/  @!P4 IMAD.IADD R183, R183, 0x1, -R2.reuse ;  /* 0x00000001b7b7c824 */ /* 0x100fe400078e0a02 */
[----:B------:R-:W-:Y:S01]  /*95e0*/  @!P6 IMAD.MOV R179, RZ, RZ, -R179 ;  /* 0x000000ffffb3e224 */ /* 0x000fe200078e0ab3 */
[----:B------:R-:W-:Y:S01]  /*95f0*/  ISETP.GT.U32.AND P6, PT, R2, R182, PT ;  /* 0x000000b60200720c */ /* 0x000fe20003fc4070 */
[----:B------:R-:W-:Y:S01]  /*9600*/  @!P2 IMAD.IADD R186, R186, 0x1, -R2 ;  /* 0x00000001babaa824 */ /* 0x000fe200078e0a02 */
[C---:B------:R-:W-:Y:S01]  /*9610*/  ISETP.GT.U32.AND P4, PT, R2.reuse, R183, PT ;  /* 0x000000b70200720c */ /* 0x040fe20003f84070 */
[----:B------:R-:W-:-:S02]  /*9620*/  IMAD R187, R2, R187, R188 ;  /* 0x000000bb02bb7224 */ /* 0x000fc400078e02bc */
[----:B------:R-:W-:Y:S01]  /*9630*/  IMAD.HI.U32 R188, R3, R189, RZ ;  /* 0x000000bd03bc7227 */ /* 0x000fe200078e00ff */
[----:B------:R-:W-:-:S03]  /*9640*/  ISETP.GT.U32.AND P2, PT, R2, R186, PT ;  /* 0x000000ba0200720c */ /* 0x000fc60003f44070 */
[----:B------:R-:W-:Y:S01]  /*9650*/  @!P5 IMAD.IADD R185, R185, 0x1, -R2 ;  /* 0x00000001b9b9d824 */ /* 0x000fe200078e0a02 */
[----:B------:R-:W-:Y:S01]  /*9660*/  ISETP.GT.U32.AND P5, PT, R2, R184, PT ;  /* 0x000000b80200720c */ /* 0x000fe20003fa4070 */
        /* <DEDUP_REMOVED lines=8> */
[C---:B------:R-:W-:Y:S01]  /*96f0*/  ISETP.GT.U32.AND P2, PT, R2.reuse, R188, PT ;  /* 0x000000bc0200720c */ /* 0x040fe20003f44070 */
[----:B------:R-:W-:Y:S01]  /*9700*/  @!P0 IMAD.MOV R182, RZ, RZ, -R182 ;  /* 0x000000ffffb68224 */ /* 0x000fe200078e0ab6 */
[----:B------:R-:W-:Y:S01]  /*9710*/  ISETP.GT.U32.AND P0, PT, R2, R185, PT ;  /* 0x000000b90200720c */ /* 0x000fe20003f04070 */
[----:B------:R-:W-:Y:S01]  /*9720*/  @!P5 IMAD.IADD R184, R184, 0x1, -R2 ;  /* 0x00000001b8b8d824 */ /* 0x000fe200078e0a02 */
[----:B------:R-:W-:Y:S01]  /*9730*/  IABS R193, R198 ;  /* 0x000000c600c17213 */ /* 0x000fe20000000000 */
[----:B------:R-:W-:Y:S01]  /*9740*/  @!P3 IMAD.MOV R180, RZ, RZ, -R180 ;  /* 0x000000ffffb4b224 */ /* 0x000fe200078e0ab4 */
[----:B------:R-:W-:Y:S01]  /*9750*/  ISETP.GT.U32.AND P5, PT, R2, R187, PT ;  /* 0x000000bb0200720c */ /* 0x000fe20003fa4070 */
[----:B------:R-:W-:Y:S01]  /*9760*/  IMAD.HI.U32 R189, R3, R192, RZ ;  /* 0x000000c003bd7227 */ /* 0x000fe200078e00ff */
[----:B------:R-:W-:-:S03]  /*9770*/  ISETP.GE.AND P3, PT, R191, RZ, PT ;  /* 0x000000ffbf00720c */ /* 0x000fc60003f66270 */
[----:B------:R-:W-:-:S04]  /*9780*/  IMAD.HI.U32 R190, R3, R193, RZ ;  /* 0x000000c103be7227 */ /* 0x000fc800078e00ff */
[----:B------:R-:W-:-:S04]  /*9790*/  IMAD.HI.U32 R191, R3, R194, RZ ;  /* 0x000000c203bf7227 */ /* 0x000fc800078e00ff */
[----:B------:R-:W-:Y:S02]  /*97a0*/  IMAD.MOV R189, RZ, RZ, -R189 ;  /* 0x000000ffffbd7224 */ /* 0x000fe400078e0abd */
[----:B------:R-:W-:Y:S02]  /*97b0*/  IMAD.MOV R190, RZ, RZ, -R190 ;  /* 0x000000ffffbe7224 */ /* 0x000fe400078e0abe */
[----:B------:R-:W-:Y:S02]  /*97c0*/  IMAD.MOV R191, RZ, RZ, -R191 ;  /* 0x000000ffffbf7224 */ /* 0x000fe400078e0abf */
[----:B------:R-:W-:Y:S02]  /*97d0*/  IMAD R189, R2, R189, R192 ;  /* 0x000000bd02bd7224 */ /* 0x000fe400078e02c0 */
[--C-:B------:R-:W-:Y:S02]  /*97e0*/  @!P2 IMAD.IADD R188, R188, 0x1, -R2.reuse ;  /* 0x00000001bcbca824 */ /* 0x100fe400078e0a02 */
[--C-:B------:R-:W-:Y:S01]  /*97f0*/  @!P0 IMAD.IADD R185, R185, 0x1, -R2.reuse ;  /* 0x00000001b9b98824 */ /* 0x100fe200078e0a02 */
[----:B------:R-:W-:Y:S01]  /*9800*/  ISETP.GT.U32.AND P2, PT, R2, R189, PT ;  /* 0x000000bd0200720c */ /* 0x000fe20003f44070 */
[----:B------:R-:W-:Y:S01]  /*9810*/  @!P5 IMAD.IADD R187, R187, 0x1, -R2 ;  /* 0x00000001bbbbd824 */ /* 0x000fe200078e0a02 */
[----:B------:R-:W-:Y:S01]  /*9820*/  ISETP.GE.AND P5, PT, R196, RZ, PT ;  /* 0x000000ffc400720c */ /* 0x000fe20003fa6270 */
[C---:B------:R-:W-:Y:S01]  /*9830*/  IMAD R190, R2.reuse, R190, R193 ;  /* 0x000000be02be7224 */ /* 0x040fe200078e02c1 */
        /* <DEDUP_REMOVED lines=9> */
[----:B------:R-:W-:Y:S01]  /*98d0*/  IMAD.HI.U32 R192, R3, R194, RZ ;  /* 0x000000c203c07227 */ /* 0x000fe200078e00ff */
[----:B------:R-:W-:-:S03]  /*98e0*/  IABS R196, R201 ;  /* 0x000000c900c47213 */ /* 0x000fc60000000000 */
[----:B------:R-:W-:Y:S02]  /*98f0*/  IMAD.MOV R195, RZ, RZ, -R192 ;  /* 0x000000ffffc37224 */ /* 0x000fe400078e0ac0 */
[--C-:B------:R-:W-:Y:S01]  /*9900*/  @!P2 IMAD.IADD R189, R189, 0x1, -R2.reuse ;  /* 0x00000001bdbda824 */ /* 0x100fe200078e0a02 */
[----:B------:R-:W-:Y:S01]  /*9910*/  ISETP.GE.AND P2, PT, R199, RZ, PT ;  /* 0x000000ffc700720c */ /* 0x000fe20003f46270 */
[----:B------:R-:W-:Y:S01]  /*9920*/  @!P3 IMAD.IADD R188, R188, 0x1, -R2 ;  /* 0x00000001bcbcb824 */ /* 0x000fe200078e0a02 */
[----:B------:R-:W-:Y:S01]  /*9930*/  ISETP.GE.AND P3, PT, R198, RZ, PT ;  /* 0x000000ffc600720c */ /* 0x000fe20003f66270 */
[C---:B------:R-:W-:Y:S01]  /*9940*/  IMAD R192, R2.reuse, R195, R194 ;  /* 0x000000c302c07224 */ /* 0x040fe200078e02c2 */
[----:B------:R-:W-:Y:S01]  /*9950*/  IABS R198, R202 ;  /* 0x000000ca00c67213 */ /* 0x000fe20000000000 */
[--C-:B------:R-:W-:Y:S01]  /*9960*/  @!P1 IMAD.IADD R187, R187, 0x1, -R2.reuse ;  /* 0x00000001bbbb9824 */ /* 0x100fe200078e0a02 */
[----:B------:R-:W-:Y:S01]  /*9970*/  ISETP.GT.U32.AND P1, PT, R2, R191, PT ;  /* 0x000000bf0200720c */ /* 0x000fe20003f24070 */
[----:B------:R-:W-:Y:S01]  /*9980*/  @!P6 IMAD.IADD R190, R190, 0x1, -R2 ;  /* 0x00000001bebee824 */ /* 0x000fe200078e0a02 */
[C---:B------:R-:W-:Y:S01]  /*9990*/  ISETP.GT.U32.AND P6, PT, R2.reuse, R189, PT ;  /* 0x000000bd0200720c */ /* 0x040fe20003fc4070 */
[----:B------:R-:W-:Y:S01]  /*99a0*/  @!P5 IMAD.MOV R188, RZ, RZ, -R188 ;  /* 0x000000ffffbcd224 */ /* 0x000fe200078e0abc */
[C---:B------:R-:W-:Y:S01]  /*99b0*/  ISETP.GT.U32.AND P5, PT, R2.reuse, R192, PT ;  /* 0x000000c00200720c */ /* 0x040fe20003fa4070 */
[----:B------:R-:W-:Y:S01]  /*99c0*/  @!P0 IMAD.MOV R187, RZ, RZ, -R187 ;  /* 0x000000ffffbb8224 */ /* 0x000fe200078e0abb */
[----:B------:R-:W-:Y:S01]  /*99d0*/  ISETP.GT.U32.AND P0, PT, R2, R190, PT ;  /* 0x000000be0200720c */ /* 0x000fe20003f04070 */
[----:B------:R-:W-:Y:S01]  /*99e0*/  @!P4 IMAD.MOV R186, RZ, RZ, -R186 ;  /* 0x000000ffffbac224 */ /* 0x000fe200078e0aba */
[----:B------:R-:W-:Y:S01]  /*99f0*/  ISETP.GE.AND P4, PT, R197, RZ, PT ;  /* 0x000000ffc500720c */ /* 0x000fe20003f86270 */
[----:B------:R-:W-:Y:S01]  /*9a00*/  IMAD.HI.U32 R193, R3, R196, RZ ;  /* 0x000000c403c17227 */ /* 0x000fe200078e00ff */
[----:B------:R-:W-:-:S03]  /*9a10*/  LOP3.LUT R197, R7, 0x194, RZ, 0xfc, !PT ;  /* 0x0000019407c57812 */ /* 0x000fc600078efcff */
[----:B------:R-:W-:Y:S02]  /*9a20*/  IMAD.MOV R193, RZ, RZ, -R193 ;  /* 0x000000ffffc17224 */ /* 0x000fe400078e0ac1 */
[----:B------:R-:W-:Y:S01]  /*9a30*/  @!P6 IMAD.IADD R189, R189, 0x1, -R2 ;  /* 0x00000001bdbde824 */ /* 0x000fe200078e0a02 */
[----:B------:R-:W-:Y:S01]  /*9a40*/  ISETP.GE.AND P6, PT, R200, RZ, PT ;  /* 0x000000ffc800720c */ /* 0x000fe20003fc6270 */
[----:B------:R-:W-:Y:S01]  /*9a50*/  IMAD R193, R2, R193, R196 ;  /* 0x000000c102c17224 */ /* 0x000fe200078e02c4 */
[----:B------:R-:W-:Y:S01]  /*9a60*/  IABS R196, R197 ;  /* 0x000000c500c47213 */ /* 0x000fe20000000000 */
        /* <DEDUP_REMOVED lines=9> */
[----:B------:R-:W-:Y:S02]  /*9b00*/  IMAD.MOV R195, RZ, RZ, -R195 ;  /* 0x000000ffffc37224 */ /* 0x000fe400078e0ac3 */
[----:B------:R-:W-:Y:S02]  /*9b10*/  @!P1 IMAD.IADD R191, R191, 0x1, -R2 ;  /* 0x00000001bfbf9824 */ /* 0x000fe400078e0a02 */
[C---:B------:R-:W-:Y:S02]  /*9b20*/  IMAD R195, R2.reuse, R195, R198 ;  /* 0x000000c302c37224 */ /* 0x040fe400078e02c6 */
[--C-:B------:R-:W-:Y:S01]  /*9b30*/  @!P0 IMAD.IADD R193, R193, 0x1, -R2.reuse ;  /* 0x00000001c1c18824 */ /* 0x100fe200078e0a02 */
[----:B------:R-:W-:Y:S01]  /*9b40*/  ISETP.GT.U32.AND P1, PT, R2, R191, PT ;  /* 0x000000bf0200720c */ /* 0x000fe20003f24070 */
[----:B------:R-:W-:Y:S01]  /*9b50*/  @!P4 IMAD.IADD R192, R192, 0x1, -R2 ;  /* 0x00000001c0c0c824 */ /* 0x000fe200078e0a02 */
[C---:B------:R-:W-:Y:S01]  /*9b60*/  ISETP.GT.U32.AND P4, PT, R2.reuse, R195, PT ;  /* 0x000000c30200720c */ /* 0x040fe20003f84070 */
[----:B------:R-:W-:Y:S01]  /*9b70*/  IMAD.HI.U32 R194, R3, R196, RZ ;  /* 0x000000c403c27227 */ /* 0x000fe200078e00ff */
[----:B------:R-:W-:-:S03]  /*9b80*/  ISETP.GT.U32.AND P0, PT, R2, R193, PT ;  /* 0x000000c10200720c */ /* 0x000fc60003f04070 */
[----:B------:R-:W-:Y:S02]  /*9b90*/  IMAD.MOV R197, RZ, RZ, -R194 ;  /* 0x000000ffffc57224 */ /* 0x000fe400078e0ac2 */
[----:B------:R-:W-:Y:S02]  /*9ba0*/  @!P3 IMAD.MOV R190, RZ, RZ, -R190 ;  /* 0x000000ffffbeb224 */ /* 0x000fe400078e0abe */
[C---:B------:R-:W-:Y:S01]  /*9bb0*/  IMAD R194, R2.reuse, R197, R196 ;  /* 0x000000c502c27224 */ /* 0x040fe200078e02c4 */
[----:B------:R-:W-:Y:S01]  /*9bc0*/  LOP3.LUT R197, R7, 0x19a, RZ, 0xfc, !PT ;  /* 0x0000019a07c57812 */ /* 0x000fe200078efcff */
[--C-:B------:R-:W-:Y:S01]  /*9bd0*/  @!P1 IMAD.IADD R191, R191, 0x1, -R2.reuse ;  /* 0x00000001bfbf9824 */ /* 0x100fe200078e0a02 */
[----:B------:R-:W-:Y:S01]  /*9be0*/  ISETP.GE.AND P1, PT, R201, RZ, PT ;  /* 0x000000ffc900720c */ /* 0x000fe20003f26270 */
[----:B------:R-:W-:Y:S01]  /*9bf0*/  @!P4 IMAD.IADD R195, R195, 0x1, -R2 ;  /* 0x00000001c3c3c824 */ /* 0x000fe200078e0a02 */
[----:B------:R-:W-:Y:S01]  /*9c00*/  ISETP.GT.U32.AND P3, PT, R2, R194, PT ;  /* 0x000000c20200720c */ /* 0x000fe20003f64070 */
[----:B------:R-:W-:Y:S01]  /*9c10*/  IMAD.HI.U32 R196, R3, R199, RZ ;  /* 0x000000c703c47227 */ /* 0x000fe200078e00ff */
[----:B------:R-:W-:-:S02]  /*9c20*/  IABS R201, R203 ;  /* 0x000000cb00c97213 */ /* 0x000fc40000000000 */
[----:B------:R-:W-:Y:S01]  /*9c30*/  ISETP.GT.U32.AND P4, PT, R2, R195, PT ;  /* 0x000000c30200720c */ /* 0x000fe20003f84070 */
[----:B------:R-:W-:Y:S01]  /*9c40*/  @!P0 IMAD.IADD R193, R193, 0x1, -R2 ;  /* 0x00000001c1c18824 */ /* 0x000fe200078e0a02 */
[----:B------:R-:W-:Y:S01]  /*9c50*/  ISETP.GE.AND P0, PT, R200, RZ, PT ;  /* 0x000000ffc800720c */ /* 0x000fe20003f06270 */
[----:B------:R-:W-:Y:S01]  /*9c60*/  IMAD.MOV R196, RZ, RZ, -R196 ;  /* 0x000000ffffc47224 */ /* 0x000fe200078e0ac4 */
[----:B------:R-:W-:Y:S01]  /*9c70*/  IABS R200, R197 ;  /* 0x000000c500c87213 */ /* 0x000fe20000000000 */
[----:B------:R-:W-:Y:S01]  /*9c80*/  @!P2 IMAD.MOV R191, RZ, RZ, -R191 ;  /* 0x000000ffffbfa224 */ /* 0x000fe200078e0abf */
[----:B------:R-:W-:Y:S01]  /*9c90*/  ISETP.GE.AND P2, PT, R202, RZ, PT ;  /* 0x000000ffca00720c */ /* 0x000fe20003f46270 */
[----:B------:R-:W-:Y:S01]  /*9ca0*/  @!P6 IMAD.MOV R192, RZ, RZ, -R192 ;  /* 0x000000ffffc0e224 */ /* 0x000fe200078e0ac0 */
[----:B------:R-:W-:Y:S01]  /*9cb0*/  ISETP.GE.AND P6, PT, R197, RZ, PT ;  /* 0x000000ffc500720c */ /* 0x000fe20003fc6270 */
[----:B------:R-:W-:Y:S01]  /*9cc0*/  IMAD R196, R2, R196, R199 ;  /* 0x000000c402c47224 */ /* 0x000fe200078e02c7 */
[----:B------:R-:W-:Y:S01]  /*9cd0*/  IABS R202, R204 ;  /* 0x000000cc00ca7213 */ /* 0x000fe20000000000 */
[----:B------:R-:W-:-:S04]  /*9ce0*/  IMAD.HI.U32 R197, R3, R200, RZ ;  /* 0x000000c803c57227 */ /* 0x000fc800078e00ff */
[----:B------:R-:W-:Y:S01]  /*9cf0*/  @!P1 IMAD.MOV R193, RZ, RZ, -R193 ;  /* 0x000000ffffc19224 */ /* 0x000fe200078e0ac1 */
[----:B------:R-:W-:Y:S01]  /*9d00*/  ISETP.GT.U32.AND P1, PT, R2, R196, PT ;  /* 0x000000c40200720c */ /* 0x000fe20003f24070 */
[----:B------:R-:W-:Y:S02]  /*9d10*/  IMAD.MOV R197, RZ, RZ, -R197 ;  /* 0x000000ffffc57224 */ /* 0x000fe400078e0ac5 */
[--C-:B------:R-:W-:Y:S02]  /*9d20*/  @!P3 IMAD.IADD R194, R194, 0x1, -R2.reuse ;  /* 0x00000001c2c2b824 */ /* 0x100fe400078e0a02 */
[----:B------:R-:W-:Y:S01]  /*9d30*/  @!P4 IMAD.IADD R195, R195, 0x1, -R2 ;  /* 0x00000001c3c3c824 */ /* 0x000fe200078e0a02 */
[----:B------:R-:W-:Y:S01]  /*9d40*/  ISETP.GE.AND P4, PT, R204, RZ, PT ;  /* 0x000000ffcc00720c */ /* 0x000fe20003f86270 */
[C---:B------:R-:W-:Y:S01]  /*9d50*/  IMAD R197, R2.reuse, R197, R200 ;  /* 0x000000c502c57224 */ /* 0x040fe200078e02c8 */
[C---:B------:R-:W-:Y:S01]  /*9d60*/  ISETP.GT.U32.AND P3, PT, R2.reuse, R194, PT ;  /* 0x000000c20200720c */ /* 0x040fe20003f64070 */
[----:B------:R-:W-:Y:S01]  /*9d70*/  @!P2 IMAD.MOV R195, RZ, RZ, -R195 ;  /* 0x000000ffffc3a224 */ /* 0x000fe200078e0ac3 */
[----:B------:R-:W-:Y:S01]  /*9d80*/  LOP3.LUT R200, R7, 0x1a0, RZ, 0xfc, !PT ;  /* 0x000001a007c87812 */ /* 0x000fe200078efcff */
[----:B------:R-:W-:Y:S01]  /*9d90*/  IMAD.HI.U32 R198, R3, R201, RZ ;  /* 0x000000c903c67227 */ /* 0x000fe200078e00ff */
[----:B------:R-:W-:-:S02]  /*9da0*/  ISETP.GT.U32.AND P2, PT, R2, R197, PT ;  /* 0x000000c50200720c */ /* 0x000fc40003f44070 */
[----:B------:R-:W-:Y:S01]  /*9db0*/  IABS R204, R206 ;  /* 0x000000ce00cc7213 */ /* 0x000fe20000000000 */
[----:B------:R-:W-:Y:S02]  /*9dc0*/  @!P1 IMAD.IADD R196, R196, 0x1, -R2 ;  /* 0x00000001c4c49824 */ /* 0x000fe400078e0a02 */
[----:B------:R-:W-:Y:S02]  /*9dd0*/  IMAD.MOV R198, RZ, RZ, -R198 ;  /* 0x000000ffffc67224 */ /* 0x000fe400078e0ac6 */
[----:B------:R-:W-:Y:S01]  /*9de0*/  IMAD.HI.U32 R199, R3, R202, RZ ;  /* 0x000000ca03c77227 */ /* 0x000fe200078e00ff */
[----:B------:R-:W-:-:S03]  /*9df0*/  ISETP.GT.U32.AND P1, PT, R2, R196, PT ;  /* 0x000000c40200720c */ /* 0x000fc60003f24070 */
[--C-:B------:R-:W-:Y:S01]  /*9e00*/  @!P3 IMAD.IADD R194, R194, 0x1, -R2.reuse ;  /* 0x00000001c2c2b824 */ /* 0x100fe200078e0a02 */
[----:B------:R-:W-:Y:S01]  /*9e10*/  ISETP.GE.AND P3, PT, R203, RZ, PT ;  /* 0x000000ffcb00720c */ /* 0x000fe20003f66270 */
[----:B------:R-:W-:Y:S01]  /*9e20*/  @!P2 IMAD.IADD R197, R197, 0x1, -R2 ;  /* 0x00000001c5c5a824 */ /* 0x000fe200078e0a02 */
[----:B------:R-:W-:Y:S01]  /*9e30*/  IABS R203, R200 ;  /* 0x000000c800cb7213 */ /* 0x000fe20000000000 */
[----:B------:R-:W-:Y:S01]  /*9e40*/  @!P5 IMAD.MOV R194, RZ, RZ, -R194 ;  /* 0x000000ffffc2d224 */ /* 0x000fe200078e0ac2 */
[----:B------:R-:W-:Y:S01]  /*9e50*/  ISETP.GE.AND P5, PT, R200, RZ, PT ;  /* 0x000000ffc800720c */ /* 0x000fe20003fa6270 */
[C---:B------:R-:W-:Y:S01]  /*9e60*/  IMAD R198, R2.reuse, R198, R201 ;  /* 0x000000c602c67224 */ /* 0x040fe200078e02c9 */
[----:B------:R-:W-:Y:S01]  /*9e70*/  ISETP.GT.U32.AND P2, PT, R2, R197, PT ;  /* 0x000000c50200720c */ /* 0x000fe20003f44070 */
[----:B------:R-:W-:Y:S02]  /*9e80*/  IMAD.MOV R199, RZ, RZ, -R199 ;  /* 0x000000ffffc77224 */ /* 0x000fe400078e0ac7 */
[----:B------:R-:W-:-:S04]  /*9e90*/  IMAD.HI.U32 R200, R3, R203, RZ ;  /* 0x000000cb03c87227 */ /* 0x000fc800078e00ff */
[----:B------:R-:W-:Y:S01]  /*9ea0*/  @!P1 IMAD.IADD R196, R196, 0x1, -R2 ;  /* 0x00000001c4c49824 */ /* 0x000fe200078e0a02 */
[C---:B------:R-:W-:Y:S01]  /*9eb0*/  ISETP.GT.U32.AND P1, PT, R2.reuse, R198, PT ;  /* 0x000000c60200720c */ /* 0x040fe20003f24070 */
[C---:B------:R-:W-:Y:S02]  /*9ec0*/  IMAD R199, R2.reuse, R199, R202 ;  /* 0x000000c702c77224 */ /* 0x040fe400078e02ca */
[----:B------:R-:W-:Y:S02]  /*9ed0*/  IMAD.MOV R200, RZ, RZ, -R200 ;  /* 0x000000ffffc87224 */ /* 0x000fe400078e0ac8 */
[----:B------:R-:W-:Y:S01]  /*9ee0*/  @!P0 IMAD.MOV R196, RZ, RZ, -R196 ;  /* 0x000000ffffc48224 */ /* 0x000fe200078e0ac4 */
[C---:B------:R-:W-:Y:S01]  /*9ef0*/  ISETP.GT.U32.AND P0, PT, R2.reuse, R199, PT ;  /* 0x000000c70200720c */ /* 0x040fe20003f04070 */
[----:B------:R-:W-:Y:S02]  /*9f00*/  IMAD R200, R2, R200, R203 ;  /* 0x000000c802c87224 */ /* 0x000fe400078e02cb */
[----:B------:R-:W-:-:S02]  /*9f10*/  @!P2 IMAD.IADD R197, R197, 0x1, -R2 ;  /* 0x00000001c5c5a824 */ /* 0x000fc400078e0a02 */
[----:B------:R-:W-:Y:S01]  /*9f20*/  IMAD.HI.U32 R202, R3, R205, RZ ;  /* 0x000000cd03ca7227 */ /* 0x000fe200078e00ff */
[----:B------:R-:W-:-:S03]  /*9f30*/  ISETP.GT.U32.AND P2, PT, R2, R200, PT ;  /* 0x000000c80200720c */ /* 0x000fc60003f44070 */
[----:B------:R-:W-:Y:S02]  /*9f40*/  @!P1 IMAD.IADD R198, R198, 0x1, -R2 ;  /* 0x00000001c6c69824 */ /* 0x000fe400078e0a02 */
[----:B------:R-:W-:-:S03]  /*9f50*/  IMAD.HI.U32 R201, R3, R204, RZ ;  /* 0x000000cc03c97227 */ /* 0x000fc600078e00ff */
[----:B------:R-:W-:Y:S01]  /*9f60*/  ISETP.GT.U32.AND P1, PT, R2, R198, PT ;  /* 0x000000c60200720c */ /* 0x000fe20003f24070 */
[----:B------:R-:W-:Y:S02]  /*9f70*/  @!P0 IMAD.IADD R199, R199, 0x1, -R2 ;  /* 0x00000001c7c78824 */ /* 0x000fe400078e0a02 */
[----:B------:R-:W-:Y:S02]  /*9f80*/  IMAD.MOV R202, RZ, RZ, -R202 ;  /* 0x000000ffffca7224 */ /* 0x000fe400078e0aca */
[----:B------:R-:W-:Y:S01]  /*9f90*/  @!P2 IMAD.IADD R200, R200, 0x1, -R2 ;  /* 0x00000001c8c8a824 */ /* 0x000fe200078e0a02 */
[----:B------:R-:W-:Y:S01]  /*9fa0*/  ISETP.GT.U32.AND P2, PT, R2, R199, PT ;  /* 0x000000c70200720c */ /* 0x000fe20003f44070 */
[----:B------:R-:W-:Y:S02]  /*9fb0*/  IMAD.MOV R201, RZ, RZ, -R201 ;  /* 0x000000ffffc97224 */ /* 0x000fe400078e0ac9 */
[----:B------:R-:W-:-:S04]  /*9fc0*/  IMAD.HI.U32 R203, R3, R207, RZ ;  /* 0x000000cf03cb7227 */ /* 0x000fc800078e00ff */
[C---:B------:R-:W-:Y:S02]  /*9fd0*/  IMAD R202, R2.reuse, R202, R205 ;  /* 0x000000ca02ca7224 */ /* 0x040fe400078e02cd */
[C---:B------:R-:W-:Y:S02]  /*9fe0*/  IMAD R201, R2.reuse, R201, R204 ;  /* 0x000000c902c97224 */ /* 0x040fe400078e02cc */
[----:B------:R-:W-:Y:S01]  /*9ff0*/  IMAD.MOV R203, RZ, RZ, -R203 ;  /* 0x000000ffffcb7224 */ /* 0x000fe200078e0acb */
[----:B------:R-:W-:Y:S01]  /*a000*/  ISETP.GT.U32.AND P0, PT, R2, R202, PT ;  /* 0x000000ca0200720c */ /* 0x000fe20003f04070 */
[----:B------:R-:W-:Y:S01]  /*a010*/  @!P1 IMAD.IADD R198, R198, 0x1, -R2 ;  /* 0x00000001c6c69824 */ /* 0x000fe200078e0a02 */
[C---:B------:R-:W-:Y:S01]  /*a020*/  ISETP.GT.U32.AND P1, PT, R2.reuse, R201, PT ;  /* 0x000000c90200720c */ /* 0x040fe20003f24070 */
[----:B------:R-:W-:Y:S01]  /*a030*/  IMAD R203, R2, R203, R207 ;  /* 0x000000cb02cb7224 */ /* 0x000fe200078e02cf */
[----:B------:R-:W-:Y:S01]  /*a040*/  IABS R207, R212 ;  /* 0x000000d400cf7213 */ /* 0x000fe20000000000 */
[----:B------:R-:W-:-:S04]  /*a050*/  IMAD.HI.U32 R204, R3, R211, RZ ;  /* 0x000000d303cc7227 */ /* 0x000fc800078e00ff */
[----:B------:R-:W-:Y:S01]  /*a060*/  @!P2 IMAD.IADD R199, R199, 0x1, -R2 ;  /* 0x00000001c7c7a824 */ /* 0x000fe200078e0a02 */
[----:B------:R-:W-:Y:S01]  /*a070*/  ISETP.GT.U32.AND P2, PT, R2, R203, PT ;  /* 0x000000cb0200720c */ /* 0x000fe20003f44070 */
[----:B------:R-:W-:Y:S02]  /*a080*/  IMAD.MOV R204, RZ, RZ, -R204 ;  /* 0x000000ffffcc7224 */ /* 0x000fe400078e0acc */
[----:B------:R-:W-:Y:S02]  /*a090*/  @!P0 IMAD.IADD R202, R202, 0x1, -R2 ;  /* 0x00000001caca8824 */ /* 0x000fe400078e0a02 */
[----:B------:R-:W-:Y:S01]  /*a0a0*/  IMAD R204, R2, R204, R211 ;  /* 0x000000cc02cc7224 */ /* 0x000fe200078e02d3 */
[----:B------:R-:W-:Y:S01]  /*a0b0*/  LOP3.LUT R211, R7, 0x1ae, RZ, 0xfc, !PT ;  /* 0x000001ae07d37812 */ /* 0x000fe200078efcff */
[----:B------:R-:W-:-:S03]  /*a0c0*/  IMAD.HI.U32 R205, R3, R207, RZ ;  /* 0x000000cf03cd7227 */ /* 0x000fc600078e00ff */
[----:B------:R-:W-:Y:S01]  /*a0d0*/  IABS R215, R211 ;  /* 0x000000d300d77213 */ /* 0x000fe20000000000 */
[--C-:B------:R-:W-:Y:S01]  /*a0e0*/  @!P1 IMAD.IADD R201, R201, 0x1, -R2.reuse ;  /* 0x00000001c9c99824 */ /* 0x100fe200078e0a02 */
[C---:B------:R-:W-:Y:S01]  /*a0f0*/  ISETP.GT.U32.AND P1, PT, R2.reuse, R200, PT ;  /* 0x000000c80200720c */ /* 0x040fe20003f24070 */
[----:B------:R-:W-:Y:S01]  /*a100*/  @!P6 IMAD.MOV R197, RZ, RZ, -R197 ;  /* 0x000000ffffc5e224 */ /* 0x000fe200078e0ac5 */
[C---:B------:R-:W-:Y:S01]  /*a110*/  ISETP.GT.U32.AND P6, PT, R2.reuse, R202, PT ;  /* 0x000000ca0200720c */ /* 0x040fe20003fc4070 */
[----:B------:R-:W-:Y:S01]  /*a120*/  IMAD.MOV R205, RZ, RZ, -R205 ;  /* 0x000000ffffcd7224 */ /* 0x000fe200078e0acd */
[C---:B------:R-:W-:Y:S01]  /*a130*/  ISETP.GT.U32.AND P0, PT, R2.reuse, R201, PT ;  /* 0x000000c90200720c */ /* 0x040fe20003f04070 */
[----:B------:R-:W-:Y:S01]  /*a140*/  @!P2 IMAD.IADD R203, R203, 0x1, -R2 ;  /* 0x00000001cbcba824 */ /* 0x000fe200078e0a02 */
[----:B------:R-:W-:Y:S01]  /*a150*/  ISETP.GE.AND P2, PT, R209, RZ, PT ;  /* 0x000000ffd100720c */ /* 0x000fe20003f46270 */
[----:B------:R-:W-:Y:S02]  /*a160*/  IMAD R205, R2, R205, R207 ;  /* 0x000000cd02cd7224 */ /* 0x000fe400078e02cf */
[----:B------:R-:W-:-:S04]  /*a170*/  IMAD.HI.U32 R207, R3, R215, RZ ;  /* 0x000000d703cf7227 */ /* 0x000fc800078e00ff */
[----:B------:R-:W-:Y:S02]  /*a180*/  IMAD.MOV R207, RZ, RZ, -R207 ;  /* 0x000000ffffcf7224 */ /* 0x000fe400078e0acf */
[--C-:B------:R-:W-:Y:S01]  /*a190*/  @!P1 IMAD.IADD R200, R200, 0x1, -R2.reuse ;  /* 0x00000001c8c89824 */ /* 0x100fe200078e0a02 */
[----:B------:R-:W-:Y:S01]  /*a1a0*/  ISETP.GT.U32.AND P1, PT, R2, R204, PT ;  /* 0x000000cc0200720c */ /* 0x000fe20003f24070 */
[--C-:B------:R-:W-:Y:S01]  /*a1b0*/  @!P6 IMAD.IADD R202, R202, 0x1, -R2.reuse ;  /* 0x00000001cacae824 */ /* 0x100fe200078e0a02 */
[C---:B------:R-:W-:Y:S01]  /*a1c0*/  ISETP.GT.U32.AND P6, PT, R2.reuse, R205, PT ;  /* 0x000000cd0200720c */ /* 0x040fe20003fc4070 */
[----:B------:R-:W-:Y:S01]  /*a1d0*/  IMAD R207, R2, R207, R215 ;  /* 0x000000cf02cf7224 */ /* 0x000fe200078e02d7 */
[----:B------:R-:W-:Y:S01]  /*a1e0*/  LOP3.LUT R215, R7, 0x1b8, RZ, 0xfc, !PT ;  /* 0x000001b807d77812 */ /* 0x000fe200078efcff */
[----:B------:R-:W-:Y:S01]  /*a1f0*/  @!P0 IMAD.IADD R201, R201, 0x1, -R2 ;  /* 0x00000001c9c98824 */ /* 0x000fe200078e0a02 */
[----:B------:R-:W-:Y:S01]  /*a200*/  ISETP.GE.AND P0, PT, R206, RZ, PT ;  /* 0x000000ffce00720c */ /* 0x000fe20003f06270 */
[----:B------:R-:W-:Y:S01]  /*a210*/  @!P2 IMAD.MOV R202, RZ, RZ, -R202 ;  /* 0x000000ffffcaa224 */ /* 0x000fe200078e0aca */
[----:B------:R-:W-:Y:S01]  /*a220*/  ISETP.GT.U32.AND P2, PT, R2, R207, PT ;  /* 0x000000cf0200720c */ /* 0x000fe20003f44070 */
[----:B------:R-:W-:-:S04]  /*a230*/  IMAD.HI.U32 R206, R3, R214, RZ ;  /* 0x000000d603ce7227 */ /* 0x000fc800078e00ff */
[----:B------:R-:W-:Y:S02]  /*a240*/  IMAD.MOV R209, RZ, RZ, -R206 ;  /* 0x000000ffffd17224 */ /* 0x000fe400078e0ace */
[----:B------:R-:W-:Y:S01]  /*a250*/  @!P1 IMAD.IADD R204, R204, 0x1, -R2 ;  /* 0x00000001cccc9824 */ /* 0x000fe200078e0a02 */
[----:B------:R-:W-:Y:S01]  /*a260*/  ISETP.GE.AND P1, PT, R210, RZ, PT ;  /* 0x000000ffd200720c */ /* 0x000fe20003f26270 */
[C---:B------:R-:W-:Y:S01]  /*a270*/  IMAD R206, R2.reuse, R209, R214 ;  /* 0x000000d102ce7224 */ /* 0x040fe200078e02d6 */
[----:B------:R-:W-:Y:S01]  /*a280*/  IABS R210, R216 ;  /* 0x000000d800d27213 */ /* 0x000fe20000000000 */
[----:B------:R-:W-:Y:S02]  /*a290*/  @!P6 IMAD.IADD R205, R205, 0x1, -R2 ;  /* 0x00000001cdcde824 */ /* 0x000fe400078e0a02 */
[----:B------:R-:W-:Y:S01]  /*a2a0*/  @!P3 IMAD.MOV R198, RZ, RZ, -R198 ;  /* 0x000000ffffc6b224 */ /* 0x000fe200078e0ac6 */
[C---:B------:R-:W-:Y:S01]  /*a2b0*/  ISETP.GT.U32.AND P3, PT, R2.reuse, R203, PT ;  /* 0x000000cb0200720c */ /* 0x040fe20003f64070 */
[----:B------:R-:W-:Y:S01]  /*a2c0*/  @!P2 IMAD.IADD R207, R207, 0x1, -R2 ;  /* 0x00000001cfcfa824 */ /* 0x000fe200078e0a02 */
[----:B------:R-:W-:Y:S01]  /*a2d0*/  ISETP.GT.U32.AND P6, PT, R2, R206, PT ;  /* 0x000000ce0200720c */ /* 0x000fe20003fc4070 */
[----:B------:R-:W-:Y:S01]  /*a2e0*/  IMAD.MOV.U32 R209, RZ, RZ, R210 ;  /* 0x000000ffffd17224 */ /* 0x000fe200078e00d2 */
[----:B------:R-:W-:Y:S01]  /*a2f0*/  LOP3.LUT R210, R7, 0x1b4, RZ, 0xfc, !PT ;  /* 0x000001b407d27812 */ /* 0x000fe200078efcff */
[----:B------:R-:W-:Y:S01]  /*a300*/  @!P0 IMAD.MOV R201, RZ, RZ, -R201 ;  /* 0x000000ffffc98224 */ /* 0x000fe200078e0ac9 */
[----:B------:R-:W-:Y:S01]  /*a310*/  ISETP.GE.AND P0, PT, R208, RZ, PT ;  /* 0x000000ffd000720c */ /* 0x000fe20003f06270 */
[----:B------:R-:W-:Y:S01]  /*a320*/  IMAD.HI.U32 R208, R3, R209, RZ ;  /* 0x000000d103d07227 */ /* 0x000fe200078e00ff */
[----:B------:R-:W-:-:S02]  /*a330*/  ISETP.GT.U32.AND P2, PT, R2, R207, PT ;  /* 0x000000cf0200720c */ /* 0x000fc40003f44070 */
[----:B------:R-:W-:Y:S01]  /*a340*/  IABS R214, R210 ;  /* 0x000000d200d67213 */ /* 0x000fe20000000000 */
[----:B------:R-:W-:Y:S02]  /*a350*/  IMAD.MOV R208, RZ, RZ, -R208 ;  /* 0x000000ffffd07224 */ /* 0x000fe400078e0ad0 */
[----:B------:R-:W-:Y:S01]  /*a360*/  @!P4 IMAD.MOV R199, RZ, RZ, -R199 ;  /* 0x000000ffffc7c224 */ /* 0x000fe200078e0ac7 */
[C---:B------:R-:W-:Y:S01]  /*a370*/  ISETP.GT.U32.AND P4, PT, R2.reuse, R204, PT ;  /* 0x000000cc0200720c */ /* 0x040fe20003f84070 */
[----:B------:R-:W-:Y:S01]  /*a380*/  @!P5 IMAD.MOV R200, RZ, RZ, -R200 ;  /* 0x000000ffffc8d224 */ /* 0x000fe200078e0ac8 */
[----:B------:R-:W-:Y:S01]  /*a390*/  ISETP.GT.U32.AND P5, PT, R2, R205, PT ;  /* 0x000000cd0200720c */ /* 0x000fe20003fa4070 */
[--C-:B------:R-:W-:Y:S01]  /*a3a0*/  @!P3 IMAD.IADD R203, R203, 0x1, -R2.reuse ;  /* 0x00000001cbcbb824 */ /* 0x100fe200078e0a02 */
[----:B------:R-:W-:Y:S01]  /*a3b0*/  ISETP.GE.AND P3, PT, R212, RZ, PT ;  /* 0x000000ffd400720c */ /* 0x000fe20003f66270 */
[--C-:B------:R-:W-:Y:S01]  /*a3c0*/  @!P6 IMAD.IADD R206, R206, 0x1, -R2.reuse ;  /* 0x00000001cecee824 */ /* 0x100fe200078e0a02 */
[----:B------:R-:W-:Y:S01]  /*a3d0*/  ISETP.GE.AND P6, PT, R216, RZ, PT ;  /* 0x000000ffd800720c */ /* 0x000fe20003fc6270 */
[C---:B------:R-:W-:Y:S01]  /*a3e0*/  IMAD R208, R2.reuse, R208, R209 ;  /* 0x000000d002d07224 */ /* 0x040fe200078e02d1 */
[----:B------:R-:W-:Y:S01]  /*a3f0*/  LOP3.LUT R209, R7, 0x1b2, RZ, 0xfc, !PT ;  /* 0x000001b207d17812 */ /* 0x000fe200078efcff */
[----:B------:R-:W-:Y:S01]  /*a400*/  @!P1 IMAD.MOV R203, RZ, RZ, -R203 ;  /* 0x000000ffffcb9224 */ /* 0x000fe200078e0acb */
[C---:B------:R-:W-:Y:S01]  /*a410*/  ISETP.GT.U32.AND P1, PT, R2.reuse, R206, PT ;  /* 0x000000ce0200720c */ /* 0x040fe20003f24070 */
[--C-:B------:R-:W-:Y:S01]  /*a420*/  @!P2 IMAD.IADD R207, R207, 0x1, -R2.reuse ;  /* 0x00000001cfcfa824 */ /* 0x100fe200078e0a02 */
[----:B------:R-:W-:Y:S01]  /*a430*/  ISETP.GT.U32.AND P2, PT, R2, R208, PT ;  /* 0x000000d00200720c */ /* 0x000fe20003f44070 */
[--C-:B------:R-:W-:Y:S01]  /*a440*/  @!P4 IMAD.IADD R204, R204, 0x1, -R2.reuse ;  /* 0x00000001ccccc824 */ /* 0x100fe200078e0a02 */
[----:B------:R-:W-:Y:S01]  /*a450*/  IABS R212, R209 ;  /* 0x000000d100d47213 */ /* 0x000fe20000000000 */
[----:B------:R-:W-:Y:S01]  /*a460*/  @!P5 IMAD.IADD R205, R205, 0x1, -R2 ;  /* 0x00000001cdcdd824 */ /* 0x000fe200078e0a02 */
[----:B------:R-:W-:Y:S01]  /*a470*/  ISETP.GE.AND P5, PT, R211, RZ, PT ;  /* 0x000000ffd300720c */ /* 0x000fe20003fa6270 */
[----:B------:R-:W-:Y:S01]  /*a480*/  @!P0 IMAD.MOV R204, RZ, RZ, -R204 ;  /* 0x000000ffffcc8224 */ /* 0x000fe200078e0acc */
[----:B------:R-:W-:Y:S01]  /*a490*/  LOP3.LUT R211, R7, 0x1b6, RZ, 0xfc, !PT ;  /* 0x000001b607d37812 */ /* 0x000fe200078efcff */
[----:B------:R-:W-:Y:S01]  /*a4a0*/  @!P3 IMAD.MOV R205, RZ, RZ, -R205 ;  /* 0x000000ffffcdb224 */ /* 0x000fe200078e0acd */
[----:B------:R-:W-:Y:S01]  /*a4b0*/  ISETP.GE.AND P0, PT, R209, RZ, PT ;  /* 0x000000ffd100720c */ /* 0x000fe20003f06270 */
[----:B------:R-:W-:Y:S01]  /*a4c0*/  IMAD.HI.U32 R209, R3, R212, RZ ;  /* 0x000000d403d17227 */ /* 0x000fe200078e00ff */
[----:B------:R-:W-:-:S02]  /*a4d0*/  ISETP.GE.AND P4, PT, R213, RZ, PT ;  /* 0x000000ffd500720c */ /* 0x000fc40003f86270 */
[----:B------:R-:W-:Y:S01]  /*a4e0*/  ISETP.GE.AND P3, PT, R210, RZ, PT ;  /* 0x000000ffd200720c */ /* 0x000fe20003f66270 */
[--C-:B------:R-:W-:Y:S01]  /*a4f0*/  @!P1 IMAD.IADD R206, R206, 0x1, -R2.reuse ;  /* 0x00000001cece9824 */ /* 0x100fe200078e0a02 */
[----:B------:R-:W-:Y:S01]  /*a500*/  ISETP.GE.AND P1, PT, R211, RZ, PT ;  /* 0x000000ffd300720c */ /* 0x000fe20003f26270 */
[----:B------:R-:W-:Y:S01]  /*a510*/  @!P2 IMAD.IADD R208, R208, 0x1, -R2 ;  /* 0x00000001d0d0a824 */ /* 0x000fe200078e0a02 */
[----:B------:R-:W-:Y:S01]  /*a520*/  IABS R211, R211 ;  /* 0x000000d300d37213 */ /* 0x000fe20000000000 */
[C---:B------:R-:W-:Y:S01]  /*a530*/  IMAD.HI.U32 R210, R3.reuse, R214, RZ ;  /* 0x000000d603d27227 */ /* 0x040fe200078e00ff */
[----:B------:R-:W-:Y:S02]  /*a540*/  IABS R216, R215 ;  /* 0x000000d700d87213 */ /* 0x000fe40000000000 */
[----:B------:R-:W-:Y:S01]  /*a550*/  ISETP.GT.U32.AND P2, PT, R2, R208, PT ;  /* 0x000000d00200720c */ /* 0x000fe20003f44070 */
[----:B------:R-:W-:Y:S02]  /*a560*/  IMAD.MOV R209, RZ, RZ, -R209 ;  /* 0x000000ffffd17224 */ /* 0x000fe400078e0ad1 */
[----:B------:R-:W-:-:S04]  /*a570*/  IMAD.HI.U32 R213, R3, R211, RZ ;  /* 0x000000d303d57227 */ /* 0x000fc800078e00ff */
[----:B------:R-:W-:Y:S02]  /*a580*/  IMAD.MOV R219, RZ, RZ, -R210 ;  /* 0x000000ffffdb7224 */ /* 0x000fe400078e0ad2 */
[C---:B------:R-:W-:Y:S02]  /*a590*/  IMAD R209, R2.reuse, R209, R212 ;  /* 0x000000d102d17224 */ /* 0x040fe400078e02d4 */
[----:B------:R-:W-:Y:S02]  /*a5a0*/  IMAD.MOV.U32 R212, RZ, RZ, R216 ;  /* 0x000000ffffd47224 */ /* 0x000fe400078e00d8 */
[----:B------:R-:W-:Y:S02]  /*a5b0*/  IMAD.MOV R216, RZ, RZ, -R213 ;  /* 0x000000ffffd87224 */ /* 0x000fe400078e0ad5 */
[C---:B------:R-:W-:Y:S02]  /*a5c0*/  IMAD R210, R2.reuse, R219, R214 ;  /* 0x000000db02d27224 */ /* 0x040fe400078e02d6 */
[----:B------:R-:W-:-:S02]  /*a5d0*/  IMAD R211, R2, R216, R211 ;  /* 0x000000d802d37224 */ /* 0x000fc400078e02d3 */
[----:B------:R-:W-:Y:S01]  /*a5e0*/  @!P4 IMAD.MOV R206, RZ, RZ, -R206 ;  /* 0x000000ffffcec224 */ /* 0x000fe200078e0ace */
[C---:B------:R-:W-:Y:S01]  /*a5f0*/  ISETP.GT.U32.AND P4, PT, R2.reuse, R209, PT ;  /* 0x000000d10200720c */ /* 0x040fe20003f84070 */
[----:B------:R-:W-:Y:S01]  /*a600*/  @!P5 IMAD.MOV R207, RZ, RZ, -R207 ;  /* 0x000000ffffcfd224 */ /* 0x000fe200078e0acf */
[----:B------:R-:W-:Y:S01]  /*a610*/  ISETP.GT.U32.AND P5, PT, R2, R210, PT ;  /* 0x000000d20200720c */ /* 0x000fe20003fa4070 */
[----:B------:R-:W-:Y:S01]  /*a620*/  IMAD.MOV.U32 R213, RZ, RZ, R218 ;  /* 0x000000ffffd57224 */ /* 0x000fe200078e00da */
[----:B------:R-:W-:Y:S01]  /*a630*/  LOP3.LUT R218, R7, 0x1bc, RZ, 0xfc, !PT ;  /* 0x000001bc07da7812 */ /* 0x000fe200078efcff */
[----:B------:R-:W-:Y:S01]  /*a640*/  @!P2 IMAD.IADD R208, R208, 0x1, -R2 ;  /* 0x00000001d0d0a824 */ /* 0x000fe200078e0a02 */
[----:B------:R-:W-:Y:S01]  /*a650*/  ISETP.GT.U32.AND P2, PT, R2, R211, PT ;  /* 0x000000d30200720c */ /* 0x000fe20003f44070 */
[----:B------:R-:W-:-:S04]  /*a660*/  IMAD.HI.U32 R214, R3, R212, RZ ;  /* 0x000000d403d67227 */ /* 0x000fc800078e00ff */
[----:B------:R-:W-:-:S04]  /*a670*/  IMAD.HI.U32 R216, R3, R213, RZ ;  /* 0x000000d503d87227 */ /* 0x000fc800078e00ff */
[----:B------:R-:W-:Y:S01]  /*a680*/  IMAD.MOV R219, RZ, RZ, -R214 ;  /* 0x000000ffffdb7224 */ /* 0x000fe200078e0ad6 */
[----:B------:R-:W-:Y:S01]  /*a690*/  IABS R214, R218 ;  /* 0x000000da00d67213 */ /* 0x000fe20000000000 */
[----:B------:R-:W-:Y:S02]  /*a6a0*/  IMAD.MOV R216, RZ, RZ, -R216 ;  /* 0x000000ffffd87224 */ /* 0x000fe400078e0ad8 */
[--C-:B------:R-:W-:Y:S02]  /*a6b0*/  @!P4 IMAD.IADD R209, R209, 0x1, -R2.reuse ;  /* 0x00000001d1d1c824 */ /* 0x100fe400078e0a02 */
[----:B------:R-:W-:Y:S02]  /*a6c0*/  @!P5 IMAD.IADD R210, R210, 0x1, -R2 ;  /* 0x00000001d2d2d824 */ /* 0x000fe400078e0a02 */
[C---:B------:R-:W-:Y:S01]  /*a6d0*/  IMAD R213, R2.reuse, R216, R213 ;  /* 0x000000d802d57224 */ /* 0x040fe200078e02d5 */
[----:B------:R-:W-:Y:S01]  /*a6e0*/  ISETP.GT.U32.AND P5, PT, R2, R209, PT ;  /* 0x000000d10200720c */ /* 0x000fe20003fa4070 */
[----:B------:R-:W-:-:S02]  /*a6f0*/  IMAD.MOV.U32 R216, RZ, RZ, R214 ;  /* 0x000000ffffd87224 */ /* 0x000fc400078e00d6 */
[----:B------:R-:W-:Y:S01]  /*a700*/  @!P2 IMAD.IADD R211, R211, 0x1, -R2 ;  /* 0x00000001d3d3a824 */ /* 0x000fe200078e0a02 */
[----:B------:R-:W-:Y:S01]  /*a710*/  ISETP.GT.U32.AND P2, PT, R2, R210, PT ;  /* 0x000000d20200720c */ /* 0x000fe20003f44070 */
[----:B------:R-:W-:-:S04]  /*a720*/  IMAD.HI.U32 R214, R3, R216, RZ ;  /* 0x000000d803d67227 */ /* 0x000fc800078e00ff */
[C---:B------:R-:W-:Y:S02]  /*a730*/  IMAD R212, R2.reuse, R219, R212 ;  /* 0x000000db02d47224 */ /* 0x040fe400078e02d4 */
[----:B------:R-:W-:Y:S02]  /*a740*/  IMAD.MOV R219, RZ, RZ, -R214 ;  /* 0x000000ffffdb7224 */ /* 0x000fe400078e0ad6 */
[----:B------:R-:W-:Y:S01]  /*a750*/  @!P6 IMAD.MOV R208, RZ, RZ, -R208 ;  /* 0x000000ffffd0e224 */ /* 0x000fe200078e0ad0 */
[C---:B------:R-:W-:Y:S01]  /*a760*/  ISETP.GT.U32.AND P6, PT, R2.reuse, R211, PT ;  /* 0x000000d30200720c */ /* 0x040fe20003fc4070 */
[C---:B------:R-:W-:Y:S01]  /*a770*/  IMAD R214, R2.reuse, R219, R216 ;  /* 0x000000db02d67224 */ /* 0x040fe200078e02d8 */
[C---:B------:R-:W-:Y:S01]  /*a780*/  ISETP.GT.U32.AND P4, PT, R2.reuse, R212, PT ;  /* 0x000000d40200720c */ /* 0x040fe20003f84070 */
[--C-:B------:R-:W-:Y:S01]  /*a790*/  @!P5 IMAD.IADD R209, R209, 0x1, -R2.reuse ;  /* 0x00000001d1d1d824 */ /* 0x100fe200078e0a02 */
[----:B------:R-:W-:Y:S01]  /*a7a0*/  ISETP.GT.U32.AND P5, PT, R2, R213, PT ;  /* 0x000000d50200720c */ /* 0x000fe20003fa4070 */
[----:B------:R-:W-:Y:S01]  /*a7b0*/  @!P2 IMAD.IADD R210, R210, 0x1, -R2 ;  /* 0x00000001d2d2a824 */ /* 0x000fe200078e0a02 */
[----:B------:R-:W-:Y:S01]  /*a7c0*/  ISETP.GT.U32.AND P2, PT, R2, R214, PT ;  /* 0x000000d60200720c */ /* 0x000fe20003f44070 */
[----:B------:R-:W-:Y:S01]  /*a7d0*/  @!P0 IMAD.MOV R209, RZ, RZ, -R209 ;  /* 0x000000ffffd18224 */ /* 0x000fe200078e0ad1 */
[----:B------:R-:W-:Y:S01]  /*a7e0*/  LOP3.LUT R219, R7, 0x1c2, RZ, 0xfc, !PT ;  /* 0x000001c207db7812 */ /* 0x000fe200078efcff */
[----:B------:R-:W-:Y:S01]  /*a7f0*/  @!P3 IMAD.MOV R210, RZ, RZ, -R210 ;  /* 0x000000ffffd2b224 */ /* 0x000fe200078e0ad2 */
[----:B------:R-:W-:-:S03]  /*a800*/  IABS R216, R221 ;  /* 0x000000dd00d87213 */ /* 0x000fc60000000000 */
[----:B------:R-:W-:Y:S01]  /*a810*/  @!P6 IMAD.IADD R211, R211, 0x1, -R2 ;  /* 0x00000001d3d3e824 */ /* 0x000fe200078e0a02 */
[----:B------:R-:W-:Y:S01]  /*a820*/  ISETP.GE.AND P6, PT, R215, RZ, PT ;  /* 0x000000ffd700720c */ /* 0x000fe20003fc6270 */
[----:B------:R-:W-:Y:S01]  /*a830*/  IMAD R215, R2, R223, R220 ;  /* 0x000000df02d77224 */ /* 0x000fe200078e02dc */
[----:B------:R-:W-:Y:S01]  /*a840*/  IABS R223, R219 ;  /* 0x000000db00df7213 */ /* 0x000fe20000000000 */
[----:B------:R-:W-:Y:S01]  /*a850*/  IMAD.HI.U32 R224, R3, R216, RZ ;  /* 0x000000d803e07227 */ /* 0x000fe200078e00ff */
[----:B------:R-:W-:-:S03]  /*a860*/  LOP3.LUT R220, R7, 0x1c4, RZ, 0xfc, !PT ;  /* 0x000001c407dc7812 */ /* 0x000fc600078efcff */
[--C-:B------:R-:W-:Y:S02]  /*a870*/  @!P4 IMAD.IADD R212, R212, 0x1, -R2.reuse ;  /* 0x00000001d4d4c824 */ /* 0x100fe400078e0a02 */
[--C-:B------:R-:W-:Y:S01]  /*a880*/  @!P5 IMAD.IADD R213, R213, 0x1, -R2.reuse ;  /* 0x00000001d5d5d824 */ /* 0x100fe200078e0a02 */
[----:B------:R-:W-:Y:S01]  /*a890*/  ISETP.GE.AND P5, PT, R217, RZ, PT ;  /* 0x000000ffd900720c */ /* 0x000fe20003fa6270 */
[----:B------:R-:W-:Y:S01]  /*a8a0*/  @!P2 IMAD.IADD R214, R214, 0x1, -R2 ;  /* 0x00000001d6d6a824 */ /* 0x000fe200078e0a02 */
[----:B------:R-:W-:Y:S01]  /*a8b0*/  ISETP.GT.U32.AND P4, PT, R2, R212, PT ;  /* 0x000000d40200720c */ /* 0x000fe20003f84070 */
[----:B------:R-:W-:Y:S01]  /*a8c0*/  IMAD.MOV.U32 R217, RZ, RZ, R223 ;  /* 0x000000ffffd97224 */ /* 0x000fe200078e00df */
[----:B------:R-:W-:Y:S01]  /*a8d0*/  ISETP.GE.AND P2, PT, R218, RZ, PT ;  /* 0x000000ffda00720c */ /* 0x000fe20003f46270 */
[----:B------:R-:W-:Y:S01]  /*a8e0*/  IMAD.MOV R225, RZ, RZ, -R224 ;  /* 0x000000ffffe17224 */ /* 0x000fe200078e0ae0 */
[----:B------:R-:W-:Y:S01]  /*a8f0*/  IABS R224, R220 ;  /* 0x000000dc00e07213 */ /* 0x000fe20000000000 */
[----:B------:R-:W-:Y:S01]  /*a900*/  IMAD.HI.U32 R223, R3, R217, RZ ;  /* 0x000000d903df7227 */ /* 0x000fe200078e00ff */
[----:B------:R-:W-:-:S02]  /*a910*/  ISETP.GT.U32.AND P3, PT, R2, R214, PT ;  /* 0x000000d60200720c */ /* 0x000fc40003f64070 */
[----:B------:R-:W-:Y:S01]  /*a920*/  ISETP.GT.U32.AND P0, PT, R2, R213, PT ;  /* 0x000000d50200720c */ /* 0x000fe20003f04070 */
[----:B------:R-:W-:Y:S02]  /*a930*/  IMAD.MOV.U32 R218, RZ, RZ, R224 ;  /* 0x000000ffffda7224 */ /* 0x000fe400078e00e0 */
[----:B------:R-:W-:Y:S02]  /*a940*/  IMAD.MOV R224, RZ, RZ, -R223 ;  /* 0x000000ffffe07224 */ /* 0x000fe400078e0adf */
[----:B------:R-:W-:Y:S01]  /*a950*/  @!P4 IMAD.IADD R212, R212, 0x1, -R2 ;  /* 0x00000001d4d4c824 */ /* 0x000fe200078e0a02 */
[C---:B------:R-:W-:Y:S01]  /*a960*/  ISETP.GT.U32.AND P4, PT, R2.reuse, R215, PT ;  /* 0x000000d70200720c */ /* 0x040fe20003f84070 */
[C---:B------:R-:W-:Y:S02]  /*a970*/  IMAD R217, R2.reuse, R224, R217 ;  /* 0x000000e002d97224 */ /* 0x040fe400078e02d9 */
[----:B------:R-:W-:Y:S01]  /*a980*/  IMAD R216, R2, R225, R216 ;  /* 0x000000e102d87224 */ /* 0x000fe200078e02d8 */
[----:B------:R-:W-:Y:S01]  /*a990*/  LOP3.LUT R225, R7, 0x1ce, RZ, 0xfc, !PT ;  /* 0x000001ce07e17812 */ /* 0x000fe200078efcff */
[----:B------:R-:W-:Y:S01]  /*a9a0*/  @!P3 IMAD.IADD R214, R214, 0x1, -R2 ;  /* 0x00000001d6d6b824 */ /* 0x000fe200078e0a02 */
[C---:B------:R-:W-:Y:S01]  /*a9b0*/  ISETP.GT.U32.AND P3, PT, R2.reuse, R217, PT ;  /* 0x000000d90200720c */ /* 0x040fe20003f64070 */
[----:B------:R-:W-:Y:S01]  /*a9c0*/  @!P1 IMAD.MOV R211, RZ, RZ, -R211 ;  /* 0x000000ffffd39224 */ /* 0x000fe200078e0ad3 */
[----:B------:R-:W-:Y:S01]  /*a9d0*/  ISETP.GT.U32.AND P1, PT, R2, R216, PT ;  /* 0x000000d80200720c */ /* 0x000fe20003f24070 */
[----:B------:R-:W-:-:S02]  /*a9e0*/  @!P2 IMAD.MOV R214, RZ, RZ, -R214 ;  /* 0x000000ffffd6a224 */ /* 0x000fc400078e0ad6 */
[----:B------:R-:W-:-:S04]  /*a9f0*/  IMAD.HI.U32 R223, R3, R218, RZ ;  /* 0x000000da03df7227 */ /* 0x000fc800078e00ff */
[----:B------:R-:W-:Y:S02]  /*aa00*/  @!P4 IMAD.IADD R215, R215, 0x1, -R2 ;  /* 0x00000001d7d7c824 */ /* 0x000fe400078e0a02 */
[----:B------:R-:W-:Y:S01]  /*aa10*/  @!P6 IMAD.MOV R212, RZ, RZ, -R212 ;  /* 0x000000ffffd4e224 */ /* 0x000fe200078e0ad4 */
[----:B------:R-:W-:Y:S01]  /*aa20*/  ISETP.GE.AND P6, PT, R222, RZ, PT ;  /* 0x000000ffde00720c */ /* 0x000fe20003fc6270 */
[--C-:B------:R-:W-:Y:S01]  /*aa30*/  @!P3 IMAD.IADD R217, R217, 0x1, -R2.reuse ;  /* 0x00000001d9d9b824 */ /* 0x100fe200078e0a02 */
[C---:B------:R-:W-:Y:S01]  /*aa40*/  ISETP.GT.U32.AND P4, PT, R2.reuse, R215, PT ;  /* 0x000000d70200720c */ /* 0x040fe20003f84070 */
[----:B------:R-:W-:Y:S01]  /*aa50*/  IMAD.MOV R223, RZ, RZ, -R223 ;  /* 0x000000ffffdf7224 */ /* 0x000fe200078e0adf */
[----:B------:R-:W-:Y:S01]  /*aa60*/  IABS R222, R227 ;  /* 0x000000e300de7213 */ /* 0x000fe20000000000 */
[--C-:B------:R-:W-:Y:S01]  /*aa70*/  @!P0 IMAD.IADD R213, R213, 0x1, -R2.reuse ;  /* 0x00000001d5d58824 */ /* 0x100fe200078e0a02 */
[----:B------:R-:W-:Y:S01]  /*aa80*/  ISETP.GT.U32.AND P2, PT, R2, R217, PT ;  /* 0x000000d90200720c */ /* 0x000fe20003f44070 */
[----:B------:R-:W-:Y:S01]  /*aa90*/  @!P1 IMAD.IADD R216, R216, 0x1, -R2 ;  /* 0x00000001d8d89824 */ /* 0x000fe200078e0a02 */
[----:B------:R-:W-:Y:S01]  /*aaa0*/  ISETP.GE.AND P1, PT, R220, RZ, PT ;  /* 0x000000ffdc00720c */ /* 0x000fe20003f26270 */
[C---:B------:R-:W-:Y:S01]  /*aab0*/  IMAD R218, R2.reuse, R223, R218 ;  /* 0x000000df02da7224 */ /* 0x040fe200078e02da */
[----:B------:R-:W-:Y:S01]  /*aac0*/  LOP3.LUT R220, R7, 0x1c8, RZ, 0xfc, !PT ;  /* 0x000001c807dc7812 */ /* 0x000fe200078efcff */
[----:B------:R-:W-:Y:S01]  /*aad0*/  @!P5 IMAD.MOV R213, RZ, RZ, -R213 ;  /* 0x000000ffffd5d224 */ /* 0x000fe200078e0ad5 */
[----:B------:R-:W-:Y:S01]  /*aae0*/  ISETP.GT.U32.AND P5, PT, R2, R216, PT ;  /* 0x000000d80200720c */ /* 0x000fe20003fa4070 */
[----:B------:R-:W-:Y:S01]  /*aaf0*/  IMAD.HI.U32 R229, R3, R222, RZ ;  /* 0x000000de03e57227 */ /* 0x000fe200078e00ff */
[----:B------:R-:W-:-:S02]  /*ab00*/  ISETP.GE.AND P0, PT, R221, RZ, PT ;  /* 0x000000ffdd00720c */ /* 0x000fc40003f06270 */
[----:B------:R-:W-:Y:S01]  /*ab10*/  LOP3.LUT R221, R7, 0x1ca, RZ, 0xfc, !PT ;  /* 0x000001ca07dd7812 */ /* 0x000fe200078efcff */
[--C-:B------:R-:W-:Y:S01]  /*ab20*/  @!P4 IMAD.IADD R215, R215, 0x1, -R2.reuse ;  /* 0x00000001d7d7c824 */ /* 0x100fe200078e0a02 */
[----:B------:R-:W-:Y:S01]  /*ab30*/  ISETP.GE.AND P4, PT, R219, RZ, PT ;  /* 0x000000ffdb00720c */ /* 0x000fe20003f86270 */
[--C-:B------:R-:W-:Y:S01]  /*ab40*/  @!P2 IMAD.IADD R217, R217, 0x1, -R2.reuse ;  /* 0x00000001d9d9a824 */ /* 0x100fe200078e0a02 */
[----:B------:R-:W-:Y:S01]  /*ab50*/  ISETP.GT.U32.AND P2, PT, R2, R218, PT ;  /* 0x000000da0200720c */ /* 0x000fe20003f44070 */
[----:B------:R-:W-:Y:S01]  /*ab60*/  @!P6 IMAD.MOV R215, RZ, RZ, -R215 ;  /* 0x000000ffffd7e224 */ /* 0x000fe200078e0ad7 */
[----:B------:R-:W-:Y:S01]  /*ab70*/  LOP3.LUT R219, R7, 0x1c6, RZ, 0xfc, !PT ;  /* 0x000001c607db7812 */ /* 0x000fe200078efcff */
[----:B------:R-:W-:Y:S01]  /*ab80*/  IMAD.MOV R229, RZ, RZ, -R229 ;  /* 0x000000ffffe57224 */ /* 0x000fe200078e0ae5 */
[----:B------:R-:W-:Y:S01]  /*ab90*/  ISETP.GE.AND P6, PT, R220, RZ, PT ;  /* 0x000000ffdc00720c */ /* 0x000fe20003fc6270 */
[----:B------:R-:W-:Y:S01]  /*aba0*/  @!P5 IMAD.IADD R216, R216, 0x1, -R2 ;  /* 0x00000001d8d8d824 */ /* 0x000fe200078e0a02 */
[----:B------:R-:W-:Y:S01]  /*abb0*/  ISETP.GE.AND P3, PT, R219, RZ, PT ;  /* 0x000000ffdb00720c */ /* 0x000fe20003f66270 */
[----:B------:R-:W-:Y:S01]  /*abc0*/  IMAD R222, R2, R229, R222 ;  /* 0x000000e502de7224 */ /* 0x000fe200078e02de */
[----:B------:R-:W-:Y:S01]  /*abd0*/  IABS R219, R219 ;  /* 0x000000db00db7213 */ /* 0x000fe20000000000 */
[----:B------:R-:W-:Y:S01]  /*abe0*/  @!P0 IMAD.MOV R216, RZ, RZ, -R216 ;  /* 0x000000ffffd88224 */ /* 0x000fe200078e0ad8 */
[----:B------:R-:W-:Y:S01]  /*abf0*/  IABS R220, R220 ;  /* 0x000000dc00dc7213 */ /* 0x000fe20000000000 */
[----:B------:R-:W-:Y:S01]  /*ac00*/  @!P4 IMAD.MOV R217, RZ, RZ, -R217 ;  /* 0x000000ffffd9c224 */ /* 0x000fe200078e0ad9 */
[----:B------:R-:W-:Y:S01]  /*ac10*/  ISETP.GE.AND P5, PT, R221, RZ, PT ;  /* 0x000000ffdd00720c */ /* 0x000fe20003fa6270 */
[----:B------:R-:W-:Y:S01]  /*ac20*/  IMAD.HI.U32 R228, R3, R219, RZ ;  /* 0x000000db03e47227 */ /* 0x000fe200078e00ff */
[----:B------:R-:W-:-:S02]  /*ac30*/  IABS R221, R221 ;  /* 0x000000dd00dd7213 */ /* 0x000fc40000000000 */
[----:B------:R-:W-:Y:S01]  /*ac40*/  IABS R223, R225 ;  /* 0x000000e100df7213 */ /* 0x000fe20000000000 */
[----:B------:R-:W-:Y:S01]  /*ac50*/  IMAD.HI.U32 R226, R3, R220, RZ ;  /* 0x000000dc03e27227 */ /* 0x000fe200078e00ff */
[----:B------:R-:W-:-:S03]  /*ac60*/  IABS R229, R231 ;  /* 0x000000e700e57213 */ /* 0x000fc60000000000 */
[----:B------:R-:W-:Y:S02]  /*ac70*/  @!P2 IMAD.IADD R218, R218, 0x1, -R2 ;  /* 0x00000001dadaa824 */ /* 0x000fe400078e0a02 */
[----:B------:R-:W-:Y:S02]  /*ac80*/  IMAD.MOV R228, RZ, RZ, -R228 ;  /* 0x000000ffffe47224 */ /* 0x000fe400078e0ae4 */
[----:B------:R-:W-:Y:S01]  /*ac90*/  IMAD.MOV R226, RZ, RZ, -R226 ;  /* 0x000000ffffe27224 */ /* 0x000fe200078e0ae2 */
[----:B------:R-:W-:Y:S01]  /*aca0*/  ISETP.GT.U32.AND P2, PT, R2, R218, PT ;  /* 0x000000da0200720c */ /* 0x000fe20003f44070 */
[----:B------:R-:W-:-:S04]  /*acb0*/  IMAD.HI.U32 R224, R3, R221, RZ ;  /* 0x000000dd03e07227 */ /* 0x000fc800078e00ff */
[C---:B------:R-:W-:Y:S01]  /*acc0*/  IMAD R219, R2.reuse, R228, R219 ;  /* 0x000000e402db7224 */ /* 0x040fe200078e02db */
[----:B------:R-:W-:Y:S01]  /*acd0*/  LOP3.LUT R228, R7, 0x1d0, RZ, 0xfc, !PT ;  /* 0x000001d007e47812 */ /* 0x000fe200078efcff */
[C---:B------:R-:W-:Y:S02]  /*ace0*/  IMAD R220, R2.reuse, R226, R220 ;  /* 0x000000e202dc7224 */ /* 0x040fe400078e02dc */
[----:B------:R-:W-:Y:S01]  /*acf0*/  IMAD.MOV R224, RZ, RZ, -R224 ;  /* 0x000000ffffe07224 */ /* 0x000fe200078e0ae0 */
[C---:B------:R-:W-:Y:S01]  /*ad00*/  ISETP.GT.U32.AND P0, PT, R2.reuse, R219, PT ;  /* 0x000000db0200720c */ /* 0x040fe20003f04070 */
[----:B------:R-:W-:Y:S01]  /*ad10*/  IMAD.HI.U32 R226, R3, R223, RZ ;  /* 0x000000df03e27227 */ /* 0x000fe200078e00ff */
[----:B------:R-:W-:-:S03]  /*ad20*/  ISETP.GT.U32.AND P4, PT, R2, R220, PT ;  /* 0x000000dc0200720c */ /* 0x000fc60003f84070 */
[----:B------:R-:W-:Y:S01]  /*ad30*/  IMAD R221, R2, R224, R221 ;  /* 0x000000e002dd7224 */ /* 0x000fe200078e02dd */
[----:B------:R-:W-:Y:S01]  /*ad40*/  IABS R224, R228 ;  /* 0x000000e400e07213 */ /* 0x000fe20000000000 */
[----:B------:R-:W-:Y:S02]  /*ad50*/  @!P2 IMAD.IADD R218, R218, 0x1, -R2 ;  /* 0x00000001dadaa824 */ /* 0x000fe400078e0a02 */
[----:B------:R-:W-:Y:S01]  /*ad60*/  IMAD.MOV R226, RZ, RZ, -R226 ;  /* 0x000000ffffe27224 */ /* 0x000fe200078e0ae2 */
[C---:B------:R-:W-:Y:S01]  /*ad70*/  ISETP.GT.U32.AND P2, PT, R2.reuse, R221, PT ;  /* 0x000000dd0200720c */ /* 0x040fe20003f44070 */
[----:B------:R-:W-:Y:S01]  /*ad80*/  @!P1 IMAD.MOV R218, RZ, RZ, -R218 ;  /* 0x000000ffffda9224 */ /* 0x000fe200078e0ada */
[----:B------:R-:W-:Y:S01]  /*ad90*/  ISETP.GT.U32.AND P1, PT, R2, R222, PT ;  /* 0x000000de0200720c */ /* 0x000fe20003f24070 */
[--C-:B------:R-:W-:Y:S02]  /*ada0*/  @!P0 IMAD.IADD R219, R219, 0x1, -R2.reuse ;  /* 0x00000001dbdb8824 */ /* 0x100fe400078e0a02 */
[----:B------:R-:W-:-:S02]  /*adb0*/  @!P4 IMAD.IADD R220, R220, 0x1, -R2 ;  /* 0x00000001dcdcc824 */ /* 0x000fc400078e0a02 */
[C---:B------:R-:W-:Y:S01]  /*adc0*/  IMAD R223, R2.reuse, R226, R223 ;  /* 0x000000e202df7224 */ /* 0x040fe200078e02df */
[C---:B------:R-:W-:Y:S01]  /*add0*/  ISETP.GT.U32.AND P0, PT, R2.reuse, R219, PT ;  /* 0x000000db0200720c */ /* 0x040fe20003f04070 */
[----:B------:R-:W-:Y:S01]  /*ade0*/  IMAD.HI.U32 R226, R3, R224, RZ ;  /* 0x000000e003e27227 */ /* 0x000fe200078e00ff */
[----:B------:R-:W-:-:S03]  /*adf0*/  ISETP.GT.U32.AND P4, PT, R2, R220, PT ;  /* 0x000000dc0200720c */ /* 0x000fc60003f84070 */
[----:B------:R-:W-:Y:S02]  /*ae00*/  @!P2 IMAD.IADD R221, R221, 0x1, -R2 ;  /* 0x00000001dddda824 */ /* 0x000fe400078e0a02 */
[----:B------:R-:W-:Y:S02]  /*ae10*/  IMAD.MOV R226, RZ, RZ, -R226 ;  /* 0x000000ffffe27224 */ /* 0x000fe400078e0ae2 */
[----:B------:R-:W-:Y:S01]  /*ae20*/  @!P1 IMAD.IADD R222, R222, 0x1, -R2 ;  /* 0x00000001dede9824 */ /* 0x000fe200078e0a02 */
[C---:B------:R-:W-:Y:S01]  /*ae30*/  ISETP.GT.U32.AND P2, PT, R2.reuse, R221, PT ;  /* 0x000000dd0200720c */ /* 0x040fe20003f44070 */
[C---:B------:R-:W-:Y:S02]  /*ae40*/  IMAD R224, R2.reuse, R226, R224 ;  /* 0x000000e202e07224 */ /* 0x040fe400078e02e0 */
[--C-:B------:R-:W-:Y:S01]  /*ae50*/  @!P0 IMAD.IADD R219, R219, 0x1, -R2.reuse ;  /* 0x00000001dbdb8824 */ /* 0x100fe200078e0a02 */
[----:B------:R-:W-:Y:S01]  /*ae60*/  ISETP.GT.U32.AND P0, PT, R2, R223, PT ;  /* 0x000000df0200720c */ /* 0x000fe20003f04070 */
[----:B------:R-:W-:Y:S01]  /*ae70*/  @!P4 IMAD.IADD R220, R220, 0x1, -R2 ;  /* 0x00000001dcdcc824 */ /* 0x000fe200078e0a02 */
[C---:B------:R-:W-:Y:S01]  /*ae80*/  ISETP.GT.U32.AND P4, PT, R2.reuse, R224, PT ;  /* 0x000000e00200720c */ /* 0x040fe20003f84070 */
[----:B------:R-:W-:Y:S01]  /*ae90*/  IMAD.MOV.U32 R226, RZ, RZ, R230 ;  /* 0x000000ffffe27224 */ /* 0x000fe200078e00e6 */
[----:B------:R-:W-:Y:S01]  /*aea0*/  ISETP.GT.U32.AND P1, PT, R2, R222, PT ;  /* 0x000000de0200720c */ /* 0x000fe20003f24070 */
[----:B------:R-:W-:-:S04]  /*aeb0*/  IMAD.HI.U32 R230, R3, R229, RZ ;  /* 0x000000e503e67227 */ /* 0x000fc800078e00ff */
[----:B------:R-:W-:Y:S01]  /*aec0*/  @!P3 IMAD.MOV R219, RZ, RZ, -R219 ;  /* 0x000000ffffdbb224 */ /* 0x000fe200078e0adb */
[----:B------:R-:W-:Y:S01]  /*aed0*/  ISETP.GE.AND P3, PT, R227, RZ, PT ;  /* 0x000000ffe300720c */ /* 0x000fe20003f66270 */
[----:B------:R-:W-:-:S04]  /*aee0*/  IMAD.HI.U32 R232, R3, R226, RZ ;  /* 0x000000e203e87227 */ /* 0x000fc800078e00ff */
[----:B------:R-:W-:Y:S02]  /*aef0*/  IMAD.MOV R230, RZ, RZ, -R230 ;  /* 0x000000ffffe67224 */ /* 0x000fe400078e0ae6 */
[----:B------:R-:W-:Y:S01]  /*af00*/  @!P2 IMAD.IADD R221, R221, 0x1, -R2 ;  /* 0x00000001dddda824 */ /* 0x000fe200078e0a02 */
[----:B------:R-:W-:Y:S01]  /*af10*/  ISETP.GE.AND P2, PT, R225, RZ, PT ;  /* 0x000000ffe100720c */ /* 0x000fe20003f46270 */
[----:B------:R-:W-:Y:S01]  /*af20*/  IMAD.MOV R227, RZ, RZ, -R232 ;  /* 0x000000ffffe37224 */ /* 0x000fe200078e0ae8 */
[C---:B------:R-:W-:Y:S01]  /*af30*/  LOP3.LUT R232, R7.reuse, 0x1de, RZ, 0xfc, !PT ;  /* 0x000001de07e87812 */ /* 0x040fe200078efcff */
[C---:B------:R-:W-:Y:S01]  /*af40*/  IMAD R225, R2.reuse, R230, R229 ;  /* 0x000000e602e17224 */ /* 0x040fe200078e02e5 */
[----:B------:R-:W-:Y:S01]  /*af50*/  LOP3.LUT R229, R7, 0x1d6, RZ, 0xfc, !PT ;  /* 0x000001d607e57812 */ /* 0x000fe200078efcff */
[----:B------:R-:W-:Y:S01]  /*af60*/  @!P0 IMAD.IADD R223, R223, 0x1, -R2 ;  /* 0x00000001dfdf8824 */ /* 0x000fe200078e0a02 */
[----:B------:R-:W-:Y:S01]  /*af70*/  LOP3.LUT R230, R7, 0x1d8, RZ, 0xfc, !PT ;  /* 0x000001d807e67812 */ /* 0x000fe200078efcff */
[----:B------:R-:W-:Y:S01]  /*af80*/  IMAD R226, R2, R227, R226 ;  /* 0x000000e302e27224 */ /* 0x000fe200078e02e2 */
        /* <DEDUP_REMOVED lines=10> */
[----:B------:R-:W-:-:S02]  /*b030*/  ISETP.GE.AND P0, PT, R228, RZ, PT ;  /* 0x000000ffe400720c */ /* 0x000fc40003f06270 */
[----:B------:R-:W-:Y:S02]  /*b040*/  IABS R228, R230 ;  /* 0x000000e600e47213 */ /* 0x000fe40000000000 */
[----:B------:R-:W-:Y:S01]  /*b050*/  ISETP.GE.AND P5, PT, R231, RZ, PT ;  /* 0x000000ffe700720c */ /* 0x000fe20003fa6270 */
[--C-:B------:R-:W-:Y:S01]  /*b060*/  @!P4 IMAD.IADD R223, R223, 0x1, -R2.reuse ;  /* 0x00000001dfdfc824 */ /* 0x100fe200078e0a02 */
[----:B------:R-:W-:Y:S01]  /*b070*/  ISETP.GE.AND P4, PT, R233, RZ, PT ;  /* 0x000000ffe900720c */ /* 0x000fe20003f86270 */
[--C-:B------:R-:W-:Y:S01]  /*b080*/  @!P1 IMAD.IADD R225, R225, 0x1, -R2.reuse ;  /* 0x00000001e1e19824 */ /* 0x100fe200078e0a02 */
[----:B------:R-:W-:Y:S01]  /*b090*/  ISETP.GE.AND P1, PT, R230, RZ, PT ;  /* 0x000000ffe600720c */ /* 0x000fe20003f26270 */
[--C-:B------:R-:W-:Y:S01]  /*b0a0*/  @!P6 IMAD.IADD R224, R224, 0x1, -R2.reuse ;  /* 0x00000001e0e0e824 */ /* 0x100fe200078e0a02 */
[----:B------:R-:W-:Y:S01]  /*b0b0*/  ISETP.GE.AND P6, PT, R229, RZ, PT ;  /* 0x000000ffe500720c */ /* 0x000fe20003fc6270 */
[----:B------:R-:W-:Y:S01]  /*b0c0*/  @!P3 IMAD.IADD R226, R226, 0x1, -R2 ;  /* 0x00000001e2e2b824 */ /* 0x000fe200078e0a02 */
[----:B------:R-:W-:Y:S01]  /*b0d0*/  ISETP.GT.U32.AND P3, PT, R2, R225, PT ;  /* 0x000000e10200720c */ /* 0x000fe20003f64070 */
[----:B------:R-:W-:-:S04]  /*b0e0*/  IMAD.HI.U32 R229, R3, R227, RZ ;  /* 0x000000e303e57227 */ /* 0x000fc800078e00ff */
[----:B------:R-:W-:Y:S01]  /*b0f0*/  @!P2 IMAD.MOV R223, RZ, RZ, -R223 ;  /* 0x000000ffffdfa224 */ /* 0x000fe200078e0adf */
[----:B------:R-:W-:Y:S01]  /*b100*/  ISETP.GT.U32.AND P2, PT, R2, R226, PT ;  /* 0x000000e20200720c */ /* 0x000fe20003f44070 */
[----:B------:R-:W-:Y:S02]  /*b110*/  IMAD.MOV R230, RZ, RZ, -R229 ;  /* 0x000000ffffe67224 */ /* 0x000fe400078e0ae5 */
[----:B------:R-:W-:-:S04]  /*b120*/  IMAD.HI.U32 R231, R3, R228, RZ ;  /* 0x000000e403e77227 */ /* 0x000fc800078e00ff */
[C---:B------:R-:W-:Y:S01]  /*b130*/  IMAD R227, R2.reuse, R230, R227 ;  /* 0x000000e602e37224 */ /* 0x040fe200078e02e3 */
[----:B------:R-:W-:Y:S01]  /*b140*/  LOP3.LUT R230, R7, 0x1da, RZ, 0xfc, !PT ;  /* 0x000001da07e67812 */ /* 0x000fe200078efcff */
[----:B------:R-:W-:Y:S02]  /*b150*/  IMAD.MOV R229, RZ, RZ, -R231 ;  /* 0x000000ffffe57224 */ /* 0x000fe400078e0ae7 */
[----:B------:R-:W-:Y:S01]  /*b160*/  @!P3 IMAD.IADD R225, R225, 0x1, -R2 ;  /* 0x00000001e1e1b824 */ /* 0x000fe200078e0a02 */
[C---:B------:R-:W-:Y:S01]  /*b170*/  ISETP.GT.U32.AND P3, PT, R2.reuse, R227, PT ;  /* 0x000000e30200720c */ /* 0x040fe20003f64070 */
[----:B------:R-:W-:Y:S01]  /*b180*/  IMAD R228, R2, R229, R228 ;  /* 0x000000e502e47224 */ /* 0x000fe200078e02e4 */
[----:B------:R-:W-:Y:S01]  /*b190*/  LOP3.LUT R229, R7, 0x1dc, RZ, 0xfc, !PT ;  /* 0x000001dc07e57812 */ /* 0x000fe200078efcff */
[----:B------:R-:W-:Y:S01]  /*b1a0*/  @!P2 IMAD.IADD R226, R226, 0x1, -R2 ;  /* 0x00000001e2e2a824 */ /* 0x000fe200078e0a02 */
[----:B------:R-:W-:Y:S01]  /*b1b0*/  IABS R231, R230 ;  /* 0x000000e600e77213 */ /* 0x000fe20000000000 */
[----:B------:R-:W-:Y:S01]  /*b1c0*/  @!P0 IMAD.MOV R224, RZ, RZ, -R224 ;  /* 0x000000ffffe08224 */ /* 0x000fe200078e0ae0 */
[----:B------:R-:W-:Y:S01]  /*b1d0*/  ISETP.GE.AND P0, PT, R230, RZ, PT ;  /* 0x000000ffe600720c */ /* 0x000fe20003f06270 */
[----:B------:R-:W-:Y:S01]  /*b1e0*/  @!P4 IMAD.MOV R226, RZ, RZ, -R226 ;  /* 0x000000ffffe2c224 */ /* 0x000fe200078e0ae2 */
[----:B------:R-:W-:Y:S01]  /*b1f0*/  ISETP.GT.U32.AND P4, PT, R2, R228, PT ;  /* 0x000000e40200720c */ /* 0x000fe20003f84070 */
[----:B------:R-:W-:Y:S01]  /*b200*/  @!P5 IMAD.MOV R225, RZ, RZ, -R225 ;  /* 0x000000ffffe1d224 */ /* 0x000fe200078e0ae1 */
[----:B------:R-:W-:-:S02]  /*b210*/  ISETP.GE.AND P2, PT, R229, RZ, PT ;  /* 0x000000ffe500720c */ /* 0x000fc40003f46270 */
[----:B------:R-:W-:Y:S01]  /*b220*/  IABS R230, R229 ;  /* 0x000000e500e67213 */ /* 0x000fe20000000000 */
[----:B------:R-:W-:Y:S01]  /*b230*/  IMAD.MOV.U32 R229, RZ, RZ, R231 ;  /* 0x000000ffffe57224 */ /* 0x000fe200078e00e7 */
[----:B------:R-:W-:Y:S01]  /*b240*/  ISETP.GE.AND P5, PT, R232, RZ, PT ;  /* 0x000000ffe800720c */ /* 0x000fe20003fa6270 */
[----:B------:R-:W-:Y:S01]  /*b250*/  @!P3 IMAD.IADD R227, R227, 0x1, -R2 ;  /* 0x00000001e3e3b824 */ /* 0x000fe200078e0a02 */
[----:B------:R-:W-:Y:S01]  /*b260*/  IABS R232, R232 ;  /* 0x000000e800e87213 */ /* 0x000fe20000000000 */
[----:B------:R-:W-:-:S03]  /*b270*/  IMAD.HI.U32 R231, R3, R229, RZ ;  /* 0x000000e503e77227 */ /* 0x000fc600078e00ff */
[----:B------:R-:W-:Y:S01]  /*b280*/  ISETP.GT.U32.AND P3, PT, R2, R227, PT ;  /* 0x000000e30200720c */ /* 0x000fe20003f64070 */
[----:B------:R-:W-:Y:S02]  /*b290*/  IMAD.MOV R231, RZ, RZ, -R231 ;  /* 0x000000ffffe77224 */ /* 0x000fe400078e0ae7 */
[----:B------:R-:W-:Y:S02]  /*b2a0*/  @!P4 IMAD.IADD R228, R228, 0x1, -R2 ;  /* 0x00000001e4e4c824 */ /* 0x000fe400078e0a02 */
[C---:B------:R-:W-:Y:S02]  /*b2b0*/  IMAD R229, R2.reuse, R231, R229 ;  /* 0x000000e702e57224 */ /* 0x040fe400078e02e5 */
[----:B------:R-:W-:Y:S01]  /*b2c0*/  IMAD.HI.U32 R233, R3, R230, RZ ;  /* 0x000000e603e97227 */ /* 0x000fe200078e00ff */
[----:B------:R-:W-:-:S03]  /*b2d0*/  ISETP.GT.U32.AND P4, PT, R2, R228, PT ;  /* 0x000000e40200720c */ /* 0x000fc60003f84070 */
[----:B------:R-:W-:Y:S02]  /*b2e0*/  IMAD.MOV.U32 R231, RZ, RZ, R232 ;  /* 0x000000ffffe77224 */ /* 0x000fe400078e00e8 */
[----:B------:R-:W-:Y:S02]  /*b2f0*/  IMAD.MOV.U32 R232, RZ, RZ, R234 ;  /* 0x000000ffffe87224 */ /* 0x000fe400078e00ea */
[----:B------:R-:W-:Y:S02]  /*b300*/  IMAD.MOV R233, RZ, RZ, -R233 ;  /* 0x000000ffffe97224 */ /* 0x000fe400078e0ae9 */
[----:B------:R-:W-:-:S04]  /*b310*/  IMAD.HI.U32 R234, R3, R231, RZ ;  /* 0x000000e703ea7227 */ /* 0x000fc800078e00ff */
[C---:B------:R-:W-:Y:S02]  /*b320*/  IMAD R230, R2.reuse, R233, R230 ;  /* 0x000000e902e67224 */ /* 0x040fe400078e02e6 */
[----:B------:R-:W-:Y:S01]  /*b330*/  @!P3 IMAD.IADD R227, R227, 0x1, -R2 ;  /* 0x00000001e3e3b824 */ /* 0x000fe200078e0a02 */
[C---:B------:R-:W-:Y:S01]  /*b340*/  ISETP.GT.U32.AND P3, PT, R2.reuse, R229, PT ;  /* 0x000000e50200720c */ /* 0x040fe20003f64070 */
[----:B------:R-:W-:Y:S02]  /*b350*/  IMAD.MOV R234, RZ, RZ, -R234 ;  /* 0x000000ffffea7224 */ /* 0x000fe400078e0aea */
[----:B------:R-:W-:Y:S01]  /*b360*/  @!P6 IMAD.MOV R227, RZ, RZ, -R227 ;  /* 0x000000ffffe3e224 */ /* 0x000fe200078e0ae3 */
[C---:B------:R-:W-:Y:S01]  /*b370*/  ISETP.GT.U32.AND P6, PT, R2.reuse, R230, PT ;  /* 0x000000e60200720c */ /* 0x040fe20003fc4070 */
[----:B------:R-:W-:Y:S02]  /*b380*/  IMAD R231, R2, R234, R231 ;  /* 0x000000ea02e77224 */ /* 0x000fe400078e02e7 */
[----:B------:R-:W-:-:S02]  /*b390*/  @!P4 IMAD.IADD R228, R228, 0x1, -R2 ;  /* 0x00000001e4e4c824 */ /* 0x000fc400078e0a02 */
[----:B------:R-:W-:Y:S01]  /*b3a0*/  IMAD.MOV.U32 R233, RZ, RZ, R235 ;  /* 0x000000ffffe97224 */ /* 0x000fe200078e00eb */
[----:B------:R-:W-:Y:S01]  /*b3b0*/  ISETP.GT.U32.AND P4, PT, R2, R231, PT ;  /* 0x000000e70200720c */ /* 0x000fe20003f84070 */
[----:B------:R-:W-:-:S04]  /*b3c0*/  IMAD.HI.U32 R235, R3, R232, RZ ;  /* 0x000000e803eb7227 */ /* 0x000fc800078e00ff */
[----:B------:R-:W-:-:S04]  /*b3d0*/  IMAD.HI.U32 R236, R3, R233, RZ ;  /* 0x000000e903ec7227 */ /* 0x000fc800078e00ff */
[----:B------:R-:W-:Y:S01]  /*b3e0*/  IMAD.MOV R234, RZ, RZ, -R236 ;  /* 0x000000ffffea7224 */ /* 0x000fe200078e0aec */
[----:B------:R-:W-:Y:S01]  /*b3f0*/  IABS R236, R250 ;  /* 0x000000fa00ec7213 */ /* 0x000fe20000000000 */
[--C-:B------:R-:W-:Y:S02]  /*b400*/  @!P6 IMAD.IADD R230, R230, 0x1, -R2.reuse ;  /* 0x00000001e6e6e824 */ /* 0x100fe400078e0a02 */
[C---:B------:R-:W-:Y:S01]  /*b410*/  IMAD R233, R2.reuse, R234, R233 ;  /* 0x000000ea02e97224 */ /* 0x040fe200078e02e9 */
[----:B------:R-:W-:Y:S01]  /*b420*/  IABS R234, R251 ;  /* 0x000000fb00ea7213 */ /* 0x000fe20000000000 */
[--C-:B------:R-:W-:Y:S01]  /*b430*/  @!P4 IMAD.IADD R231, R231, 0x1, -R2.reuse ;  /* 0x00000001e7e7c824 */ /* 0x100fe200078e0a02 */
[C---:B------:R-:W-:Y:S01]  /*b440*/  ISETP.GT.U32.AND P6, PT, R2.reuse, R230, PT ;  /* 0x000000e60200720c */ /* 0x040fe20003fc4070 */
[----:B------:R-:W-:Y:S02]  /*b450*/  @!P3 IMAD.IADD R229, R229, 0x1, -R2 ;  /* 0x00000001e5e5b824 */ /* 0x000fe400078e0a02 */
[----:B------:R-:W-:Y:S01]  /*b460*/  IMAD.HI.U32 R237, R3, R234, RZ ;  /* 0x000000ea03ed7227 */ /* 0x000fe200078e00ff */
[----:B------:R-:W-:-:S02]  /*b470*/  ISETP.GT.U32.AND P4, PT, R2, R231, PT ;  /* 0x000000e70200720c */ /* 0x000fc40003f84070 */
[C---:B------:R-:W-:Y:S01]  /*b480*/  ISETP.GT.U32.AND P3, PT, R2.reuse, R229, PT ;  /* 0x000000e50200720c */ /* 0x040fe20003f64070 */
[----:B------:R-:W-:Y:S02]  /*b490*/  IMAD.MOV R237, RZ, RZ, -R237 ;  /* 0x000000ffffed7224 */ /* 0x000fe400078e0aed */
[----:B------:R-:W-:Y:S02]  /*b4a0*/  IMAD.MOV R235, RZ, RZ, -R235 ;  /* 0x000000ffffeb7224 */ /* 0x000fe400078e0aeb */
[----:B------:R-:W-:Y:S02]  /*b4b0*/  IMAD R234, R2, R237, R234 ;  /* 0x000000ed02ea7224 */ /* 0x000fe400078e02ea */
[----:B------:R-:W-:Y:S01]  /*b4c0*/  @!P6 IMAD.IADD R230, R230, 0x1, -R2 ;  /* 0x00000001e6e6e824 */ /* 0x000fe200078e0a02 */
[C---:B------:R-:W-:Y:S01]  /*b4d0*/  ISETP.GT.U32.AND P6, PT, R2.reuse, R233, PT ;  /* 0x000000e90200720c */ /* 0x040fe20003fc4070 */
[C---:B------:R-:W-:Y:S01]  /*b4e0*/  IMAD R232, R2.reuse, R235, R232 ;  /* 0x000000eb02e87224 */ /* 0x040fe200078e02e8 */
[----:B------:R-:W-:Y:S01]  /*b4f0*/  IABS R235, R10 ;  /* 0x0000000a00eb7213 */ /* 0x000fe20000000000 */
[----:B------:R-:W-:Y:S01]  /*b500*/  @!P4 IMAD.IADD R231, R231, 0x1, -R2 ;  /* 0x00000001e7e7c824 */ /* 0x000fe200078e0a02 */
[----:B------:R-:W-:Y:S01]  /*b510*/  ISETP.GT.U32.AND P4, PT, R2, R234, PT ;  /* 0x000000ea0200720c */ /* 0x000fe20003f84070 */
[----:B------:R-:W-:-:S02]  /*b520*/  IMAD.MOV.U32 R237, RZ, RZ, R238 ;  /* 0x000000ffffed7224 */ /* 0x000fc400078e00ee */
[----:B------:R-:W-:-:S04]  /*b530*/  IMAD.HI.U32 R238, R3, R235, RZ ;  /* 0x000000eb03ee7227 */ /* 0x000fc800078e00ff */
[----:B------:R-:W-:-:S04]  /*b540*/  IMAD.HI.U32 R239, R3, R236, RZ ;  /* 0x000000ec03ef7227 */ /* 0x000fc800078e00ff */
[--C-:B------:R-:W-:Y:S02]  /*b550*/  @!P6 IMAD.IADD R233, R233, 0x1, -R2.reuse ;  /* 0x00000001e9e9e824 */ /* 0x100fe400078e0a02 */
[----:B------:R-:W-:Y:S02]  /*b560*/  @!P4 IMAD.IADD R234, R234, 0x1, -R2 ;  /* 0x00000001eaeac824 */ /* 0x000fe400078e0a02 */
[----:B------:R-:W-:Y:S01]  /*b570*/  IMAD.MOV R238, RZ, RZ, -R238 ;  /* 0x000000ffffee7224 */ /* 0x000fe200078e0aee */
[C---:B------:R-:W-:Y:S01]  /*b580*/  ISETP.GT.U32.AND P4, PT, R2.reuse, R233, PT ;  /* 0x000000e90200720c */ /* 0x040fe20003f84070 */
[----:B------:R-:W-:Y:S02]  /*b590*/  IMAD.MOV R239, RZ, RZ, -R239 ;  /* 0x000000ffffef7224 */ /* 0x000fe400078e0aef */
[----:B------:R-:W-:Y:S01]  /*b5a0*/  @!P3 IMAD.IADD R229, R229, 0x1, -R2 ;  /* 0x00000001e5e5b824 */ /* 0x000fe200078e0a02 */
[C---:B------:R-:W-:Y:S01]  /*b5b0*/  ISETP.GT.U32.AND P3, PT, R2.reuse, R232, PT ;  /* 0x000000e80200720c */ /* 0x040fe20003f64070 */
[C---:B------:R-:W-:Y:S01]  /*b5c0*/  IMAD R235, R2.reuse, R238, R235 ;  /* 0x000000ee02eb7224 */ /* 0x040fe200078e02eb */
[----:B------:R-:W-:Y:S01]  /*b5d0*/  IABS R238, R11 ;  /* 0x0000000b00ee7213 */ /* 0x000fe20000000000 */
[----:B------:R-:W-:Y:S01]  /*b5e0*/  IMAD R236, R2, R239, R236 ;  /* 0x000000ef02ec7224 */ /* 0x000fe200078e02ec */
[----:B------:R-:W-:Y:S01]  /*b5f0*/  IABS R239, R13 ;  /* 0x0000000d00ef7213 */ /* 0x000fe20000000000 */
[----:B------:R-:W-:-:S04]  /*b600*/  IMAD.HI.U32 R240, R3, R237, RZ ;  /* 0x000000ed03f07227 */ /* 0x000fc800078e00ff */
[----:B------:R-:W-:Y:S01]  /*b610*/  @!P4 IMAD.IADD R233, R233, 0x1, -R2 ;  /* 0x00000001e9e9c824 */ /* 0x000fe200078e0a02 */
[----:B------:R-:W-:Y:S01]  /*b620*/  ISETP.GT.U32.AND P4, PT, R2, R236, PT ;  /* 0x000000ec0200720c */ /* 0x000fe20003f84070 */
[----:B------:R-:W-:-:S04]  /*b630*/  IMAD.HI.U32 R242, R3, R238, RZ ;  /* 0x000000ee03f27227 */ /* 0x000fc800078e00ff */
[----:B------:R-:W-:Y:S02]  /*b640*/  IMAD.MOV R242, RZ, RZ, -R242 ;  /* 0x000000fffff27224 */ /* 0x000fe400078e0af2 */
[----:B------:R-:W-:Y:S01]  /*b650*/  @!P3 IMAD.IADD R232, R232, 0x1, -R2 ;  /* 0x00000001e8e8b824 */ /* 0x000fe200078e0a02 */
[----:B------:R-:W-:Y:S01]  /*b660*/  ISETP.GE.AND P3, PT, R241, RZ, PT ;  /* 0x000000fff100720c */ /* 0x000fe20003f66270 */
[C---:B------:R-:W-:Y:S01]  /*b670*/  IMAD R238, R2.reuse, R242, R238 ;  /* 0x000000f202ee7224 */ /* 0x040fe200078e02ee */
[----:B------:R-:W-:Y:S01]  /*b680*/  IABS R241, R4 ;  /* 0x0000000400f17213 */ /* 0x000fe20000000000 */
[----:B------:R-:W-:Y:S01]  /*b690*/  IMAD.HI.U32 R243, R3, R239, RZ ;  /* 0x000000ef03f37227 */ /* 0x000fe200078e00ff */
[----:B------:R-:W-:-:S03]  /*b6a0*/  ISETP.GT.U32.AND P6, PT, R2, R232, PT ;  /* 0x000000e80200720c */ /* 0x000fc60003fc4070 */
[----:B------:R-:W-:Y:S01]  /*b6b0*/  @!P4 IMAD.IADD R236, R236, 0x1, -R2 ;  /* 0x00000001ececc824 */ /* 0x000fe200078e0a02 */
[C---:B------:R-:W-:Y:S01]  /*b6c0*/  ISETP.GT.U32.AND P4, PT, R2.reuse, R238, PT ;  /* 0x000000ee0200720c */ /* 0x040fe20003f84070 */
[----:B------:R-:W-:Y:S02]  /*b6d0*/  IMAD.MOV R240, RZ, RZ, -R240 ;  /* 0x000000fffff07224 */ /* 0x000fe400078e0af0 */
[----:B------:R-:W-:Y:S02]  /*b6e0*/  IMAD.MOV R242, RZ, RZ, -R243 ;  /* 0x000000fffff27224 */ /* 0x000fe400078e0af3 */
[----:B------:R-:W-:Y:S01]  /*b6f0*/  @!P1 IMAD.MOV R228, RZ, RZ, -R228 ;  /* 0x000000ffffe49224 */ /* 0x000fe200078e0ae4 */
[C---:B------:R-:W-:Y:S01]  /*b700*/  ISETP.GT.U32.AND P1, PT, R2.reuse, R234, PT ;  /* 0x000000ea0200720c */ /* 0x040fe20003f24070 */
[C---:B------:R-:W-:Y:S01]  /*b710*/  IMAD R237, R2.reuse, R240, R237 ;  /* 0x000000f002ed7224 */ /* 0x040fe200078e02ed */
[----:B------:R-:W-:Y:S01]  /*b720*/  IABS R240, R12 ;  /* 0x0000000c00f07213 */ /* 0x000fe20000000000 */
[----:B------:R-:W-:Y:S01]  /*b730*/  IMAD R239, R2, R242, R239 ;  /* 0x000000f202ef7224 */ /* 0x000fe200078e02ef */
[----:B------:R-:W-:Y:S01]  /*b740*/  IABS R242, R0 ;  /* 0x0000000000f27213 */ /* 0x000fe20000000000 */
[--C-:B------:R-:W-:Y:S01]  /*b750*/  @!P6 IMAD.IADD R232, R232, 0x1, -R2.reuse ;  /* 0x00000001e8e8e824 */ /* 0x100fe200078e0a02 */
[----:B------:R-:W-:Y:S01]  /*b760*/  ISETP.GT.U32.AND P6, PT, R2, R235, PT ;  /* 0x000000eb0200720c */ /* 0x000fe20003fc4070 */
[----:B------:R-:W-:Y:S01]  /*b770*/  @!P4 IMAD.IADD R238, R238, 0x1, -R2 ;  /* 0x00000001eeeec824 */ /* 0x000fe200078e0a02 */
[----:B------:R-:W-:Y:S01]  /*b780*/  ISETP.GT.U32.AND P4, PT, R2, R239, PT ;  /* 0x000000ef0200720c */ /* 0x000fe20003f84070 */
[----:B------:R-:W-:-:S04]  /*b790*/  IMAD.HI.U32 R249, R3, R240, RZ ;  /* 0x000000f003f97227 */ /* 0x000fc800078e00ff */
[----:B------:R-:W-:Y:S02]  /*b7a0*/  IMAD.MOV R243, RZ, RZ, -R249 ;  /* 0x000000fffff37224 */ /* 0x000fe400078e0af9 */
[----:B------:R-:W-:Y:S01]  /*b7b0*/  @!P1 IMAD.IADD R234, R234, 0x1, -R2 ;  /* 0x00000001eaea9824 */ /* 0x000fe200078e0a02 */
[C---:B------:R-:W-:Y:S01]  /*b7c0*/  ISETP.GT.U32.AND P1, PT, R2.reuse, R237, PT ;  /* 0x000000ed0200720c */ /* 0x040fe20003f24070 */
[----:B------:R-:W-:Y:S01]  /*b7d0*/  IMAD R240, R2, R243, R240 ;  /* 0x000000f302f07224 */ /* 0x000fe200078e02f0 */
[----:B------:R-:W-:Y:S01]  /*b7e0*/  IABS R243, R245 ;  /* 0x000000f500f37213 */ /* 0x000fe20000000000 */
[----:B------:R-:W-:Y:S01]  /*b7f0*/  @!P6 IMAD.IADD R235, R235, 0x1, -R2 ;  /* 0x00000001ebebe824 */ /* 0x000fe200078e0a02 */
[----:B------:R-:W-:Y:S01]  /*b800*/  ISETP.GE.AND P6, PT, R244, RZ, PT ;  /* 0x000000fff400720c */ /* 0x000fe20003fc6270 */
[----:B------:R-:W-:-:S04]  /*b810*/  IMAD.HI.U32 R244, R3, R241, RZ ;  /* 0x000000f103f47227 */ /* 0x000fc800078e00ff */
[----:B------:R-:W-:Y:S01]  /*b820*/  @!P4 IMAD.IADD R239, R239, 0x1, -R2 ;  /* 0x00000001efefc824 */ /* 0x000fe200078e0a02 */
[----:B------:R-:W-:Y:S01]  /*b830*/  ISETP.GT.U32.AND P4, PT, R2, R240, PT ;  /* 0x000000f00200720c */ /* 0x000fe20003f84070 */
[----:B------:R-:W-:Y:S02]  /*b840*/  IMAD.MOV R244, RZ, RZ, -R244 ;  /* 0x000000fffff47224 */ /* 0x000fe400078e0af4 */
[----:B------:R-:W-:-:S04]  /*b850*/  IMAD.HI.U32 R7, R3, R242, RZ ;  /* 0x000000f203077227 */ /* 0x000fc800078e00ff */
[C---:B------:R-:W-:Y:S01]  /*b860*/  IMAD R241, R2.reuse, R244, R241 ;  /* 0x000000f402f17224 */ /* 0x040fe200078e02f1 */
[----:B------:R-:W-:Y:S01]  /*b870*/  IABS R244, R247 ;  /* 0x000000f700f47213 */ /* 0x000fe20000000000 */
[----:B------:R-:W-:Y:S01]  /*b880*/  @!P1 IMAD.IADD R237, R237, 0x1, -R2 ;  /* 0x00000001eded9824 */ /* 0x000fe200078e0a02 */
[----:B------:R-:W-:Y:S01]  /*b890*/  ISETP.GE.AND P1, PT, R251, RZ, PT ;  /* 0x000000fffb00720c */ /* 0x000fe20003f26270 */
[----:B------:R-:W-:Y:S01]  /*b8a0*/  @!P5 IMAD.MOV R231, RZ, RZ, -R231 ;  /* 0x000000ffffe7d224 */ /* 0x000fe200078e0ae7 */
[C---:B------:R-:W-:Y:S01]  /*b8b0*/  ISETP.GT.U32.AND P5, PT, R2.reuse, R239, PT ;  /* 0x000000ef0200720c */ /* 0x040fe20003fa4070 */
[----:B------:R-:W-:Y:S01]  /*b8c0*/  IMAD.MOV R7, RZ, RZ, -R7 ;  /* 0x000000ffff077224 */ /* 0x000fe200078e0a07 */
[----:B------:R-:W-:Y:S01]  /*b8d0*/  IABS R251, R248 ;  /* 0x000000f800fb7213 */ /* 0x000fe20000000000 */
[----:B------:R-:W-:Y:S01]  /*b8e0*/  @!P0 IMAD.MOV R229, RZ, RZ, -R229 ;  /* 0x000000ffffe58224 */ /* 0x000fe200078e0ae5 */
[----:B------:R-:W-:Y:S01]  /*b8f0*/  ISETP.GT.U32.AND P0, PT, R2, R235, PT ;  /* 0x000000eb0200720c */ /* 0x000fe20003f04070 */
[----:B---3--:R-:W-:-:S04]  /*b900*/  IMAD.HI.U32 R5, R3, R244, RZ ;  /* 0x000000f403057227 */ /* 0x008fc800078e00ff */
[C---:B------:R-:W-:Y:S02]  /*b910*/  IMAD R242, R2.reuse, R7, R242 ;  /* 0x0000000702f27224 */ /* 0x040fe400078e02f2 */
[----:B------:R-:W-:Y:S01]  /*b920*/  @!P2 IMAD.MOV R230, RZ, RZ, -R230 ;  /* 0x000000ffffe6a224 */ /* 0x000fe200078e0ae6 */
[----:B------:R-:W-:Y:S01]  /*b930*/  ISETP.GT.U32.AND P2, PT, R2, R236, PT ;  /* 0x000000ec0200720c */ /* 0x000fe20003f44070 */
[----:B------:R-:W-:-:S04]  /*b940*/  IMAD.HI.U32 R249, R3, R243, RZ ;  /* 0x000000f303f97227 */ /* 0x000fc800078e00ff */
[----:B------:R-:W-:-:S04]  /*b950*/  IMAD.HI.U32 R7, R3, R252, RZ ;  /* 0x000000fc03077227 */ /* 0x000fc800078e00ff */
[----:B------:R-:W-:Y:S01]  /*b960*/  @!P4 IMAD.IADD R240, R240, 0x1, -R2 ;  /* 0x00000001f0f0c824 */ /* 0x000fe200078e0a02 */
[----:B------:R-:W-:Y:S01]  /*b970*/  ISETP.GT.U32.AND P4, PT, R2, R237, PT ;  /* 0x000000ed0200720c */ /* 0x000fe20003f84070 */
[----:B------:R-:W-:-:S04]  /*b980*/  IMAD.HI.U32 R3, R3, R251, RZ ;  /* 0x000000fb03037227 */ /* 0x000fc800078e00ff */
[----:B------:R-:W-:Y:S01]  /*b990*/  @!P3 IMAD.MOV R232, RZ, RZ, -R232 ;  /* 0x000000ffffe8b224 */ /* 0x000fe200078e0ae8 */
[C---:B------:R-:W-:Y:S01]  /*b9a0*/  ISETP.GT.U32.AND P3, PT, R2.reuse, R238, PT ;  /* 0x000000ee0200720c */ /* 0x040fe20003f64070 */
[----:B------:R-:W-:Y:S02]  /*b9b0*/  IMAD.MOV R5, RZ, RZ, -R5 ;  /* 0x000000ffff057224 */ /* 0x000fe400078e0a05 */
[----:B------:R-:W-:Y:S02]  /*b9c0*/  IMAD.MOV R249, RZ, RZ, -R249 ;  /* 0x000000fffff97224 */ /* 0x000fe400078e0af9 */
[----:B------:R-:W-:Y:S02]  /*b9d0*/  IMAD.MOV R3, RZ, RZ, -R3 ;  /* 0x000000ffff037224 */ /* 0x000fe400078e0a03 */
[----:B------:R-:W-:Y:S02]  /*b9e0*/  IMAD.MOV R7, RZ, RZ, -R7 ;  /* 0x000000ffff077224 */ /* 0x000fe400078e0a07 */
[----:B------:R-:W-:-:S02]  /*b9f0*/  IMAD R244, R2, R5, R244 ;  /* 0x0000000502f47224 */ /* 0x000fc400078e02f4 */
[----:B------:R-:W-:Y:S01]  /*ba00*/  @!P5 IMAD.IADD R239, R239, 0x1, -R2 ;  /* 0x00000001efefd824 */ /* 0x000fe200078e0a02 */
[----:B------:R-:W2:Y:S01]  /*ba10*/  LDL.LU R5, [R1+0x3218] ;  /* 0x0032180001057983 */ /* 0x000ea20000300800 */
[----:B------:R-:W-:Y:S01]  /*ba20*/  IMAD R243, R2, R249, R243 ;  /* 0x000000f902f37224 */ /* 0x000fe200078e02f3 */
[----:B------:R-:W-:Y:S01]  /*ba30*/  ISETP.GE.AND P5, PT, R10, RZ, PT ;  /* 0x000000ff0a00720c */ /* 0x000fe20003fa6270 */
[C---:B------:R-:W-:Y:S01]  /*ba40*/  IMAD R251, R2.reuse, R3, R251 ;  /* 0x0000000302fb7224 */ /* 0x040fe200078e02fb */
[----:B------:R-:W3:Y:S01]  /*ba50*/  LDL.LU R10, [R1+0x3214] ;  /* 0x00321400010a7983 */ /* 0x000ee20000300800 */
[C---:B------:R-:W-:Y:S02]  /*ba60*/  IMAD R252, R2.reuse, R7, R252 ;  /* 0x0000000702fc7224 */ /* 0x040fe400078e02fc */
[----:B------:R-:W-:Y:S01]  /*ba70*/  @!P1 IMAD.MOV R234, RZ, RZ, -R234 ;  /* 0x000000ffffea9224 */ /* 0x000fe200078e0aea */
[----:B------:R-:W4:Y:S01]  /*ba80*/  LDL.LU R3, [R1+0x7c] ;  /* 0x00007c0001037983 */ /* 0x000f220000300800 */
[C---:B------:R-:W-:Y:S01]  /*ba90*/  ISETP.GT.U32.AND P1, PT, R2.reuse, R241, PT ;  /* 0x000000f10200720c */ /* 0x040fe20003f24070 */
[--C-:B------:R-:W-:Y:S01]  /*baa0*/  @!P0 IMAD.IADD R235, R235, 0x1, -R2.reuse ;  /* 0x00000001ebeb8824 */ /* 0x100fe200078e0a02 */
[----:B------:R-:W-:Y:S01]  /*bab0*/  ISETP.GT.U32.AND P0, PT, R2, R242, PT ;  /* 0x000000f20200720c */ /* 0x000fe20003f04070 */
[--C-:B------:R-:W-:Y:S01]  /*bac0*/  @!P2 IMAD.IADD R236, R236, 0x1, -R2.reuse ;  /* 0x00000001ececa824 */ /* 0x100fe200078e0a02 */
[C---:B------:R-:W-:Y:S01]  /*bad0*/  ISETP.GT.U32.AND P2, PT, R2.reuse, R243, PT ;  /* 0x000000f30200720c */ /* 0x040fe20003f44070 */
[--C-:B------:R-:W-:Y:S01]  /*bae0*/  @!P4 IMAD.IADD R237, R237, 0x1, -R2.reuse ;  /* 0x00000001ededc824 */ /* 0x100fe200078e0a02 */
[----:B------:R-:W-:Y:S01]  /*baf0*/  ISETP.GT.U32.AND P4, PT, R2, R244, PT ;  /* 0x000000f40200720c */ /* 0x000fe20003f84070 */
[----:B------:R-:W-:Y:S01]  /*bb00*/  @!P3 IMAD.IADD R238, R238, 0x1, -R2 ;  /* 0x00000001eeeeb824 */ /* 0x000fe200078e0a02 */
[----:B------:R-:W-:-:S05]  /*bb10*/  ISETP.GT.U32.AND P3, PT, R2, R252, PT ;  /* 0x000000fc0200720c */ /* 0x000fca0003f64070 */
[--C-:B------:R-:W-:Y:S01]  /*bb20*/  @!P1 IMAD.IADD R241, R241, 0x1, -R2.reuse ;  /* 0x00000001f1f19824 */ /* 0x100fe200078e0a02 */
[----:B------:R-:W-:Y:S01]  /*bb30*/  ISETP.GE.AND P1, PT, R250, RZ, PT ;  /* 0x000000fffa00720c */ /* 0x000fe20003f26270 */
[--C-:B------:R-:W-:Y:S01]  /*bb40*/  @!P0 IMAD.IADD R242, R242, 0x1, -R2.reuse ;  /* 0x00000001f2f28824 */ /* 0x100fe200078e0a02 */
[----:B------:R-:W2:Y:S01]  /*bb50*/  LDL.LU R250, [R1+0x3210] ;  /* 0x0032100001fa7983 */ /* 0x000ea20000300800 */
[----:B------:R-:W-:Y:S01]  /*bb60*/  ISETP.GE.AND P0, PT, R14, RZ, PT ;  /* 0x000000ff0e00720c */ /* 0x000fe20003f06270 */
[--C-:B------:R-:W-:Y:S01]  /*bb70*/  @!P2 IMAD.IADD R243, R243, 0x1, -R2.reuse ;  /* 0x00000001f3f3a824 */ /* 0x100fe200078e0a02 */
[----:B------:R-:W-:Y:S01]  /*bb80*/  ISETP.GE.AND P2, PT, R11, RZ, PT ;  /* 0x000000ff0b00720c */ /* 0x000fe20003f46270 */
[----:B------:R-:W3:Y:S01]  /*bb90*/  LDL.LU R14, [R1+0x320c] ;  /* 0x00320c00010e7983 */ /* 0x000ee20000300800 */
[--C-:B------:R-:W-:Y:S01]  /*bba0*/  @!P4 IMAD.IADD R244, R244, 0x1, -R2.reuse ;  /* 0x00000001f4f4c824 */ /* 0x100fe200078e0a02 */
[----:B------:R-:W-:Y:S01]  /*bbb0*/  ISETP.GE.AND P4, PT, R13, RZ, PT ;  /* 0x000000ff0d00720c */ /* 0x000fe20003f86270 */
[----:B------:R-:W-:Y:S01]  /*bbc0*/  @!P3 IMAD.IADD R252, R252, 0x1, -R2 ;  /* 0x00000001fcfcb824 */ /* 0x000fe200078e0a02 */
[----:B------:R-:W2:Y:S01]  /*bbd0*/  LDL.LU R11, [R1+0x3208] ;  /* 0x00320800010b7983 */ /* 0x000ea20000300800 */
[----:B------:R-:W-:-:S03]  /*bbe0*/  ISETP.GE.AND P3, PT, R12, RZ, PT ;  /* 0x000000ff0c00720c */ /* 0x000fc60003f66270 */
[----:B------:R-:W3:Y:S04]  /*bbf0*/  LDL.LU R13, [R1+0x3204] ;  /* 0x00320400010d7983 */ /* 0x000ee80000300800 */
[----:B------:R-:W3:Y:S04]  /*bc00*/  LDL.LU R12, [R1+0x3200] ;  /* 0x00320000010c7983 */ /* 0x000ee80000300800 */
[----:B------:R-:W2:Y:S01]  /*bc10*/  LDL R249, [R1+0x31ac] ;  /* 0x0031ac0001f97983 */ /* 0x000ea20000100800 */
[----:B------:R-:W-:Y:S01]  /*bc20*/  @!P6 IMAD.MOV R233, RZ, RZ, -R233 ;  /* 0x000000ffffe9e224 */ /* 0x000fe200078e0ae9 */
[----:B------:R-:W-:Y:S01]  /*bc30*/  ISETP.GT.U32.AND P6, PT, R2, R240, PT ;  /* 0x000000f00200720c */ /* 0x000fe20003fc4070 */
[----:B------:R-:W1:-:S12]  /*bc40*/  S2R R7, SR_TID.X ;  /* 0x0000000000077919 */ /* 0x000e580000002100 */
[----:B------:R-:W-:Y:S01]  /*bc50*/  @!P6 IMAD.IADD R240, R240, 0x1, -R2 ;  /* 0x00000001f0f0e824 */ /* 0x000fe200078e0a02 */
[C---:B------:R-:W-:Y:S01]  /*bc60*/  ISETP.GT.U32.AND P6, PT, R2.reuse, R251, PT ;  /* 0x000000fb0200720c */ /* 0x040fe20003fc4070 */
[----:B------:R-:W-:Y:S01]  /*bc70*/  @!P5 IMAD.MOV R235, RZ, RZ, -R235 ;  /* 0x000000ffffebd224 */ /* 0x000fe200078e0aeb */
[C---:B------:R-:W-:Y:S01]  /*bc80*/  ISETP.GT.U32.AND P5, PT, R2.reuse, R241, PT ;  /* 0x000000f10200720c */ /* 0x040fe20003fa4070 */
[----:B------:R-:W-:Y:S01]  /*bc90*/  @!P1 IMAD.MOV R236, RZ, RZ, -R236 ;  /* 0x000000ffffec9224 */ /* 0x000fe200078e0aec */
[C---:B------:R-:W-:Y:S01]  /*bca0*/  ISETP.GT.U32.AND P1, PT, R2.reuse, R242, PT ;  /* 0x000000f20200720c */ /* 0x040fe20003f24070 */
[----:B------:R-:W-:Y:S01]  /*bcb0*/  @!P0 IMAD.MOV R237, RZ, RZ, -R237 ;  /* 0x000000ffffed8224 */ /* 0x000fe200078e0aed */
[C---:B------:R-:W-:Y:S01]  /*bcc0*/  ISETP.GT.U32.AND P0, PT, R2.reuse, R243, PT ;  /* 0x000000f30200720c */ /* 0x040fe20003f04070 */
[----:B------:R-:W-:Y:S01]  /*bcd0*/  @!P2 IMAD.MOV R238, RZ, RZ, -R238 ;  /* 0x000000ffffeea224 */ /* 0x000fe200078e0aee */
[----:B------:R-:W-:Y:S01]  /*bce0*/  ISETP.GT.U32.AND P2, PT, R2, R244, PT ;  /* 0x000000f40200720c */ /* 0x000fe20003f44070 */
[----:B------:R-:W-:-:S04]  /*bcf0*/  @!P4 IMAD.MOV R239, RZ, RZ, -R239 ;  /* 0x000000ffffefc224 */ /* 0x000fc800078e0aef */
[----:B------:R-:W-:Y:S01]  /*bd00*/  @!P6 IMAD.IADD R251, R251, 0x1, -R2 ;  /* 0x00000001fbfbe824 */ /* 0x000fe200078e0a02 */
[----:B------:R-:W-:-:S04]  /*bd10*/  ISETP.GT.U32.AND P4, PT, R2, R252, PT ;  /* 0x000000fc0200720c */ /* 0x000fc80003f84070 */
[----:B------:R-:W-:Y:S01]  /*bd20*/  ISETP.GT.U32.AND P6, PT, R2, R251, PT ;  /* 0x000000fb0200720c */ /* 0x000fe20003fc4070 */
[----:B-1----:R-:W-:Y:S02]  /*bd30*/  IMAD.SHL.U32 R7, R7, 0x400, RZ ;  /* 0x0000040007077824 */ /* 0x002fe400078e00ff */
[--C-:B------:R-:W-:Y:S02]  /*bd40*/  @!P5 IMAD.IADD R241, R241, 0x1, -R2.reuse ;  /* 0x00000001f1f1d824 */ /* 0x100fe400078e0a02 */
[--C-:B------:R-:W-:Y:S02]  /*bd50*/  @!P1 IMAD.IADD R242, R242, 0x1, -R2.reuse ;  /* 0x00000001f2f29824 */ /* 0x100fe400078e0a02 */
[--C-:B------:R-:W-:Y:S02]  /*bd60*/  @!P0 IMAD.IADD R243, R243, 0x1, -R2.reuse ;  /* 0x00000001f3f38824 */ /* 0x100fe400078e0a02 */
[--C-:B------:R-:W-:Y:S02]  /*bd70*/  @!P2 IMAD.IADD R244, R244, 0x1, -R2.reuse ;  /* 0x00000001f4f4a824 */ /* 0x100fe400078e0a02 */
[----:B------:R-:W-:-:S02]  /*bd80*/  @!P4 IMAD.IADD R252, R252, 0x1, -R2 ;  /* 0x00000001fcfcc824 */ /* 0x000fc400078e0a02 */
[----:B------:R-:W-:Y:S02]  /*bd90*/  @!P6 IMAD.IADD R251, R251, 0x1, -R2 ;  /* 0x00000001fbfbe824 */ /* 0x000fe400078e0a02 */
[----:B------:R-:W-:Y:S01]  /*bda0*/  @!P3 IMAD.MOV R240, RZ, RZ, -R240 ;  /* 0x000000fffff0b224 */ /* 0x000fe200078e0af0 */
[----:B------:R-:W-:Y:S02]  /*bdb0*/  ISETP.GE.AND P3, PT, R4, RZ, PT ;  /* 0x000000ff0400720c */ /* 0x000fe40003f66270 */
[----:B------:R-:W-:Y:S02]  /*bdc0*/  ISETP.GE.AND P5, PT, R0, RZ, PT ;  /* 0x000000ff0000720c */ /* 0x000fe40003fa6270 */
[----:B------:R-:W-:Y:S02]  /*bdd0*/  ISETP.GE.AND P1, PT, R245, RZ, PT ;  /* 0x000000fff500720c */ /* 0x000fe40003f26270 */
[----:B------:R-:W-:Y:S02]  /*bde0*/  ISETP.GE.AND P0, PT, R247, RZ, PT ;  /* 0x000000fff700720c */ /* 0x000fe40003f06270 */
[----:B------:R-:W-:-:S02]  /*bdf0*/  ISETP.GE.AND P2, PT, R246, RZ, PT ;  /* 0x000000fff600720c */ /* 0x000fc40003f46270 */
[----:B------:R-:W-:-:S03]  /*be00*/  ISETP.GE.AND P4, PT, R248, RZ, PT ;  /* 0x000000fff800720c */ /* 0x000fc60003f86270 */
[----:B------:R-:W-:Y:S02]  /*be10*/  @!P3 IMAD.MOV R241, RZ, RZ, -R241 ;  /* 0x000000fffff1b224 */ /* 0x000fe400078e0af1 */
[----:B------:R-:W-:Y:S01]  /*be20*/  @!P5 IMAD.MOV R242, RZ, RZ, -R242 ;  /* 0x000000fffff2d224 */ /* 0x000fe200078e0af2 */
[----:B----4-:R-:W-:Y:S02]  /*be30*/  LOP3.LUT R7, R3, 0x8000, R7, 0xf8, !PT ;  /* 0x0000800003077812 */ /* 0x010fe400078ef807 */
[----:B------:R-:W1:Y:S03]  /*be40*/  LDC.64 R2, c[0x0][0x238] ;  /* 0x00008e00ff027b82 */ /* 0x000e660000000a00 */
[----:B------:R4:W-:Y:S04]  /*be50*/  STL [R1+0x31c4], R7 ;  /* 0x0031c40701007387 */ /* 0x0009e80000100800 */
[----:B----4-:R-:W4:Y:S04]  /*be60*/  LDL.LU R7, [R1+0x30] ;  /* 0x0000300001077983 */ /* 0x010f280000300800 */
[----:B------:R-:W4:Y:S04]  /*be70*/  LDL.LU R4, [R1+0x28] ;  /* 0x0000280001047983 */ /* 0x000f280000300800 */
[----:B------:R-:W4:Y:S04]  /*be80*/  LDL.LU R0, [R1+0x24] ;  /* 0x0000240001007983 */ /* 0x000f280000300800 */
[----:B------:R-:W4:Y:S04]  /*be90*/  LDL.LU R245, [R1+0x20] ;  /* 0x0000200001f57983 */ /* 0x000f280000300800 */
[----:B------:R-:W4:Y:S04]  /*bea0*/  LDL.LU R247, [R1+0x1c] ;  /* 0x00001c0001f77983 */ /* 0x000f280000300800 */
[----:B------:R-:W4:Y:S01]  /*beb0*/  LDL.LU R246, [R1+0x18] ;  /* 0x0000180001f67983 */ /* 0x000f220000300800 */
[----:B--2---:R-:W-:-:S02]  /*bec0*/  ISETP.NE.AND P3, PT, R249, RZ, PT ;  /* 0x000000fff900720c */ /* 0x004fc40003f65270 */
[----:B------:R-:W-:Y:S01]  /*bed0*/  LOP3.LUT R249, RZ, R249, RZ, 0x33, !PT ;  /* 0x000000f9fff97212 */ /* 0x000fe200078e33ff */
[----:B------:R-:W2:Y:S01]  /*bee0*/  LDL.LU R248, [R1+0x14] ;  /* 0x0000140001f87983 */ /* 0x000ea20000300800 */
[----:B------:R-:W-:Y:S02]  /*bef0*/  ISETP.GE.AND P5, PT, R11, RZ, PT ;  /* 0x000000ff0b00720c */ /* 0x000fe40003fa6270 */
[----:B------:R-:W-:Y:S01]  /*bf00*/  SEL R250, R249, R250, !P3 ;  /* 0x000000faf9fa7207 */ /* 0x000fe20005800000 */
[----:B-1----:R1:W-:Y:S01]  /*bf10*/  STL [R1+0x31c8], R2 ;  /* 0x0031c80201007387 */ /* 0x0023e20000100800 */
[----:B---3--:R-:W-:-:S03]  /*bf20*/  ISETP.GE.AND P6, PT, R12, RZ, PT ;  /* 0x000000ff0c00720c */ /* 0x008fc60003fc6270 */
[----:B-1----:R-:W3:Y:S04]  /*bf30*/  LDL.LU R2, [R1+0x34] ;  /* 0x0000340001027983 */ /* 0x002ee80000300800 */
[----:B------:R1:W-:Y:S04]  /*bf40*/  STL [R1+0x31cc], R11 ;  /* 0x0031cc0b01007387 */ /* 0x0003e80000100800 */
[----:B-1----:R-:W3:Y:S04]  /*bf50*/  LDL.LU R11, [R1+0x38] ;  /* 0x00003800010b7983 */ /* 0x002ee80000300800 */
[----:B------:R1:W-:Y:S04]  /*bf60*/  STL [R1+0x31d0], R12 ;  /* 0x0031d00c01007387 */ /* 0x0003e80000100800 */
[----:B-1----:R-:W3:Y:S04]  /*bf70*/  LDL.LU R12, [R1+0x3c] ;  /* 0x00003c00010c7983 */ /* 0x002ee80000300800 */
[----:B------:R1:W-:Y:S04]  /*bf80*/  STL [R1+0xac], R250 ;  /* 0x0000acfa01007387 */ /* 0x0003e80000100800 */
[----:B-1----:R-:W3:Y:S01]  /*bf90*/  LDL.LU R250, [R1+0x31fc] ;  /* 0x0031fc0001fa7983 */ /* 0x002ee20000300800 */
[----:B----4-:R-:W-:-:S02]  /*bfa0*/  SEL R4, R249, R4, !P3 ;  /* 0x00000004f9047207 */ /* 0x010fc40005800000 */
[C---:B------:R-:W-:Y:S02]  /*bfb0*/  SEL R0, R249.reuse, R0, !P3 ;  /* 0x00000000f9007207 */ /* 0x040fe40005800000 */
[C---:B------:R-:W-:Y:S02]  /*bfc0*/  SEL R245, R249.reuse, R245, !P3 ;  /* 0x000000f5f9f57207 */ /* 0x040fe40005800000 */
[C---:B------:R-:W-:Y:S02]  /*bfd0*/  SEL R247, R249.reuse, R247, !P3 ;  /* 0x000000f7f9f77207 */ /* 0x040fe40005800000 */
[C---:B------:R-:W-:Y:S02]  /*bfe0*/  SEL R246, R249.reuse, R246, !P3 ;  /* 0x000000f6f9f67207 */ /* 0x040fe40005800000 */
[C---:B--2---:R-:W-:Y:S02]  /*bff0*/  SEL R248, R249.reuse, R248, !P3 ;  /* 0x000000f8f9f87207 */ /* 0x044fe40005800000 */
[----:B---3--:R-:W-:-:S05]  /*c000*/  SEL R250, R249, R250, !P3 ;  /* 0x000000faf9fa7207 */ /* 0x008fca0005800000 */
[----:B------:R1:W-:Y:S04]  /*c010*/  STL [R1+0x110], R250 ;  /* 0x000110fa01007387 */ /* 0x0003e80000100800 */
[----:B-1----:R-:W2:Y:S04]  /*c020*/  LDL.LU R250, [R1+0x10] ;  /* 0x0000100001fa7983 */ /* 0x002ea80000300800 */
[----:B------:R1:W-:Y:S04]  /*c030*/  STL [R1+0x10c], R4 ;  /* 0x00010c0401007387 */ /* 0x0003e80000100800 */
[----:B-1----:R-:W3:Y:S04]  /*c040*/  LDL.LU R4, [R1+0x31f8] ;  /* 0x0031f80001047983 */ /* 0x002ee80000300800 */
[----:B------:R1:W-:Y:S04]  /*c050*/  STL [R1+0x38], R0 ;  /* 0x0000380001007387 */ /* 0x0003e80000100800 */
[----:B-1----:R-:W4:Y:S04]  /*c060*/  LDL.LU R0, [R1+0x31f4] ;  /* 0x0031f40001007983 */ /* 0x002f280000300800 */
[----:B------:R1:W-:Y:S04]  /*c070*/  STL [R1+0x34], R245 ;  /* 0x000034f501007387 */ /* 0x0003e80000100800 */
[----:B-1----:R-:W4:Y:S04]  /*c080*/  LDL.LU R245, [R1+0x31f0] ;  /* 0x0031f00001f57983 */ /* 0x002f280000300800 */
[----:B------:R1:W-:Y:S04]  /*c090*/  STL [R1+0x30], R247 ;  /* 0x000030f701007387 */ /* 0x0003e80000100800 */
[----:B-1----:R-:W4:Y:S04]  /*c0a0*/  LDL.LU R247, [R1+0x31ec] ;  /* 0x0031ec0001f77983 */ /* 0x002f280000300800 */
[----:B------:R1:W-:Y:S04]  /*c0b0*/  STL [R1+0x2c], R246 ;  /* 0x00002cf601007387 */ /* 0x0003e80000100800 */
[----:B-1----:R-:W4:Y:S04]  /*c0c0*/  LDL.LU R246, [R1+0x31e8] ;  /* 0x0031e80001f67983 */ /* 0x002f280000300800 */
[----:B------:R1:W-:Y:S04]  /*c0d0*/  STL [R1+0x28], R248 ;  /* 0x000028f801007387 */ /* 0x0003e80000100800 */
[----:B-1----:R-:W4:Y:S01]  /*c0e0*/  LDL.LU R248, [R1+0x31e4] ;  /* 0x0031e40001f87983 */ /* 0x002f220000300800 */
[----:B--2---:R-:W-:-:S05]  /*c0f0*/  SEL R250, R249, R250, !P3 ;  /* 0x000000faf9fa7207 */ /* 0x004fca0005800000 */
[----:B------:R4:W-:Y:S01]  /*c100*/  STL [R1+0x40], R250 ;  /* 0x000040fa01007387 */ /* 0x0009e20000100800 */
[C---:B---3--:R-:W-:Y:S02]  /*c110*/  SEL R4, R249.reuse, R4, !P3 ;  /* 0x00000004f9047207 */ /* 0x048fe40005800000 */
[C---:B----4-:R-:W-:Y:S02]  /*c120*/  SEL R250, R249.reuse, R248, !P3 ;  /* 0x000000f8f9fa7207 */ /* 0x050fe40005800000 */
[----:B------:R-:W2:Y:S04]  /*c130*/  LDL.LU R248, [R1+0x31e0] ;  /* 0x0031e00001f87983 */ /* 0x000ea80000300800 */
[----:B------:R1:W-:Y:S02]  /*c140*/  STL [R1+0x108], R250 ;  /* 0x000108fa01007387 */ /* 0x0003e40000100800 */
[----:B-1----:R-:W-:-:S02]  /*c150*/  SEL R250, R249, R246, !P3 ;  /* 0x000000f6f9fa7207 */ /* 0x002fc40005800000 */
[----:B------:R-:W3:Y:S04]  /*c160*/  LDL.LU R246, [R1+0x31dc] ;  /* 0x0031dc0001f67983 */ /* 0x000ee80000300800 */
[----:B------:R1:W-:Y:S02]  /*c170*/  STL [R1+0x104], R250 ;  /* 0x000104fa01007387 */ /* 0x0003e40000100800 */
[C---:B-1----:R-:W-:Y:S02]  /*c180*/  SEL R250, R249.reuse, R247, !P3 ;  /* 0x000000f7f9fa7207 */ /* 0x042fe40005800000 */
[----:B------:R-:W4:Y:S04]  /*c190*/  LDL.LU R247, [R1+0x31d8] ;  /* 0x0031d80001f77983 */ /* 0x000f280000300800 */
[----:B------:R1:W-:Y:S02]  /*c1a0*/  STL [R1+0x100], R250 ;  /* 0x000100fa01007387 */ /* 0x0003e40000100800 */
[----:B-1----:R-:W-:-:S02]  /*c1b0*/  SEL R250, R249, R245, !P3 ;  /* 0x000000f5f9fa7207 */ /* 0x002fc40005800000 */
[----:B------:R-:W2:Y:S04]  /*c1c0*/  LDL.LU R245, [R1+0x31d4] ;  /* 0x0031d40001f57983 */ /* 0x000ea80000300800 */
[----:B------:R1:W-:Y:S02]  /*c1d0*/  STL [R1+0xfc], R250 ;  /* 0x0000fcfa01007387 */ /* 0x0003e40000100800 */
[C---:B-1----:R-:W-:Y:S02]  /*c1e0*/  SEL R250, R249.reuse, R0, !P3 ;  /* 0x00000000f9fa7207 */ /* 0x042fe40005800000 */
[C---:B------:R-:W-:Y:S02]  /*c1f0*/  SEL R0, R249.reuse, R5, !P3 ;  /* 0x00000005f9007207 */ /* 0x040fe40005800000 */
[C---:B------:R-:W-:Y:S01]  /*c200*/  SEL R5, R249.reuse, R6, !P3 ;  /* 0x00000006f9057207 */ /* 0x040fe20005800000 */
[----:B------:R-:W-:Y:S04]  /*c210*/  STL [R1+0xf8], R250 ;  /* 0x0000f8fa01007387 */ /* 0x000fe80000100800 */
[----:B------:R1:W-:Y:S04]  /*c220*/  STL [R1+0xf4], R4 ;  /* 0x0000f40401007387 */ /* 0x0003e80000100800 */
[----:B------:R1:W-:Y:S02]  /*c230*/  STL [R1+0xf0], R0 ;  /* 0x0000f00001007387 */ /* 0x0003e40000100800 */
[----:B-1----:R-:W-:-:S02]  /*c240*/  SEL R4, R249, R8, !P3 ;  /* 0x00000008f9047207 */ /* 0x002fc40005800000 */
[----:B------:R1:W-:Y:S01]  /*c250*/  STL [R1+0xec], R5 ;  /* 0x0000ec0501007387 */ /* 0x0003e20000100800 */
[----:B------:R-:W-:-:S03]  /*c260*/  SEL R0, R249, R9, !P3 ;  /* 0x00000009f9007207 */ /* 0x000fc60005800000 */
[----:B------:R1:W-:Y:S04]  /*c270*/  STL [R1+0xe8], R4 ;  /* 0x0000e80401007387 */ /* 0x0003e80000100800 */
[----:B------:R1:W-:Y:S02]  /*c280*/  STL [R1+0xe4], R0 ;  /* 0x0000e40001007387 */ /* 0x0003e40000100800 */
[C---:B-1----:R-:W-:Y:S02]  /*c290*/  SEL R5, R249.reuse, R15, !P3 ;  /* 0x0000000ff9057207 */ /* 0x042fe40005800000 */
[----:B------:R-:W-:-:S03]  /*c2a0*/  SEL R4, R249, R16, !P3 ;  /* 0x00000010f9047207 */ /* 0x000fc60005800000 */
        /* <DEDUP_REMOVED lines=44> */
[----:B------:R-:W-:Y:S04]  /*c570*/  STL [R1+0x7c], R4 ;  /* 0x00007c0401007387 */ /* 0x000fe80000100800 */
[----:B------:R1:W-:Y:S02]  /*c580*/  STL [R1+0x78], R0 ;  /* 0x0000780001007387 */ /* 0x0003e40000100800 */
[C---:B-1----:R-:W-:Y:S02]  /*c590*/  SEL R5, R249.reuse, R68, !P3 ;  /* 0x00000044f9057207 */ /* 0x042fe40005800000 */
[C---:B------:R-:W-:Y:S02]  /*c5a0*/  SEL R0, R249.reuse, R67, !P3 ;  /* 0x00000043f9007207 */ /* 0x040fe40005800000 */
[----:B------:R-:W-:-:S03]  /*c5b0*/  SEL R4, R249, R69, !P3 ;  /* 0x00000045f9047207 */ /* 0x000fc60005800000 */
[----:B------:R1:W-:Y:S04]  /*c5c0*/  STL [R1+0x74], R0 ;  /* 0x0000740001007387 */ /* 0x0003e80000100800 */
[----:B------:R1:W-:Y:S02]  /*c5d0*/  STL [R1+0x70], R5 ;  /* 0x0000700501007387 */ /* 0x0003e40000100800 */
[C---:B-1----:R-:W-:Y:S02]  /*c5e0*/  SEL R0, R249.reuse, R70, !P3 ;  /* 0x00000046f9007207 */ /* 0x042fe40005800000 */
[----:B------:R1:W-:Y:S01]  /*c5f0*/  STL [R1+0x6c], R4 ;  /* 0x00006c0401007387 */ /* 0x0003e20000100800 */
[----:B------:R-:W-:-:S03]  /*c600*/  SEL R5, R249, R71, !P3 ;  /* 0x00000047f9057207 */ /* 0x000fc60005800000 */
[----:B------:R1:W-:Y:S02]  /*c610*/  STL [R1+0x68], R0 ;  /* 0x0000680001007387 */ /* 0x0003e40000100800 */
[C---:B-1----:R-:W-:Y:S02]  /*c620*/  SEL R4, R249.reuse, R72, !P3 ;  /* 0x00000048f9047207 */ /* 0x042fe40005800000 */
        /* <DEDUP_REMOVED lines=15> */
[----:B------:R3:W-:Y:S01]  /*c720*/  STL [R1+0x20], R0 ;  /* 0x0000200001007387 */ /* 0x0007e20000100800 */
[C---:B-1----:R-:W-:Y:S02]  /*c730*/  SEL R5, R249.reuse, R80, !P3 ;  /* 0x00000050f9057207 */ /* 0x042fe40005800000 */
[----:B---3--:R-:W-:-:S03]  /*c740*/  SEL R4, R249, R81, !P3 ;  /* 0x00000051f9047207 */ /* 0x008fc60005800000 */
[----:B------:R1:W-:Y:S01]  /*c750*/  STL [R1+0x1c], R5 ;  /* 0x00001c0501007387 */ /* 0x0003e20000100800 */
[----:B------:R-:W-:-:S03]  /*c760*/  SEL R0, R249, R82, !P3 ;  /* 0x00000052f9007207 */ /* 0x000fc60005800000 */
[----:B------:R3:W-:Y:S04]  /*c770*/  STL [R1+0x18], R4 ;  /* 0x0000180401007387 */ /* 0x0007e80000100800 */
[----:B------:R4:W-:Y:S01]  /*c780*/  STL [R1+0x14], R0 ;  /* 0x0000140001007387 */ /* 0x0009e20000100800 */
[C---:B-1----:R-:W-:Y:S02]  /*c790*/  SEL R5, R249.reuse, R83, !P3 ;  /* 0x00000053f9057207 */ /* 0x042fe40005800000 */
[----:B---3--:R-:W-:-:S03]  /*c7a0*/  SEL R4, R249, R84, !P3 ;  /* 0x00000054f9047207 */ /* 0x008fc60005800000 */
[----:B------:R-:W-:Y:S01]  /*c7b0*/  STL [R1+0x10], R5 ;  /* 0x0000100501007387 */ /* 0x000fe20000100800 */
[----:B----4-:R-:W-:-:S03]  /*c7c0*/  SEL R0, R249, R85, !P3 ;  /* 0x00000055f9007207 */ /* 0x010fc60005800000 */
[----:B------:R-:W-:Y:S04]  /*c7d0*/  STL [R1+0xc], R4 ;  /* 0x00000c0401007387 */ /* 0x000fe80000100800 */
[----:B------:R1:W-:Y:S04]  /*c7e0*/  STL [R1+0x8], R0 ;  /* 0x0000080001007387 */ /* 0x0003e80000100800 */
[----:B-1----:R-:W3:Y:S01]  /*c7f0*/  LDL R0, [R1+0x31a8] ;  /* 0x0031a80001007983 */ /* 0x002ee20000100800 */
[C---:B------:R-:W-:Y:S02]  /*c800*/  SEL R5, R249.reuse, R86, !P3 ;  /* 0x00000056f9057207 */ /* 0x040fe40005800000 */
[----:B------:R-:W-:-:S02]  /*c810*/  SEL R4, R249, R87, !P3 ;  /* 0x00000057f9047207 */ /* 0x000fc40005800000 */
[----:B------:R-:W-:Y:S01]  /*c820*/  SEL R35, R249, R43, !P3 ;  /* 0x0000002bf9237207 */ /* 0x000fe20005800000 */
[----:B------:R-:W-:Y:S04]  /*c830*/  STL [R1+0x4], R5 ;  /* 0x0000040501007387 */ /* 0x000fe80000100800 */
[----:B------:R1:W-:Y:S04]  /*c840*/  STL [R1], R4 ;  /* 0x0000000401007387 */ /* 0x0003e80000100800 */
[----:B------:R-:W4:Y:S01]  /*c850*/  LDL.LU R43, [R1+0xac] ;  /* 0x0000ac00012b7983 */ /* 0x000f220000300800 */
[----:B-1----:R-:W1:Y:S01]  /*c860*/  S2R R4, SR_TID.X ;  /* 0x0000000000047919 */ /* 0x002e620000002100 */
[----:B------:R-:W-:Y:S01]  /*c870*/  @!P0 IMAD.MOV R244, RZ, RZ, -R244 ;  /* 0x000000fffff48224 */ /* 0x000fe200078e0af4 */
[----:B------:R-:W-:Y:S01]  /*c880*/  ISETP.GE.AND P0, PT, R13, RZ, PT ;  /* 0x000000ff0d00720c */ /* 0x000fe20003f06270 */
[----:B------:R-:W-:Y:S01]  /*c890*/  @!P1 IMAD.MOV R243, RZ, RZ, -R243 ;  /* 0x000000fffff39224 */ /* 0x000fe200078e0af3 */
[----:B------:R-:W-:-:S02]  /*c8a0*/  ISETP.GE.AND P1, PT, R14, RZ, PT ;  /* 0x000000ff0e00720c */ /* 0x000fc40003f26270 */
[C---:B------:R-:W-:Y:S01]  /*c8b0*/  SEL R37, R249.reuse, R41, !P3 ;  /* 0x00000029f9257207 */ /* 0x040fe20005800000 */
[----:B------:R-:W-:Y:S02]  /*c8c0*/  IMAD.MOV.U32 R41, RZ, RZ, R246 ;  /* 0x000000ffff297224 */ /* 0x000fe400078e00f6 */
[----:B------:R-:W-:Y:S01]  /*c8d0*/  @!P2 IMAD.MOV R252, RZ, RZ, -R252 ;  /* 0x000000fffffca224 */ /* 0x000fe200078e0afc */
[----:B------:R-:W-:Y:S01]  /*c8e0*/  SEL R38, R249, R40, !P3 ;  /* 0x00000028f9267207 */ /* 0x000fe20005800000 */
[----:B--2---:R-:W-:-:S04]  /*c8f0*/  IMAD.MOV.U32 R5, RZ, RZ, R245 ;  /* 0x000000ffff057224 */ /* 0x004fc800078e00f5 */
[----:B------:R-:W-:Y:S02]  /*c900*/  @!P0 IMAD.MOV R41, RZ, RZ, -R41 ;  /* 0x000000ffff298224 */ /* 0x000fe400078e0a29 */
[----:B------:R-:W-:Y:S02]  /*c910*/  IMAD.MOV.U32 R40, RZ, RZ, R247 ;  /* 0x000000ffff287224 */ /* 0x000fe400078e00f7 */
[----:B------:R-:W-:Y:S02]  /*c920*/  @!P5 IMAD.MOV R5, RZ, RZ, -R5 ;  /* 0x000000ffff05d224 */ /* 0x000fe400078e0a05 */
[----:B------:R-:W-:Y:S02]  /*c930*/  @!P6 IMAD.MOV R40, RZ, RZ, -R40 ;  /* 0x000000ffff28e224 */ /* 0x000fe400078e0a28 */
[----:B------:R-:W-:Y:S01]  /*c940*/  @!P1 IMAD.MOV R248, RZ, RZ, -R248 ;  /* 0x000000fffff89224 */ /* 0x000fe200078e0af8 */
[C---:B------:R-:W-:Y:S02]  /*c950*/  SEL R36, R249.reuse, R42, !P3 ;  /* 0x0000002af9247207 */ /* 0x040fe40005800000 */
[----:B------:R-:W-:-:S02]  /*c960*/  SEL R77, R249, R238, !P3 ;  /* 0x000000eef94d7207 */ /* 0x000fc40005800000 */
[----:B-1----:R-:W-:Y:S01]  /*c970*/  LOP3.LUT R4, R4, 0x3f, RZ, 0xc0, !PT ;  /* 0x0000003f04047812 */ /* 0x002fe200078ec0ff */
[----:B------:R-:W-:Y:S01]  /*c980*/  @!P4 IMAD.MOV R251, RZ, RZ, -R251 ;  /* 0x000000fffffbc224 */ /* 0x000fe200078e0afb */
[C---:B------:R-:W-:Y:S02]  /*c990*/  SEL R78, R249.reuse, R239, !P3 ;  /* 0x000000eff94e7207 */ /* 0x040fe40005800000 */
[C---:B------:R-:W-:Y:S02]  /*c9a0*/  SEL R12, R249.reuse, R12, !P3 ;  /* 0x0000000cf90c7207 */ /* 0x040fe40005800000 */
[C---:B------:R-:W-:Y:S02]  /*c9b0*/  SEL R11, R249.reuse, R11, !P3 ;  /* 0x0000000bf90b7207 */ /* 0x040fe40005800000 */
[C---:B------:R-:W-:Y:S02]  /*c9c0*/  SEL R2, R249.reuse, R2, !P3 ;  /* 0x00000002f9027207 */ /* 0x040fe40005800000 */
[----:B------:R-:W-:-:S02]  /*c9d0*/  SEL R7, R249, R7, !P3 ;  /* 0x00000007f9077207 */ /* 0x000fc40005800000 */
[C---:B------:R-:W-:Y:S02]  /*c9e0*/  SEL R10, R249.reuse, R10, !P3 ;  /* 0x0000000af90a7207 */ /* 0x040fe40005800000 */
        /* <DEDUP_REMOVED lines=107> */
[----:B---3--:R-:W-:Y:S02]  /*d0a0*/  ISETP.NE.AND P2, PT, R0, RZ, PT ;  /* 0x000000ff0000720c */ /* 0x008fe40003f45270 */
[----:B------:R-:W-:-:S04]  /*d0b0*/  LOP3.LUT R0, RZ, R0, RZ, 0x33, !PT ;  /* 0x00000000ff007212 */ /* 0x000fc800078e33ff */
[C---:B------:R-:W-:Y:S02]  /*d0c0*/  SEL R41, R0.reuse, R41, !P2 ;  /* 0x0000002900297207 */ /* 0x040fe40005000000 */
[----:B------:R-:W-:-:S03]  /*d0d0*/  SEL R5, R0, R5, !P2 ;  /* 0x0000000500057207 */ /* 0x000fc60005000000 */
[----:B------:R-:W-:Y:S01]  /*d0e0*/  IMAD R41, R41, UR4, RZ ;  /* 0x0000000429297c24 */ /* 0x000fe2000f8e02ff */
[C---:B------:R-:W-:Y:S02]  /*d0f0*/  SEL R40, R0.reuse, R40, !P2 ;  /* 0x0000002800287207 */ /* 0x040fe40005000000 */
[----:B------:R-:W-:Y:S01]  /*d100*/  SEL R42, R0, R248, !P2 ;  /* 0x000000f8002a7207 */ /* 0x000fe20005000000 */
[----:B------:R-:W-:Y:S01]  /*d110*/  IMAD R5, R5, UR4, RZ ;  /* 0x0000000405057c24 */ /* 0x000fe2000f8e02ff */
[C---:B------:R-:W-:Y:S01]  /*d120*/  LEA R238, P2, R41.reuse, UR6, 0x2 ;  /* 0x0000000629ee7c11 */ /* 0x040fe2000f8410ff */
[----:B------:R-:W-:Y:S02]  /*d130*/  IMAD R0, R4, R3, RZ ;  /* 0x0000000304007224 */ /* 0x000fe400078e02ff */
[----:B------:R-:W-:Y:S02]  /*d140*/  IMAD R40, R40, UR4, RZ ;  /* 0x0000000428287c24 */ /* 0x000fe4000f8e02ff */
[----:B------:R-:W-:Y:S01]  /*d150*/  IMAD R42, R42, UR4, RZ ;  /* 0x000000042a2a7c24 */ /* 0x000fe2000f8e02ff */
[----:B------:R-:W-:Y:S01]  /*d160*/  ULDC UR4, c[0x0][0x240] ;  /* 0x0000900000047ab9 */ /* 0x000fe20000000800 */
[----:B------:R-:W-:Y:S01]  /*d170*/  LEA.HI.X.SX32 R239, R41, UR7, 0x2, P2 ;  /* 0x0000000729ef7c11 */ /* 0x000fe200090f16ff */
[----:B----4-:R-:W-:Y:S01]  /*d180*/  IMAD R41, R43, UR4, RZ ;  /* 0x000000042b297c24 */ /* 0x010fe2000f8e02ff */
[----:B------:R-:W-:-:S02]  /*d190*/  LEA R4, P0, R5, UR6, 0x2 ;  /* 0x0000000605047c11 */ /* 0x000fc4000f8010ff */
[----:B------:R-:W-:Y:S02]  /*d1a0*/  LEA R3, P4, R0, UR8, 0x2 ;  /* 0x0000000800037c11 */ /* 0x000fe4000f8810ff */
        /* <DEDUP_REMOVED lines=73> */
[----:B------:R-:W-:Y:S02]  /*d640*/  SEL R249, R249, R251, !P3 ;  /* 0x000000fbf9f97207 */ /* 0x000fe40005800000 */
[----:B------:R-:W-:Y:S02]  /*d650*/  LEA R236, P1, R40, UR6, 0x2 ;  /* 0x0000000628ec7c11 */ /* 0x000fe4000f8210ff */
[----:B------:R-:W-:Y:S02]  /*d660*/  LEA R240, P3, R42, UR6, 0x2 ;  /* 0x000000062af07c11 */ /* 0x000fe4000f8610ff */
[----:B------:R-:W-:-:S02]  /*d670*/  LEA.HI.X.SX32 R5, R5, UR7, 0x2, P0 ;  /* 0x0000000705057c11 */ /* 0x000fc400080f16ff */
[----:B------:R-:W-:Y:S02]  /*d680*/  LEA.HI.X.SX32 R0, R0, UR9, 0x2, P4 ;  /* 0x0000000900007c11 */ /* 0x000fe4000a0f16ff */
[----:B------:R-:W-:Y:S02]  /*d690*/  LEA R46, P0, R41, R3, 0x2 ;  /* 0x00000003292e7211 */ /* 0x000fe400078010ff */
[----:B------:R-:W-:Y:S01]  /*d6a0*/  LEA.HI.X.SX32 R237, R40, UR7, 0x2, P1 ;  /* 0x0000000728ed7c11 */ /* 0x000fe200088f16ff */
[----:B------:R-:W-:Y:S01]  /*d6b0*/  IMAD R40, R12, UR4, RZ ;  /* 0x000000040c287c24 */ /* 0x000fe2000f8e02ff */
[----:B------:R-:W-:Y:S01]  /*d6c0*/  LEA.HI.X.SX32 R241, R42, UR7, 0x2, P3 ;  /* 0x000000072af17c11 */ /* 0x000fe200098f16ff */
[----:B------:R-:W2:Y:S01]  /*d6d0*/  LDL.LU R12, [R1+0x31d0] ;  /* 0x0031d000010c7983 */ /* 0x000ea20000300800 */
[----:B------:R-:W-:Y:S01]  /*d6e0*/  IMAD R42, R11, UR4, RZ ;  /* 0x000000040b2a7c24 */ /* 0x000fe2000f8e02ff */
[----:B------:R-:W-:Y:S01]  /*d6f0*/  LEA.HI.X.SX32 R47, R41, R0, 0x2, P0 ;  /* 0x00000000292f7211 */ /* 0x000fe200000f16ff */
[----:B------:R-:W-:Y:S01]  /*d700*/  IMAD R43, R2, UR4, RZ ;  /* 0x00000004022b7c24 */ /* 0x000fe2000f8e02ff */
[----:B------:R-:W3:Y:S01]  /*d710*/  LDL.LU R11, [R1+0x31cc] ;  /* 0x0031cc00010b7983 */ /* 0x000ee20000300800 */
[----:B------:R-:W-:-:S02]  /*d720*/  IMAD R45, R10, UR4, RZ ;  /* 0x000000040a2d7c24 */ /* 0x000fc4000f8e02ff */
[----:B------:R-:W-:Y:S01]  /*d730*/  IMAD R44, R7, UR4, RZ ;  /* 0x00000004072c7c24 */ /* 0x000fe2000f8e02ff */
[----:B------:R-:W4:Y:S01]  /*d740*/  LDL.LU R2, [R1+0x31c8] ;  /* 0x0031c80001027983 */ /* 0x000f220000300800 */
[----:B------:R-:W-:-:S03]  /*d750*/  LEA R54, P0, R40, R3, 0x2 ;  /* 0x0000000328367211 */ /* 0x000fc600078010ff */
[----:B------:R-:W2:Y:S01]  /*d760*/  LDL.LU R7, [R1+0x31c4] ;  /* 0x0031c40001077983 */ /* 0x000ea20000300800 */
[----:B------:R-:W-:-:S03]  /*d770*/  LEA R52, P1, R42, R3, 0x2 ;  /* 0x000000032a347211 */ /* 0x000fc600078210ff */
[----:B------:R-:W3:Y:S01]  /*d780*/  LDL.LU R10, [R1+0x31c0] ;  /* 0x0031c000010a7983 */ /* 0x000ee20000300800 */
[----:B------:R-:W-:-:S03]  /*d790*/  LEA R50, P2, R43, R3, 0x2 ;  /* 0x000000032b327211 */ /* 0x000fc600078410ff */
[----:B------:R1:W-:Y:S01]  /*d7a0*/  STL.64 [R1+0x198], R46 ;  /* 0x0001982e01007387 */ /* 0x0003e20000100a00 */
[-C--:B------:R-:W-:Y:S02]  /*d7b0*/  LEA R48, P3, R44, R3.reuse, 0x2 ;  /* 0x000000032c307211 */ /* 0x080fe400078610ff */
[-C--:B------:R-:W-:Y:S02]  /*d7c0*/  LEA.HI.X.SX32 R55, R40, R0.reuse, 0x2, P0 ;  /* 0x0000000028377211 */ /* 0x080fe400000f16ff */
[-C--:B------:R-:W-:Y:S02]  /*d7d0*/  LEA.HI.X.SX32 R53, R42, R0.reuse, 0x2, P1 ;  /* 0x000000002a357211 */ /* 0x080fe400008f16ff */
[-C--:B------:R-:W-:Y:S02]  /*d7e0*/  LEA.HI.X.SX32 R51, R43, R0.reuse, 0x2, P2 ;  /* 0x000000002b337211 */ /* 0x080fe400010f16ff */
[----:B-1----:R-:W-:Y:S01]  /*d7f0*/  LEA R46, P4, R45, R3, 0x2 ;  /* 0x000000032d2e7211 */ /* 0x002fe200078810ff */
[----:B------:R-:W-:Y:S01]  /*d800*/  STL.64 [R1+0xcc8], R54 ;  /* 0x000cc83601007387 */ /* 0x000fe20000100a00 */
[----:B------:R-:W-:-:S02]  /*d810*/  LEA.HI.X.SX32 R49, R44, R0, 0x2, P3 ;  /* 0x000000002c317211 */ /* 0x000fc400018f16ff */
[----:B------:R-:W-:Y:S01]  /*d820*/  LEA.HI.X.SX32 R47, R45, R0, 0x2, P4 ;  /* 0x000000002d2f7211 */ /* 0x000fe200020f16ff */
[----:B------:R1:W-:Y:S04]  /*d830*/  STL.64 [R1+0xf40], R52 ;  /* 0x000f403401007387 */ /* 0x0003e80000100a00 */
[----:B------:R-:W-:Y:S04]  /*d840*/  STL.64 [R1+0xcd8], R46 ;  /* 0x000cd82e01007387 */ /* 0x000fe80000100a00 */
[----:B------:R1:W-:Y:S04]  /*d850*/  STL.64 [R1+0x10a0], R50 ;  /* 0x0010a03201007387 */ /* 0x0003e80000100a00 */
[----:B------:R1:W-:Y:S04]  /*d860*/  STL.64 [R1+0x190], R48 ;  /* 0x0001903001007387 */ /* 0x0003e80000100a00 */
[----:B-1----:R-:W3:Y:S01]  /*d870*/  LDL.LU R52, [R1+0x38] ;  /* 0x0000380001347983 */ /* 0x002ee20000300800 */
[----:B------:R-:W-:Y:S01]  /*d880*/  ULDC UR49, c[0x0][0x240] ;  /* 0x0000900000317ab9 */ /* 0x000fe20000000800 */
[----:B------:R-:W-:Y:S01]  /*d890*/  ULDC UR51, c[0x0][0x240] ;  /* 0x0000900000337ab9 */ /* 0x000fe20000000800 */
[----:B------:R-:W-:Y:S01]  /*d8a0*/  ULDC UR52, c[0x0][0x240] ;  /* 0x0000900000347ab9 */ /* 0x000fe20000000800 */
[----:B------:R-:W3:Y:S01]  /*d8b0*/  LDL.LU R51, [R1+0x34] ;  /* 0x0000340001337983 */ /* 0x000ee20000300800 */
        /* <DEDUP_REMOVED lines=23> */
[----:B------:R-:W-:Y:S01]  /*da30*/  STL.64 [R1+0x3340], R4 ;  /* 0x0033400401007387 */ /* 0x000fe20000100a00 */
        /* <DEDUP_REMOVED lines=11> */
[----:B------:R-:W-:Y:S01]  /*daf0*/  STL [R1+0x3360], R239 ;  /* 0x003360ef01007387 */ /* 0x000fe20000100800 */
[----:B------:R-:W-:Y:S01]  /*db00*/  ULDC UR50, c[0x0][0x240] ;  /* 0x0000900000327ab9 */ /* 0x000fe20000000800 */
[----:B------:R-:W-:Y:S01]  /*db10*/  ULDC UR11, c[0x0][0x240] ;  /* 0x00009000000b7ab9 */ /* 0x000fe20000000800 */
[----:B------:R-:W-:Y:S01]  /*db20*/  ULDC UR18, c[0x0][0x240] ;  /* 0x0000900000127ab9 */ /* 0x000fe20000000800 */
[----:B------:R-:W-:Y:S01]  /*db30*/  STL [R1+0x332c], R241 ;  /* 0x00332cf101007387 */ /* 0x000fe20000100800 */
[----:B------:R-:W-:Y:S01]  /*db40*/  ULDC UR19, c[0x0][0x240] ;  /* 0x0000900000137ab9 */ /* 0x000fe20000000800 */
[----:B------:R-:W-:Y:S01]  /*db50*/  ULDC UR20, c[0x0][0x240] ;  /* 0x0000900000147ab9 */ /* 0x000fe20000000800 */
[----:B------:R-:W-:Y:S01]  /*db60*/  ULDC UR27, c[0x0][0x240] ;  /* 0x00009000001b7ab9 */ /* 0x000fe20000000800 */
[----:B----4-:R-:W-:Y:S01]  /*db70*/  STL [R1+0x3328], R2 ;  /* 0x0033280201007387 */ /* 0x010fe20000100800 */
[----:B------:R-:W-:Y:S01]  /*db80*/  ULDC UR28, c[0x0][0x240] ;  /* 0x00009000001c7ab9 */ /* 0x000fe20000000800 */
[----:B------:R-:W-:Y:S01]  /*db90*/  ULDC UR29, c[0x0][0x240] ;  /* 0x00009000001d7ab9 */ /* 0x000fe20000000800 */
[----:B------:R-:W-:Y:S01]  /*dba0*/  ULDC UR30, c[0x0][0x240] ;  /* 0x00009000001e7ab9 */ /* 0x000fe20000000800 */
[----:B------:R-:W-:Y:S01]  /*dbb0*/  STL [R1+0x3324], R14 ;  /* 0x0033240e01007387 */ /* 0x000fe20000100800 */
[----:B------:R-:W-:Y:S01]  /*dbc0*/  ULDC UR31, c[0x0][0x240] ;  /* 0x00009000001f7ab9 */ /* 0x000fe20000000800 */
[----:B------:R-:W-:Y:S01]  /*dbd0*/  ULDC UR32, c[0x0][0x240] ;  /* 0x0000900000207ab9 */ /* 0x000fe20000000800 */
[----:B------:R-:W-:Y:S01]  /*dbe0*/  ULDC UR33, c[0x0][0x240] ;  /* 0x0000900000217ab9 */ /* 0x000fe20000000800 */
[----:B--2---:R-:W-:Y:S01]  /*dbf0*/  STL [R1+0x3320], R7 ;  /* 0x0033200701007387 */ /* 0x004fe20000100800 */
[----:B------:R-:W-:Y:S01]  /*dc00*/  ULDC UR34, c[0x0][0x240] ;  /* 0x0000900000227ab9 */ /* 0x000fe20000000800 */
[----:B------:R-:W-:Y:S01]  /*dc10*/  ULDC UR35, c[0x0][0x240] ;  /* 0x0000900000237ab9 */ /* 0x000fe20000000800 */
[----:B------:R-:W-:Y:S01]  /*dc20*/  ULDC UR36, c[0x0][0x240] ;  /* 0x0000900000247ab9 */ /* 0x000fe20000000800 */
[----:B------:R-:W-:Y:S01]  /*dc30*/  STL.64 [R1+0x31c8], R12 ;  /* 0x0031c80c01007387 */ /* 0x000fe20000100a00 */
[----:B------:R-:W-:Y:S01]  /*dc40*/  ULDC UR37, c[0x0][0x240] ;  /* 0x0000900000257ab9 */ /* 0x000fe20000000800 */
[----:B------:R-:W-:Y:S01]  /*dc50*/  ULDC UR38, c[0x0][0x240] ;  /* 0x0000900000267ab9 */ /* 0x000fe20000000800 */
[----:B------:R-:W-:Y:S01]  /*dc60*/  ULDC UR39, c[0x0][0x240] ;  /* 0x0000900000277ab9 */ /* 0x000fe20000000800 */
[----:B---3--:R-:W-:Y:S01]  /*dc70*/  STL.64 [R1+0x31c0], R10 ;  /* 0x0031c00a01007387 */ /* 0x008fe20000100a00 */
[----:B------:R-:W-:Y:S01]  /*dc80*/  ULDC UR40, c[0x0][0x240] ;  /* 0x0000900000287ab9 */ /* 0x000fe20000000800 */
        /* <DEDUP_REMOVED lines=8> */
[----:B------:R-:W-:-:S02]  /*dd10*/  IMAD R81, R52, UR4, RZ ;  /* 0x0000000434517c24 */ /* 0x000fc4000f8e02ff */
[----:B------:R-:W2:Y:S01]  /*dd20*/  LDL.LU R52, [R1+0x110] ;  /* 0x0001100001347983 */ /* 0x000ea20000300800 */
[----:B------:R-:W-:-:S03]  /*dd30*/  IMAD R82, R51, UR4, RZ ;  /* 0x0000000433527c24 */ /* 0x000fc6000f8e02ff */
[----:B------:R-:W3:Y:S01]  /*dd40*/  LDL.LU R51, [R1+0x108] ;  /* 0x0001080001337983 */ /* 0x000ee20000300800 */
[----:B------:R-:W-:-:S03]  /*dd50*/  IMAD R83, R50, UR4, RZ ;  /* 0x0000000432537c24 */ /* 0x000fc6000f8e02ff */
[----:B------:R-:W4:Y:S01]  /*dd60*/  LDL.LU R50, [R1+0x104] ;  /* 0x0001040001327983 */ /* 0x000f220000300800 */
[----:B------:R-:W-:-:S03]  /*dd70*/  IMAD R84, R49, UR4, RZ ;  /* 0x0000000431547c24 */ /* 0x000fc6000f8e02ff */
[----:B------:R-:W4:Y:S01]  /*dd80*/  LDL.LU R49, [R1+0x100] ;  /* 0x0001000001317983 */ /* 0x000f220000300800 */
[----:B------:R-:W-:-:S03]  /*dd90*/  IMAD R85, R48, UR4, RZ ;  /* 0x0000000430557c24 */ /* 0x000fc6000f8e02ff */
[----:B------:R-:W4:Y:S01]  /*dda0*/  LDL.LU R48, [R1+0xfc] ;  /* 0x0000fc0001307983 */ /* 0x000f220000300800 */
[----:B------:R-:W-:-:S03]  /*ddb0*/  IMAD R87, R47, UR4, RZ ;  /* 0x000000042f577c24 */ /* 0x000fc6000f8e02ff */
[----:B------:R-:W4:Y:S01]  /*ddc0*/  LDL.LU R55, [R1+0xf8] ;  /* 0x0000f80001377983 */ /* 0x000f220000300800 */
[----:B------:R-:W-:Y:S01]  /*ddd0*/  IMAD R86, R46, UR4, RZ ;  /* 0x000000042e567c24 */ /* 0x000fe2000f8e02ff */
[----:B------:R-:W-:Y:S02]  /*dde0*/  ULDC UR4, c[0x0][0x240] ;  /* 0x0000900000047ab9 */ /* 0x000fe40000000800 */
[----:B------:R-:W4:Y:S04]  /*ddf0*/  LDL.LU R47, [R1+0xf4] ;  /* 0x0000f400012f7983 */ /* 0x000f280000300800 */
[----:B------:R-:W4:Y:S04]  /*de00*/  LDL.LU R54, [R1+0xf0] ;  /* 0x0000f00001367983 */ /* 0x000f280000300800 */
[----:B------:R-:W4:Y:S04]  /*de10*/  LDL.LU R46, [R1+0xec] ;  /* 0x0000ec00012e7983 */ /* 0x000f280000300800 */
[----:B------:R-:W4:Y:S01]  /*de20*/  LDL.LU R53, [R1+0xe8] ;  /* 0x0000e80001357983 */ /* 0x000f220000300800 */
[----:B--2---:R-:W-:Y:S01]  /*de30*/  IMAD R75, R52, UR49, RZ ;  /* 0x00000031344b7c24 */ /* 0x004fe2000f8e02ff */
[----:B------:R-:W-:-:S02]  /*de40*/  ULDC UR49, c[0x0][0x240] ;  /* 0x0000900000317ab9 */ /* 0x000fc40000000800 */
[----:B------:R-:W2:Y:S01]  /*de50*/  LDL.LU R52, [R1+0xe4] ;  /* 0x0000e40001347983 */ /* 0x000ea20000300800 */
[----:B---3--:R-:W-:Y:S01]  /*de60*/  IMAD R73, R51, UR51, RZ ;  /* 0x0000003333497c24 */ /* 0x008fe2000f8e02ff */
[----:B------:R-:W-:Y:S02]  /*de70*/  ULDC UR51, c[0x0][0x240] ;  /* 0x0000900000337ab9 */ /* 0x000fe40000000800 */
[----:B------:R-:W3:Y:S01]  /*de80*/  LDL.LU R51, [R1+0xe0] ;  /* 0x0000e00001337983 */ /* 0x000ee20000300800 */
[----:B----4-:R-:W-:Y:S01]  /*de90*/  IMAD R72, R50, UR52, RZ ;  /* 0x0000003432487c24 */ /* 0x010fe2000f8e02ff */
[----:B------:R-:W-:Y:S02]  /*dea0*/  ULDC UR52, c[0x0][0x240] ;  /* 0x0000900000347ab9 */ /* 0x000fe40000000800 */
[----:B------:R-:W4:Y:S01]  /*deb0*/  LDL.LU R50, [R1+0xdc] ;  /* 0x0000dc0001327983 */ /* 0x000f220000300800 */
[----:B------:R-:W-:Y:S01]  /*dec0*/  IMAD R71, R49, UR53, RZ ;  /* 0x0000003531477c24 */ /* 0x000fe2000f8e02ff */
[----:B------:R-:W-:-:S02]  /*ded0*/  ULDC UR53, c[0x0][0x240] ;  /* 0x0000900000357ab9 */ /* 0x000fc40000000800 */
[----:B------:R-:W-:Y:S01]  /*dee0*/  STL.64 [R1+0x3368], R72 ;  /* 0x0033684801007387 */ /* 0x000fe20000100a00 */
[----:B------:R-:W-:Y:S01]  /*def0*/  IMAD R70, R48, UR54, RZ ;  /* 0x0000003630467c24 */ /* 0x000fe2000f8e02ff */
[----:B------:R-:W-:Y:S02]  /*df00*/  ULDC UR54, c[0x0][0x240] ;  /* 0x0000900000367ab9 */ /* 0x000fe40000000800 */
[----:B------:R-:W4:Y:S01]  /*df10*/  LDL.LU R49, [R1+0xd8] ;  /* 0x0000d80001317983 */ /* 0x000f220000300800 */
[----:B------:R-:W-:Y:S01]  /*df20*/  IMAD R69, R55, UR55, RZ ;  /* 0x0000003737457c24 */ /* 0x000fe2000f8e02ff */
[----:B------:R-:W-:Y:S02]  /*df30*/  ULDC UR55, c[0x0][0x240] ;  /* 0x0000900000377ab9 */ /* 0x000fe40000000800 */
[----:B------:R-:W4:Y:S01]  /*df40*/  LDL.LU R48, [R1+0xd4] ;  /* 0x0000d40001307983 */ /* 0x000f220000300800 */
[----:B------:R-:W-:Y:S01]  /*df50*/  IMAD R68, R47, UR56, RZ ;  /* 0x000000382f447c24 */ /* 0x000fe2000f8e02ff */
[----:B------:R-:W-:-:S02]  /*df60*/  ULDC UR56, c[0x0][0x240] ;  /* 0x0000900000387ab9 */ /* 0x000fc40000000800 */
[----:B------:R1:W-:Y:S04]  /*df70*/  STL.64 [R1+0x3370], R70 ;  /* 0x0033704601007387 */ /* 0x0003e80000100a00 */
[----:B------:R-:W4:Y:S01]  /*df80*/  LDL.LU R47, [R1+0xd0] ;  /* 0x0000d000012f7983 */ /* 0x000f220000300800 */
[----:B------:R-:W-:Y:S01]  /*df90*/  IMAD R66, R46, UR58, RZ ;  /* 0x0000003a2e427c24 */ /* 0x000fe2000f8e02ff */
[----:B------:R-:W-:Y:S02]  /*dfa0*/  ULDC UR58, c[0x0][0x240] ;  /* 0x00009000003a7ab9 */ /* 0x000fe40000000800 */
[----:B------:R1:W-:Y:S04]  /*dfb0*/  STL.64 [R1+0x3378], R68 ;  /* 0x0033784401007387 */ /* 0x0003e80000100a00 */
[----:B------:R-:W4:Y:S01]  /*dfc0*/  LDL.LU R46, [R1+0xcc] ;  /* 0x0000cc00012e7983 */ /* 0x000f220000300800 */
[----:B------:R-:W-:-:S02]  /*dfd0*/  IMAD R67, R54, UR57, RZ ;  /* 0x0000003936437c24 */ /* 0x000fc4000f8e02ff */
[----:B------:R-:W-:Y:S02]  /*dfe0*/  IMAD R65, R53, UR59, RZ ;  /* 0x0000003b35417c24 */ /* 0x000fe4000f8e02ff */
[----:B--2---:R-:W-:Y:S01]  /*dff0*/  IMAD R64, R52, UR60, RZ ;  /* 0x0000003c34407c24 */ /* 0x004fe2000f8e02ff */
[----:B------:R-:W-:Y:S01]  /*e000*/  STL.64 [R1+0x3380], R66 ;  /* 0x0033804201007387 */ /* 0x000fe20000100a00 */
[----:B---3--:R-:W-:-:S03]  /*e010*/  IMAD R63, R51, UR61, RZ ;  /* 0x0000003d333f7c24 */ /* 0x008fc6000f8e02ff */
[----:B------:R-:W2:Y:S01]  /*e020*/  LDL.LU R57, [R1+0xc8] ;  /* 0x0000c80001397983 */ /* 0x000ea20000300800 */
[----:B----4-:R-:W-:-:S03]  /*e030*/  IMAD R62, R50, UR4, RZ ;  /* 0x00000004323e7c24 */ /* 0x010fc6000f8e02ff */
[----:B------:R3:W-:Y:S01]  /*e040*/  STL.64 [R1+0x3358], R64 ;  /* 0x0033584001007387 */ /* 0x0007e20000100a00 */
[----:B------:R-:W-:Y:S01]  /*e050*/  IMAD R15, R15, UR52, RZ ;  /* 0x000000340f0f7c24 */ /* 0x000fe2000f8e02ff */
[----:B------:R-:W-:Y:S01]  /*e060*/  ULDC UR52, c[0x0][0x240] ;  /* 0x0000900000347ab9 */ /* 0x000fe20000000800 */
[----:B------:R-:W-:Y:S01]  /*e070*/  IMAD R17, R17, UR51, RZ ;  /* 0x0000003311117c24 */ /* 0x000fe2000f8e02ff */
[----:B------:R-:W4:Y:S01]  /*e080*/  LDL.LU R56, [R1+0xc4] ;  /* 0x0000c40001387983 */ /* 0x000f220000300800 */
[----:B------:R-:W-:-:S03]  /*e090*/  IMAD R61, R49, UR5, RZ ;  /* 0x00000005313d7c24 */ /* 0x000fc6000f8e02ff */
[----:B------:R-:W3:Y:S01]  /*e0a0*/  LDL.LU R55, [R1+0xc0] ;  /* 0x0000c00001377983 */ /* 0x000ee20000300800 */
[----:B------:R-:W-:Y:S01]  /*e0b0*/  ULDC UR5, c[0x0][0x240] ;  /* 0x0000900000057ab9 */ /* 0x000fe20000000800 */
[----:B------:R-:W-:Y:S02]  /*e0c0*/  IMAD R60, R48, UR6, RZ ;  /* 0x00000006303c7c24 */ /* 0x000fe4000f8e02ff */
[----:B------:R-:W4:Y:S01]  /*e0d0*/  LDL.LU R54, [R1+0xbc] ;  /* 0x0000bc0001367983 */ /* 0x000f220000300800 */
[----:B------:R-:W-:-:S03]  /*e0e0*/  IMAD R59, R47, UR7, RZ ;  /* 0x000000072f3b7c24 */ /* 0x000fc6000f8e02ff */
[----:B------:R-:W-:Y:S01]  /*e0f0*/  STL.64 [R1+0x3388], R62 ;  /* 0x0033883e01007387 */ /* 0x000fe20000100a00 */
[----:B------:R-:W-:-:S03]  /*e100*/  IMAD R58, R46, UR8, RZ ;  /* 0x000000082e3a7c24 */ /* 0x000fc6000f8e02ff */
[----:B------:R-:W3:Y:S01]  /*e110*/  LDL.LU R53, [R1+0xb8] ;  /* 0x0000b80001357983 */ /* 0x000ee20000300800 */
[----:B------:R-:W-:Y:S01]  /*e120*/  IMAD R122, R122, UR52, RZ ;  /* 0x000000347a7a7c24 */ /* 0x000fe2000f8e02ff */
[----:B------:R-:W-:Y:S01]  /*e130*/  ULDC UR52, c[0x0][0x240] ;  /* 0x0000900000347ab9 */ /* 0x000fe20000000800 */
[----:B------:R-:W-:Y:S01]  /*e140*/  IMAD R6, R6, UR54, RZ ;  /* 0x0000003606067c24 */ /* 0x000fe2000f8e02ff */
[----:B------:R-:W4:Y:S01]  /*e150*/  LDL.LU R52, [R1+0xb4] ;  /* 0x0000b40001347983 */ /* 0x000f220000300800 */
[----:B------:R-:W-:Y:S01]  /*e160*/  ULDC UR51, c[0x0][0x240] ;  /* 0x0000900000337ab9 */ /* 0x000fe20000000800 */
[----:B------:R-:W-:Y:S01]  /*e170*/  ULDC UR54, c[0x0][0x240] ;  /* 0x0000900000367ab9 */ /* 0x000fe20000000800 */
[----:B------:R-:W-:Y:S01]  /*e180*/  IMAD R9, R9, UR53, RZ ;  /* 0x0000003509097c24 */ /* 0x000fe2000f8e02ff */
[----:B------:R-:W4:Y:S01]  /*e190*/  LDL.LU R51, [R1+0xb0] ;  /* 0x0000b00001337983 */ /* 0x000f220000300800 */
[----:B------:R-:W-:Y:S01]  /*e1a0*/  IMAD R180, R180, UR52, RZ ;  /* 0x00000034b4b47c24 */ /* 0x000fe2000f8e02ff */
[----:B------:R-:W-:Y:S01]  /*e1b0*/  ULDC UR53, c[0x0][0x240] ;  /* 0x0000900000357ab9 */ /* 0x000fe20000000800 */
[----:B------:R-:W-:Y:S01]  /*e1c0*/  IMAD R121, R121, UR51, RZ ;  /* 0x0000003379797c24 */ /* 0x000fe2000f8e02ff */
[----:B------:R-:W4:Y:S01]  /*e1d0*/  LDL.LU R50, [R1+0xa0] ;  /* 0x0000a00001327983 */ /* 0x000f220000300800 */
[----:B------:R-:W-:Y:S01]  /*e1e0*/  IMAD R124, R124, UR54, RZ ;  /* 0x000000367c7c7c24 */ /* 0x000fe2000f8e02ff */
[----:B------:R-:W-:Y:S01]  /*e1f0*/  ULDC UR52, c[0x0][0x240] ;  /* 0x0000900000347ab9 */ /* 0x000fe20000000800 */
[----:B------:R-:W-:Y:S01]  /*e200*/  ULDC UR61, c[0x0][0x240] ;  /* 0x00009000003d7ab9 */ /* 0x000fe20000000800 */
[----:B------:R-:W3:Y:S01]  /*e210*/  LDL.LU R49, [R1+0x9c] ;  /* 0x00009c0001317983 */ /* 0x000ee20000300800 */
[----:B------:R-:W-:Y:S01]  /*e220*/  ULDC UR51, c[0x0][0x240] ;  /* 0x0000900000337ab9 */ /* 0x000fe20000000800 */
[----:B------:R-:W-:Y:S01]  /*e230*/  ULDC UR54, c[0x0][0x240] ;  /* 0x0000900000367ab9 */ /* 0x000fe20000000800 */
[----:B------:R-:W-:Y:S01]  /*e240*/  ULDC UR7, c[0x0][0x240] ;  /* 0x0000900000077ab9 */ /* 0x000fe20000000800 */
[----:B------:R-:W-:Y:S01]  /*e250*/  STL.64 [R1+0x3350], R60 ;  /* 0x0033503c01007387 */ /* 0x000fe20000100a00 */
[----:B-1----:R-:W-:Y:S01]  /*e260*/  LEA R70, P3, R83, R3, 0x2 ;  /* 0x0000000353467211 */ /* 0x002fe200078610ff */
        /* <DEDUP_REMOVED lines=10> */
[----:B------:R-:W4:Y:S01]  /*e310*/  LDL.LU R46, [R1+0x90] ;  /* 0x00009000012e7983 */ /* 0x000f220000300800 */
[----:B------:R-:W-:Y:S01]  /*e320*/  LEA.HI.X.SX32 R71, R83, R0, 0x2, P3 ;  /* 0x0000000053477211 */ /* 0x000fe200018f16ff */
[----:B------:R-:W-:Y:S01]  /*e330*/  ULDC UR50, c[0x0][0x240] ;  /* 0x0000900000327ab9 */ /* 0x000fe20000000800 */
[----:B------:R-:W-:Y:S01]  /*e340*/  ULDC UR8, c[0x0][0x240] ;  /* 0x0000900000087ab9 */ /* 0x000fe20000000800 */
[----:B------:R-:W4:Y:S01]  /*e350*/  LDL.LU R248, [R1+0x8c] ;  /* 0x00008c0001f87983 */ /* 0x000f220000300800 */
[----:B------:R-:W-:Y:S01]  /*e360*/  ULDC UR4, c[0x0][0x240] ;  /* 0x0000900000047ab9 */ /* 0x000fe20000000800 */
[----:B------:R-:W-:Y:S01]  /*e370*/  IMAD R39, R39, UR27, RZ ;  /* 0x0000001b27277c24 */ /* 0x000fe2000f8e02ff */
[----:B------:R-:W-:Y:S01]  /*e380*/  ULDC UR57, c[0x0][0x240] ;  /* 0x0000900000397ab9 */ /* 0x000fe20000000800 */
[----:B------:R-:W4:Y:S01]  /*e390*/  LDL.LU R246, [R1+0x88] ;  /* 0x0000880001f67983 */ /* 0x000f220000300800 */
[----:B------:R-:W-:Y:S01]  /*e3a0*/  IMAD R181, R181, UR53, RZ ;  /* 0x00000035b5b57c24 */ /* 0x000fe2000f8e02ff */
[----:B------:R-:W-:Y:S01]  /*e3b0*/  ULDC UR53, c[0x0][0x240] ;  /* 0x0000900000357ab9 */ /* 0x000fe20000000800 */
[----:B------:R-:W-:Y:S01]  /*e3c0*/  IMAD R38, R38, UR28, RZ ;  /* 0x0000001c26267c24 */ /* 0x000fe2000f8e02ff */
[----:B------:R1:W-:Y:S01]  /*e3d0*/  STL.64 [R1+0x3348], R58 ;  /* 0x0033483a01007387 */ /* 0x0003e20000100a00 */
[----:B------:R-:W-:Y:S01]  /*e3e0*/  IMAD R37, R37, UR29, RZ ;  /* 0x0000001d25257c24 */ /* 0x000fe2000f8e02ff */
[----:B------:R-:W-:Y:S01]  /*e3f0*/  ULDC UR59, c[0x0][0x240] ;  /* 0x00009000003b7ab9 */ /* 0x000fe20000000800 */
[----:B------:R-:W-:Y:S01]  /*e400*/  IMAD R36, R36, UR30, RZ ;  /* 0x0000001e24247c24 */ /* 0x000fe2000f8e02ff */
[----:B------:R-:W4:Y:S01]  /*e410*/  LDL.LU R247, [R1+0x84] ;  /* 0x0000840001f77983 */ /* 0x000f220000300800 */
[----:B------:R-:W-:Y:S01]  /*e420*/  IMAD R35, R35, UR31, RZ ;  /* 0x0000001f23237c24 */ /* 0x000fe2000f8e02ff */
[----:B------:R-:W-:Y:S01]  /*e430*/  ULDC UR60, c[0x0][0x240] ;  /* 0x00009000003c7ab9 */ /* 0x000fe20000000800 */
[----:B--2---:R-:W-:Y:S01]  /*e440*/  IMAD R57, R57, UR9, RZ ;  /* 0x0000000939397c24 */ /* 0x004fe2000f8e02ff */
[----:B------:R-:W2:Y:S01]  /*e450*/  LDL.LU R245, [R1+0x80] ;  /* 0x0000800001f57983 */ /* 0x000ea20000300800 */
[----:B------:R-:W-:Y:S01]  /*e460*/  ULDC UR9, c[0x0][0x240] ;  /* 0x0000900000097ab9 */ /* 0x000fe20000000800 */
[----:B---3--:R-:W-:-:S02]  /*e470*/  IMAD R49, R49, UR17, RZ ;  /* 0x0000001131317c24 */ /* 0x008fc4000f8e02ff */
[----:B------:R-:W3:Y:S01]  /*e480*/  LDL.LU R251, [R1+0x7c] ;  /* 0x00007c0001fb7983 */ /* 0x000ee20000300800 */
[----:B------:R-:W-:Y:S01]  /*e490*/  ULDC UR17, c[0x0][0x240] ;  /* 0x0000900000117ab9 */ /* 0x000fe20000000800 */
[----:B------:R-:W-:Y:S01]  /*e4a0*/  IMAD R53, R53, UR13, RZ ;  /* 0x0000000d35357c24 */ /* 0x000fe2000f8e02ff */
[----:B------:R-:W-:Y:S01]  /*e4b0*/  ULDC UR13, c[0x0][0x240] ;  /* 0x00009000000d7ab9 */ /* 0x000fe20000000800 */
[----:B------:R-:W3:Y:S01]  /*e4c0*/  LDL.LU R88, [R1+0x78] ;  /* 0x0000780001587983 */ /* 0x000ee20000300800 */
[----:B----4-:R-:W-:Y:S01]  /*e4d0*/  IMAD R51, R51, UR15, RZ ;  /* 0x0000000f33337c24 */ /* 0x010fe2000f8e02ff */
[----:B------:R-:W-:Y:S01]  /*e4e0*/  ULDC UR15, c[0x0][0x240] ;  /* 0x00009000000f7ab9 */ /* 0x000fe20000000800 */
[----:B------:R-:W-:Y:S01]  /*e4f0*/  IMAD R50, R50, UR16, RZ ;  /* 0x0000001032327c24 */ /* 0x000fe2000f8e02ff */
        /* <DEDUP_REMOVED lines=41> */
[----:B--2---:R-:W-:Y:S01]  /*e790*/  IMAD R42, R245, UR24, RZ ;  /* 0x00000018f52a7c24 */ /* 0x004fe2000f8e02ff */
[----:B------:R-:W-:Y:S01]  /*e7a0*/  ULDC UR24, c[0x0][0x240] ;  /* 0x0000900000187ab9 */ /* 0x000fe20000000800 */
[----:B---3--:R-:W-:Y:S01]  /*e7b0*/  IMAD R40, R88, UR26, RZ ;  /* 0x0000001a58287c24 */ /* 0x008fe2000f8e02ff */
[----:B------:R-:W-:Y:S01]  /*e7c0*/  ULDC UR26, c[0x0][0x240] ;  /* 0x00009000001a7ab9 */ /* 0x000fe20000000800 */
[----:B------:R-:W2:Y:S01]  /*e7d0*/  LDL.LU R88, [R1+0x74] ;  /* 0x0000740001587983 */ /* 0x000ea20000300800 */
[----:B------:R-:W-:Y:S01]  /*e7e0*/  IMAD R41, R251, UR25, RZ ;  /* 0x00000019fb297c24 */ /* 0x000fe2000f8e02ff */
[----:B------:R-:W-:Y:S01]  /*e7f0*/  ULDC UR25, c[0x0][0x240] ;  /* 0x0000900000197ab9 */ /* 0x000fe20000000800 */
[----:B------:R-:W-:Y:S01]  /*e800*/  IMAD R178, R178, UR50, RZ ;  /* 0x00000032b2b27c24 */ /* 0x000fe2000f8e02ff */
[----:B------:R-:W3:Y:S01]  /*e810*/  LDL.LU R245, [R1+0x70] ;  /* 0x0000700001f57983 */ /* 0x000ee20000300800 */
[----:B------:R-:W-:Y:S01]  /*e820*/  ULDC UR50, c[0x0][0x240] ;  /* 0x0000900000327ab9 */ /* 0x000fe20000000800 */
[----:B------:R-:W-:Y:S01]  /*e830*/  IMAD R25, R25, UR41, RZ ;  /* 0x0000002919197c24 */ /* 0x000fe2000f8e02ff */
[----:B------:R-:W-:Y:S01]  /*e840*/  ULDC UR41, c[0x0][0x240] ;  /* 0x0000900000297ab9 */ /* 0x000fe20000000800 */
[----:B------:R-:W4:Y:S01]  /*e850*/  LDL.LU R246, [R1+0x6c] ;  /* 0x00006c0001f67983 */ /* 0x000f220000300800 */
[----:B------:R-:W-:Y:S01]  /*e860*/  IMAD R24, R24, UR42, RZ ;  /* 0x0000002a18187c24 */ /* 0x000fe2000f8e02ff */
        /* <DEDUP_REMOVED lines=30> */
[----:B------:R-:W1:Y:S01]  /*ea50*/  LDL.LU R11, [R1+0x4c] ;  /* 0x00004c00010b7983 */ /* 0x000e620000300800 */
[----:B------:R-:W-:Y:S01]  /*ea60*/  IMAD R107, R107, UR37, RZ ;  /* 0x000000256b6b7c24 */ /* 0x000fe2000f8e02ff */
[----:B------:R-:W-:Y:S01]  /*ea70*/  ULDC UR38, c[0x0][0x240] ;  /* 0x0000900000267ab9 */ /* 0x000fe20000000800 */
[----:B--2---:R-:W-:Y:S01]  /*ea80*/  IMAD R88, R88, UR55, RZ ;  /* 0x0000003758587c24 */ /* 0x004fe2000f8e02ff */
[----:B------:R-:W2:Y:S01]  /*ea90*/  LDL.LU R5, [R1+0x24] ;  /* 0x0000240001057983 */ /* 0x000ea20000300800 */
[----:B------:R-:W-:Y:S01]  /*eaa0*/  ULDC UR55, c[0x0][0x240] ;  /* 0x0000900000377ab9 */ /* 0x000fe20000000800 */
[----:B---3--:R-:W-:-:S02]  /*eab0*/  IMAD R245, R245, UR56, RZ ;  /* 0x00000038f5f57c24 */ /* 0x008fc4000f8e02ff */
[----:B------:R-:W3:Y:S01]  /*eac0*/  LDL.LU R12, [R1+0x20] ;  /* 0x00002000010c7983 */ /* 0x000ee20000300800 */
[----:B------:R-:W-:Y:S01]  /*ead0*/  IMAD R125, R125, UR55, RZ ;  /* 0x000000377d7d7c24 */ /* 0x000fe2000f8e02ff */
[----:B------:R-:W-:Y:S01]  /*eae0*/  ULDC UR55, c[0x0][0x240] ;  /* 0x0000900000377ab9 */ /* 0x000fe20000000800 */
[----:B----4-:R-:W-:Y:S01]  /*eaf0*/  IMAD R246, R246, UR57, RZ ;  /* 0x00000039f6f67c24 */ /* 0x010fe2000f8e02ff */
[----:B------:R-:W4:Y:S01]  /*eb00*/  LDL.LU R13, [R1+0x1c] ;  /* 0x00001c00010d7983 */ /* 0x000f220000300800 */
[----:B------:R-:W-:Y:S01]  /*eb10*/  IMAD R183, R183, UR55, RZ ;  /* 0x00000037b7b77c24 */ /* 0x000fe2000f8e02ff */
[----:B------:R-:W-:Y:S01]  /*eb20*/  ULDC UR55, c[0x0][0x240] ;  /* 0x0000900000377ab9 */ /* 0x000fe20000000800 */
[----:B------:R-:W-:Y:S01]  /*eb30*/  IMAD R247, R247, UR58, RZ ;  /* 0x0000003af7f77c24 */ /* 0x000fe2000f8e02ff */
[----:B------:R-:W3:Y:S01]  /*eb40*/  LDL.LU R4, [R1+0x18] ;  /* 0x0000180001047983 */ /* 0x000ee20000300800 */
        /* <DEDUP_REMOVED lines=20> */
[----:B------:R-:W-:Y:S01]  /*ec90*/  ULDC UR5, c[0x0][0x240] ;  /* 0x0000900000057ab9 */ /* 0x000fe20000000800 */
[----:B------:R-:W-:Y:S01]  /*eca0*/  IMAD R111, R111, UR41, RZ ;  /* 0x000000296f6f7c24 */ /* 0x000fe2000f8e02ff */
[----:B------:R-:W-:Y:S01]  /*ecb0*/  ULDC UR19, c[0x0][0x240] ;  /* 0x0000900000137ab9 */ /* 0x000fe20000000800 */
[----:B------:R-:W4:Y:S01]  /*ecc0*/  LDL.LU R238, [R1] ;  /* 0x0000000001ee7983 */ /* 0x000f220000300800 */
[----:B------:R-:W-:Y:S01]  /*ecd0*/  IMAD R133, R133, UR5, RZ ;  /* 0x0000000585857c24 */ /* 0x000fe2000f8e02ff */
[----:B------:R-:W-:Y:S01]  /*ece0*/  ULDC UR5, c[0x0][0x240] ;  /* 0x0000900000057ab9 */ /* 0x000fe20000000800 */
[----:B-1----:R-:W-:Y:S01]  /*ecf0*/  IMAD R59, R11, UR7, RZ ;  /* 0x000000070b3b7c24 */ /* 0x002fe2000f8e02ff */
[-C--:B------:R-:W-:Y:S01]  /*ed00*/  LEA R72, P2, R84, R3.reuse, 0x2 ;  /* 0x0000000354487211 */ /* 0x080fe200078410ff */
[----:B------:R-:W-:Y:S01]  /*ed10*/  IMAD R191, R191, UR5, RZ ;  /* 0x00000005bfbf7c24 */ /* 0x000fe2000f8e02ff */
[----:B------:R-:W-:Y:S01]  /*ed20*/  ULDC UR5, c[0x0][0x230] ;  /* 0x00008c0000057ab9 */ /* 0x000fe20000000800 */
[----:B------:R-:W-:Y:S01]  /*ed30*/  IMAD R58, R10, UR6, RZ ;  /* 0x000000060a3a7c24 */ /* 0x000fe2000f8e02ff */
[-C--:B------:R-:W-:Y:S01]  /*ed40*/  LEA.HI.X.SX32 R73, R84, R0.reuse, 0x2, P2 ;  /* 0x0000000054497211 */ /* 0x080fe200010f16ff */
        /* <DEDUP_REMOVED lines=24> */
[----:B------:R-:W-:Y:S01]  /*eed0*/  ULDC UR23, c[0x0][0x240] ;  /* 0x0000900000177ab9 */ /* 0x000fe20000000800 */
[----:B------:R-:W-:Y:S01]  /*eee0*/  ULDC UR27, c[0x0][0x240] ;  /* 0x00009000001b7ab9 */ /* 0x000fe20000000800 */
[----:B------:R-:W-:Y:S01]  /*eef0*/  ULDC UR29, c[0x0][0x240] ;  /* 0x00009000001d7ab9 */ /* 0x000fe20000000800 */
[----:B------:R-:W-:Y:S01]  /*ef00*/  ULDC UR31, c[0x0][0x240] ;  /* 0x00009000001f7ab9 */ /* 0x000fe20000000800 */
[----:B------:R-:W-:Y:S01]  /*ef10*/  ULDC UR33, c[0x0][0x240] ;  /* 0x0000900000217ab9 */ /* 0x000fe20000000800 */
[----:B------:R-:W-:Y:S01]  /*ef20*/  ULDC UR37, c[0x0][0x240] ;  /* 0x0000900000257ab9 */ /* 0x000fe20000000800 */
[----:B--2---:R-:W-:Y:S01]  /*ef30*/  IMAD R5, R5, UR8, RZ ;  /* 0x0000000805057c24 */ /* 0x004fe2000f8e02ff */
[----:B------:R-:W-:Y:S01]  /*ef40*/  ULDC UR8, c[0x0][0x240] ;  /* 0x0000900000087ab9 */ /* 0x000fe20000000800 */
[----:B---3--:R-:W-:Y:S01]  /*ef50*/  IMAD R4, R4, UR11, RZ ;  /* 0x0000000b04047c24 */ /* 0x008fe2000f8e02ff */
[----:B------:R-:W-:Y:S01]  /*ef60*/  ULDC UR11, c[0x0][0x240] ;  /* 0x00009000000b7ab9 */ /* 0x000fe20000000800 */
[----:B------:R-:W-:Y:S01]  /*ef70*/  IMAD R108, R108, UR38, RZ ;  /* 0x000000266c6c7c24 */ /* 0x000fe2000f8e02ff */
[----:B------:R-:W-:Y:S01]  /*ef80*/  ULDC UR26, c[0x0][0x240] ;  /* 0x00009000001a7ab9 */ /* 0x000fe20000000800 */
        /* <DEDUP_REMOVED lines=22> */
[----:B------:R-:W1:Y:S01]  /*f0f0*/  S2R R238, SR_TID.X ;  /* 0x0000000000ee7919 */ /* 0x000e620000002100 */
[----:B------:R-:W-:Y:S01]  /*f100*/  IMAD R241, R77, UR52, RZ ;  /* 0x000000344df17c24 */ /* 0x000fe2000f8e02ff */
[----:B------:R-:W-:Y:S01]  /*f110*/  ULDC UR35, c[0x0][0x240] ;  /* 0x0000900000237ab9 */ /* 0x000fe20000000800 */
[----:B------:R-:W-:Y:S01]  /*f120*/  IMAD.MOV.U32 R77, RZ, RZ, R62 ;  /* 0x000000ffff4d7224 */ /* 0x000fe200078e003e */
[-C--:B------:R-:W-:Y:S01]  /*f130*/  LEA R62, P5, R81, R3.reuse, 0x2 ;  /* 0x00000003513e7211 */ /* 0x080fe200078a10ff */
[----:B------:R-:W-:Y:S01]  /*f140*/  IMAD R11, R12, UR9, RZ ;  /* 0x000000090c0b7c24 */ /* 0x000fe2000f8e02ff */
[----:B------:R-:W-:Y:S01]  /*f150*/  ULDC UR9, c[0x0][0x240] ;  /* 0x0000900000097ab9 */ /* 0x000fe20000000800 */
[----:B------:R-:W-:Y:S01]  /*f160*/  IMAD R12, R76, UR51, RZ ;  /* 0x000000334c0c7c24 */ /* 0x000fe2000f8e02ff */
[----:B------:R-:W-:Y:S01]  /*f170*/  ULDC UR32, c[0x0][0x240] ;  /* 0x0000900000207ab9 */ /* 0x000fe20000000800 */
[----:B------:R-:W-:Y:S01]  /*f180*/  IMAD R14, R79, UR54, RZ ;  /* 0x000000364f0e7c24 */ /* 0x000fe2000f8e02ff */
[----:B------:R-:W-:Y:S01]  /*f190*/  ULDC UR36, c[0x0][0x240] ;  /* 0x0000900000247ab9 */ /* 0x000fe20000000800 */
[----:B------:R-:W-:Y:S01]  /*f1a0*/  IMAD.MOV.U32 R79, RZ, RZ, R68 ;  /* 0x000000ffff4f7224 */ /* 0x000fe200078e0044 */
[-C--:B------:R-:W-:Y:S01]  /*f1b0*/  LEA R68, P4, R82, R3.reuse, 0x2 ;  /* 0x0000000352447211 */ /* 0x080fe200078810ff */
[----:B------:R-:W-:Y:S01]  /*f1c0*/  IMAD.MOV.U32 R76, RZ, RZ, R63 ;  /* 0x000000ffff4c7224 */ /* 0x000fe200078e003f */
[-C--:B------:R-:W-:Y:S01]  /*f1d0*/  LEA.HI.X.SX32 R63, R81, R0.reuse, 0x2, P5 ;  /* 0x00000000513f7211 */ /* 0x080fe200028f16ff */
        /* <DEDUP_REMOVED lines=8> */
[----:B------:R-:W-:Y:S01]  /*f260*/  IMAD.MOV.U32 R83, RZ, RZ, R5 ;  /* 0x000000ffff537224 */ /* 0x000fe200078e0005 */
        /* <DEDUP_REMOVED lines=8> */
[----:B-1----:R-:W-:Y:S01]  /*f2f0*/  LOP3.LUT R238, R238, 0x3f, RZ, 0xc0, !PT ;  /* 0x0000003feeee7812 */ /* 0x002fe200078ec0ff */
[----:B------:R-:W-:Y:S01]  /*f300*/  IMAD R126, R126, UR56, RZ ;  /* 0x000000387e7e7c24 */ /* 0x000fe2000f8e02ff */
[-C--:B------:R-:W-:Y:S01]  /*f310*/  LEA.HI.X.SX32 R69, R82, R0.reuse, 0x2, P4 ;  /* 0x0000000052457211 */ /* 0x080fe200020f16ff */
[----:B------:R-:W-:Y:S01]  /*f320*/  IMAD.MOV.U32 R80, RZ, RZ, R66 ;  /* 0x000000ffff507224 */ /* 0x000fe200078e0042 */
[----:B------:R-:W-:Y:S01]  /*f330*/  ISETP.GE.AND P0, PT, R238, UR5, PT ;  /* 0x00000005ee007c0c */ /* 0x000fe2000bf06270 */
[----:B------:R-:W-:Y:S01]  /*f340*/  IMAD.MOV.U32 R81, RZ, RZ, R67 ;  /* 0x000000ffff517224 */ /* 0x000fe200078e0043 */
[-C--:B------:R-:W-:Y:S01]  /*f350*/  LEA R238, P6, R87, R3.reuse, 0x2 ;  /* 0x0000000357ee7211 */ /* 0x080fe200078c10ff */
[----:B------:R-:W-:Y:S01]  /*f360*/  IMAD R13, R74, UR50, RZ ;  /* 0x000000324a0d7c24 */ /* 0x000fe2000f8e02ff */
[----:B------:R-:W-:Y:S01]  /*f370*/  ULDC UR10, c[0x0][0x240] ;  /* 0x00009000000a7ab9 */ /* 0x000fe20000000800 */
[----:B------:R-:W-:Y:S01]  /*f380*/  IMAD R135, R135, UR7, RZ ;  /* 0x0000000787877c24 */ /* 0x000fe2000f8e02ff */
[-C--:B------:R-:W-:Y:S01]  /*f390*/  LEA.HI.X.SX32 R239, R87, R0.reuse, 0x2, P6 ;  /* 0x0000000057ef7211 */ /* 0x080fe200030f16ff */
[----:B------:R-:W-:Y:S01]  /*f3a0*/  IMAD R130, R130, UR60, RZ ;  /* 0x0000003c82827c24 */ /* 0x000fe2000f8e02ff */
[-C--:B------:R-:W-:Y:S01]  /*f3b0*/  LEA.HI.X.SX32 R81, R85, R0.reuse, 0x2, P1 ;  /* 0x0000000055517211 */ /* 0x080fe200008f16ff */
[----:B------:R-:W-:Y:S01]  /*f3c0*/  IMAD.MOV.U32 R82, RZ, RZ, R11 ;  /* 0x000000ffff527224 */ /* 0x000fe200078e000b */
[----:B------:R-:W-:Y:S01]  /*f3d0*/  ULDC UR45, c[0x0][0x240] ;  /* 0x00009000002d7ab9 */ /* 0x000fe20000000800 */
[----:B------:R1:W-:Y:S01]  /*f3e0*/  STL.64 [R1+0x188], R238 ;  /* 0x000188ee01007387 */ /* 0x0003e20000100a00 */
[----:B------:R-:W-:Y:S01]  /*f3f0*/  IMAD.MOV.U32 R74, RZ, RZ, R65 ;  /* 0x000000ffff4a7224 */ /* 0x000fe200078e0041 */
[----:B------:R-:W-:Y:S01]  /*f400*/  ULDC UR46, c[0x0][0x240] ;  /* 0x00009000002e7ab9 */ /* 0x000fe20000000800 */
[----:B------:R-:W-:Y:S01]  /*f410*/  IMAD.MOV.U32 R87, RZ, RZ, R4 ;  /* 0x000000ffff577224 */ /* 0x000fe200078e0004 */
[----:B------:R2:W-:Y:S01]  /*f420*/  STL.64 [R1+0xc38], R62 ;  /* 0x000c383e01007387 */ /* 0x0005e20000100a00 */
[----:B------:R-:W-:Y:S01]  /*f430*/  IMAD.MOV.U32 R80, RZ, RZ, R78 ;  /* 0x000000ffff507224 */ /* 0x000fe200078e004e */
[----:B------:R-:W-:Y:S01]  /*f440*/  ULDC UR47, c[0x0][0x240] ;  /* 0x00009000002f7ab9 */ /* 0x000fe20000000800 */
[----:B------:R-:W-:Y:S01]  /*f450*/  IMAD R134, R134, UR6, RZ ;  /* 0x0000000686867c24 */ /* 0x000fe2000f8e02ff */
[----:B------:R-:W-:Y:S01]  /*f460*/  ULDC UR48, c[0x0][0x240] ;  /* 0x0000900000307ab9 */ /* 0x000fe20000000800 */
[----:B------:R-:W-:Y:S01]  /*f470*/  IMAD R139, R139, UR11, RZ ;  /* 0x0000000b8b8b7c24 */ /* 0x000fe2000f8e02ff */
[----:B------:R-:W-:Y:S01]  /*f480*/  ULDC UR49, c[0x0][0x240] ;  /* 0x0000900000317ab9 */ /* 0x000fe20000000800 */
[----:B------:R-:W-:Y:S01]  /*f490*/  IMAD R132, R132, UR4, RZ ;  /* 0x0000000484847c24 */ /* 0x000fe2000f8e02ff */
[-C--:B-1----:R-:W-:Y:S01]  /*f4a0*/  LEA R238, P6, R86, R3.reuse, 0x2 ;  /* 0x0000000356ee7211 */ /* 0x082fe200078c10ff */
[----:B------:R-:W-:Y:S01]  /*f4b0*/  IMAD R137, R137, UR9, RZ ;  /* 0x0000000989897c24 */ /* 0x000fe2000f8e02ff */
[----:B------:R-:W-:Y:S01]  /*f4c0*/  ULDC UR58, c[0x0][0x240] ;  /* 0x00009000003a7ab9 */ /* 0x000fe20000000800 */
[----:B------:R-:W-:Y:S01]  /*f4d0*/  IMAD R136, R136, UR8, RZ ;  /* 0x0000000888887c24 */ /* 0x000fe2000f8e02ff */
[----:B--2---:R-:W2:Y:S01]  /*f4e0*/  LDL.LU.64 R62, [R1+0x3388] ;  /* 0x00338800013e7983 */ /* 0x004ea20000300a00 */
[-C--:B------:R-:W-:Y:S01]  /*f4f0*/  LEA.HI.X.SX32 R239, R86, R0.reuse, 0x2, P6 ;  /* 0x0000000056ef7211 */ /* 0x080fe200030f16ff */
[----:B------:R-:W-:Y:S01]  /*f500*/  IMAD.MOV.U32 R78, RZ, RZ, R60 ;  /* 0x000000ffff4e7224 */ /* 0x000fe200078e003c */
[----:B------:R-:W-:Y:S01]  /*f510*/  ULDC UR59, c[0x0][0x240] ;  /* 0x00009000003b7ab9 */ /* 0x000fe20000000800 */
[----:B------:R1:W-:Y:S01]  /*f520*/  STL [R1+0xc40], R66 ;  /* 0x000c404201007387 */ /* 0x0003e20000100800 */
        /* <DEDUP_REMOVED lines=9> */
[----:B-1----:R-:W3:Y:S01]  /*f5c0*/  LDL.LU.64 R66, [R1+0x3380] ;  /* 0x0033800001427983 */ /* 0x002ee20000300a00 */
[----:B------:R-:W-:Y:S01]  /*f5d0*/  IMAD R142, R142, UR14, RZ ;  /* 0x0000000e8e8e7c24 */ /* 0x000fe2000f8e02ff */
[----:B------:R-:W-:Y:S01]  /*f5e0*/  ULDC UR4, c[0x0][0x240] ;  /* 0x0000900000047ab9 */ /* 0x000fe20000000800 */
[----:B------:R-:W-:Y:S01]  /*f5f0*/  IMAD R147, R147, UR19, RZ ;  /* 0x0000001393937c24 */ /* 0x000fe2000f8e02ff */
[----:B------:R1:W-:Y:S01]  /*f600*/  STL.64 [R1+0x180], R68 ;  /* 0x0001804401007387 */ /* 0x0003e20000100a00 */
        /* <DEDUP_REMOVED lines=11> */
[----:B-1----:R-:W4:Y:S01]  /*f6c0*/  LDL.LU.64 R68, [R1+0x3378] ;  /* 0x0033780001447983 */ /* 0x002f220000300a00 */
        /* <DEDUP_REMOVED lines=15> */
[----:B-1----:R-:W2:Y:S01]  /*f7c0*/  LDL.LU.64 R70, [R1+0x3370] ;  /* 0x0033700001467983 */ /* 0x002ea20000300a00 */
        /* <DEDUP_REMOVED lines=19> */
[----:B------:R1:W-:Y:S01]  /*f900*/  STL [R1+0xc44], R81 ;  /* 0x000c445101007387 */ /* 0x0003e20000100800 */
[----:B------:R-:W-:Y:S01]  /*f910*/  IMAD R168, R168, UR40, RZ ;  /* 0x00000028a8a87c24 */ /* 0x000fe2000f8e02ff */
[----:B------:R-:W-:Y:S01]  /*f920*/  ULDC UR22, c[0x0][0x240] ;  /* 0x0000900000167ab9 */ /* 0x000fe20000000800 */
[----:B------:R-:W-:Y:S01]  /*f930*/  IMAD R169, R169, UR41, RZ ;  /* 0x00000029a9a97c24 */ /* 0x000fe2000f8e02ff */
[----:B------:R-:W-:Y:S01]  /*f940*/  STL.64 [R1+0x168], R238 ;  /* 0x000168ee01007387 */ /* 0x000fe20000100a00 */
[----:B------:R-:W-:Y:S01]  /*f950*/  IMAD R172, R172, UR44, RZ ;  /* 0x0000002cacac7c24 */ /* 0x000fe2000f8e02ff */
[----:B------:R-:W-:Y:S01]  /*f960*/  ULDC UR23, c[0x0][0x240] ;  /* 0x0000900000177ab9 */ /* 0x000fe20000000800 */
[-C--:B----4-:R-:W-:Y:S01]  /*f970*/  LEA R60, P2, R68, R3.reuse, 0x2 ;  /* 0x00000003443c7211 */ /* 0x090fe200078410ff */
[----:B-1----:R-:W-:Y:S01]  /*f980*/  IMAD.MOV.U32 R81, RZ, RZ, R10 ;  /* 0x000000ffff517224 */ /* 0x002fe200078e000a */
        /* <DEDUP_REMOVED lines=9> */
[----:B------:R1:W-:Y:S01]  /*fa20*/  STL.64 [R1+0x3278], R10 ;  /* 0x0032780a01007387 */ /* 0x0003e20000100a00 */
[----:B------:R-:W-:Y:S01]  /*fa30*/  IMAD R177, R177, UR49, RZ ;  /* 0x00000031b1b17c24 */ /* 0x000fe2000f8e02ff */
[----:B------:R-:W-:Y:S01]  /*fa40*/  ULDC UR29, c[0x0][0x240] ;  /* 0x00009000001d7ab9 */ /* 0x000fe20000000800 */
[----:B------:R-:W-:Y:S01]  /*fa50*/  IMAD R186, R186, UR58, RZ ;  /* 0x0000003ababa7c24 */ /* 0x000fe2000f8e02ff */
[----:B------:R-:W-:Y:S01]  /*fa60*/  ULDC UR32, c[0x0][0x240] ;  /* 0x0000900000207ab9 */ /* 0x000fe20000000800 */
[-C--:B--2---:R-:W-:Y:S01]  /*fa70*/  LEA R84, P5, R71, R3.reuse, 0x2 ;  /* 0x0000000347547211 */ /* 0x084fe200078a10ff */
[----:B------:R-:W-:Y:S01]  /*fa80*/  IMAD R187, R187, UR59, RZ ;  /* 0x0000003bbbbb7c24 */ /* 0x000fe2000f8e02ff */
[-C--:B------:R-:W-:Y:S01]  /*fa90*/  LEA R4, P6, R70, R3.reuse, 0x2 ;  /* 0x0000000346047211 */ /* 0x080fe200078c10ff */
[----:B------:R-:W-:Y:S01]  /*faa0*/  IMAD R184, R184, UR56, RZ ;  /* 0x00000038b8b87c24 */ /* 0x000fe2000f8e02ff */
[----:B------:R-:W-:Y:S01]  /*fab0*/  ULDC UR33, c[0x0][0x240] ;  /* 0x0000900000217ab9 */ /* 0x000fe20000000800 */
[----:B------:R-:W-:Y:S01]  /*fac0*/  IMAD R185, R185, UR57, RZ ;  /* 0x00000039b9b97c24 */ /* 0x000fe2000f8e02ff */
[----:B------:R-:W-:Y:S01]  /*fad0*/  ULDC UR30, c[0x0][0x240] ;  /* 0x00009000001e7ab9 */ /* 0x000fe20000000800 */
[-C--:B-1----:R-:W-:Y:S01]  /*fae0*/  LEA R10, P1, R69, R3.reuse, 0x2 ;  /* 0x00000003450a7211 */ /* 0x082fe200078210ff */
        /* <DEDUP_REMOVED lines=8> */
[-C--:B---3--:R-:W-:Y:S01]  /*fb70*/  LEA R238, P3, R73, R3.reuse, 0x2 ;  /* 0x0000000349ee7211 */ /* 0x088fe200078610ff */
[----:B------:R-:W-:Y:S01]  /*fb80*/  IMAD R195, R195, UR9, RZ ;  /* 0x00000009c3c37c24 */ /* 0x000fe2000f8e02ff */
[-C--:B------:R-:W-:Y:S01]  /*fb90*/  LEA R64, P4, R72, R3.reuse, 0x2 ;  /* 0x0000000348407211 */ /* 0x080fe200078810ff */
[----:B------:R-:W-:Y:S01]  /*fba0*/  IMAD.MOV.U32 R75, RZ, RZ, R79 ;  /* 0x000000ffff4b7224 */ /* 0x000fe200078e004f */
[-C--:B------:R-:W-:Y:S01]  /*fbb0*/  LEA.HI.X.SX32 R239, R73, R0.reuse, 0x2, P3 ;  /* 0x0000000049ef7211 */ /* 0x080fe200018f16ff */
[----:B------:R-:W-:Y:S01]  /*fbc0*/  IMAD R192, R192, UR6, RZ ;  /* 0x00000006c0c07c24 */ /* 0x000fe2000f8e02ff */
[-C--:B------:R-:W-:Y:S01]  /*fbd0*/  LEA.HI.X.SX32 R65, R72, R0.reuse, 0x2, P4 ;  /* 0x0000000048417211 */ /* 0x080fe200020f16ff */
[----:B------:R-:W-:Y:S01]  /*fbe0*/  IMAD R193, R193, UR7, RZ ;  /* 0x00000007c1c17c24 */ /* 0x000fe2000f8e02ff */
[-C--:B------:R-:W-:Y:S01]  /*fbf0*/  LEA.HI.X.SX32 R85, R71, R0.reuse, 0x2, P5 ;  /* 0x0000000047557211 */ /* 0x080fe200028f16ff */
[----:B------:R1:W-:Y:S01]  /*fc00*/  STL.64 [R1+0x160], R238 ;  /* 0x000160ee01007387 */ /* 0x0003e20000100a00 */
        /* <DEDUP_REMOVED lines=11> */
[----:B-1----:R-:W2:Y:S01]  /*fcc0*/  LDL.LU R239, [R1+0x3360] ;  /* 0x0033600001ef7983 */ /* 0x002ea20000300800 */
[----:B------:R-:W-:Y:S01]  /*fcd0*/  IMAD R203, R203, UR17, RZ ;  /* 0x00000011cbcb7c24 */ /* 0x000fe2000f8e02ff */
[----:B------:R-:W-:Y:S01]  /*fce0*/  ULDC UR42, c[0x0][0x240] ;  /* 0x00009000002a7ab9 */ /* 0x000fe20000000800 */
[----:B------:R-:W-:Y:S01]  /*fcf0*/  IMAD R200, R200, UR14, RZ ;  /* 0x0000000ec8c87c24 */ /* 0x000fe2000f8e02ff */
[----:B------:R-:W-:Y:S01]  /*fd00*/  STL [R1+0x148], R10 ;  /* 0x0001480a01007387 */ /* 0x000fe20000100800 */
        /* <DEDUP_REMOVED lines=16> */
[-C--:B------:R-:W-:Y:S01]  /*fe10*/  LEA R238, P3, R67, R3.reuse, 0x2 ;  /* 0x0000000343ee7211 */ /* 0x080fe200078610ff */
[----:B------:R-:W-:Y:S01]  /*fe20*/  IMAD.MOV.U32 R79, RZ, RZ, R77 ;  /* 0x000000ffff4f7224 */ /* 0x000fe200078e004d */
[----:B------:R-:W-:Y:S01]  /*fe30*/  ULDC UR47, c[0x0][0x240] ;  /* 0x00009000002f7ab9 */ /* 0x000fe20000000800 */
[----:B------:R-:W-:Y:S01]  /*fe40*/  IMAD.MOV.U32 R72, RZ, RZ, R10 ;  /* 0x000000ffff487224 */ /* 0x000fe200078e000a */
[----:B------:R-:W-:Y:S01]  /*fe50*/  ULDC UR56, c[0x0][0x240] ;  /* 0x0000900000387ab9 */ /* 0x000fe20000000800 */
[----:B------:R-:W-:Y:S01]  /*fe60*/  STL [R1+0xa58], R238 ;  /* 0x000a58ee01007387 */ /* 0x000fe20000100800 */
[----:B------:R-:W-:Y:S01]  /*fe70*/  IMAD.MOV.U32 R73, RZ, RZ, R11 ;  /* 0x000000ffff497224 */ /* 0x000fe200078e000b */
[----:B------:R-:W-:Y:S01]  /*fe80*/  LEA R10, P4, R66, R3, 0x2 ;  /* 0x00000003420a7211 */ /* 0x000fe200078810ff */
[----:B------:R-:W-:Y:S01]  /*fe90*/  IMAD.MOV.U32 R77, RZ, RZ, R61 ;  /* 0x000000ffff4d7224 */ /* 0x000fe200078e003d */
[----:B------:R1:W-:Y:S01]  /*fea0*/  STL.64 [R1+0xc30], R84 ;  /* 0x000c305401007387 */ /* 0x0003e20000100a00 */
[-C--:B------:R-:W-:Y:S01]  /*feb0*/  LEA.HI.X.SX32 R73, R69, R0.reuse, 0x2, P1 ;  /* 0x0000000045497211 */ /* 0x080fe200008f16ff */
[----:B------:R-:W-:Y:S01]  /*fec0*/  IMAD R209, R209, UR23, RZ ;  /* 0x00000017d1d17c24 */ /* 0x000fe2000f8e02ff */
[-C--:B------:R-:W-:Y:S01]  /*fed0*/  LEA.HI.X.SX32 R61, R68, R0.reuse, 0x2, P2 ;  /* 0x00000000443d7211 */ /* 0x080fe200010f16ff */
[----:B------:R-:W-:Y:S01]  /*fee0*/  STL.64 [R1+0x150], R4 ;  /* 0x0001500401007387 */ /* 0x000fe20000100a00 */
[----:B------:R-:W-:Y:S01]  /*fef0*/  LEA.HI.X.SX32 R11, R66, R0, 0x2, P4 ;  /* 0x00000000420b7211 */ /* 0x000fe200020f16ff */
[----:B------:R-:W-:Y:S01]  /*ff00*/  IMAD R212, R212, UR26, RZ ;  /* 0x0000001ad4d47c24 */ /* 0x000fe2000f8e02ff */
[----:B------:R-:W-:Y:S01]  /*ff10*/  ULDC UR4, c[0x0][0x230] ;  /* 0x00008c0000047ab9 */ /* 0x000fe20000000800 */
[----:B------:R-:W-:Y:S01]  /*ff20*/  IMAD R213, R213, UR27, RZ ;  /* 0x0000001bd5d57c24 */ /* 0x000fe2000f8e02ff */
[----:B------:R-:W-:Y:S01]  /*ff30*/  ULDC UR57, c[0x0][0x240] ;  /* 0x0000900000397ab9 */ /* 0x000fe20000000800 */
[----:B------:R-:W-:Y:S01]  /*ff40*/  IMAD R214, R214, UR28, RZ ;  /* 0x0000001cd6d67c24 */ /* 0x000fe2000f8e02ff */
[----:B------:R-:W-:Y:S01]  /*ff50*/  ULDC UR58, c[0x0][0x240] ;  /* 0x00009000003a7ab9 */ /* 0x000fe20000000800 */
[----:B-1----:R-:W-:Y:S01]  /*ff60*/  IMAD.MOV.U32 R85, RZ, RZ, R58 ;  /* 0x000000ffff557224 */ /* 0x002fe200078e003a */
[----:B------:R-:W-:Y:S01]  /*ff70*/  STL [R1+0x14c], R73 ;  /* 0x00014c4901007387 */ /* 0x000fe20000100800 */
[----:B------:R-:W-:Y:S01]  /*ff80*/  IMAD.MOV.U32 R84, RZ, RZ, R59 ;  /* 0x000000ffff547224 */ /* 0x000fe200078e003b */
[----:B------:R-:W-:Y:S01]  /*ff90*/  ULDC UR59, c[0x0][0x240] ;  /* 0x00009000003b7ab9 */ /* 0x000fe20000000800 */
[----:B------:R-:W-:Y:S01]  /*ffa0*/  IMAD R215, R215, UR29, RZ ;  /* 0x0000001dd7d77c24 */ /* 0x000fe2000f8e02ff */
[----:B------:R1:W-:Y:S01]  /*ffb0*/  STL.64 [R1+0x140], R60 ;  /* 0x0001403c01007387 */ /* 0x0003e20000100a00 */
[----:B------:R-:W-:Y:S01]  /*ffc0*/  IMAD R218, R218, UR32, RZ ;  /* 0x00000020dada7c24 */ /* 0x000fe2000f8e02ff */
[----:B------:R-:W-:-:S02]  /*ffd0*/  ULDC UR60, c[0x0][0x240] ;  /* 0x00009000003c7ab9 */ /* 0x000fc40000000800 */
[----:B-1----:R-:W4:Y:S01]  /*ffe0*/  LDL.LU.64 R60, [R1+0x3350] ;  /* 0x00335000013c7983 */ /* 0x002f220000300a00 */
[----:B--2---:R-:W-:Y:S01]  /*fff0*/  IMAD.MOV.U32 R69, RZ, RZ, R239 ;  /* 0x000000ffff457224 */ /* 0x004fe200078e00ef */
[----:B------:R-:W-:-:S05]  /*10000*/  LEA.HI.X.SX32 R69, R67, R0, 0x2, P3 ;  /* 0x0000000043457211 */ /* 0x000fca00018f16ff */
[----:B------:R-:W-:Y:S04]  /*10010*/  STL [R1+0xa5c], R69 ;  /* 0x000a5c4501007387 */ /* 0x000fe80000100800 */
[----:B------:R-:W-:Y:S01]  /*10020*/  STL.64 [R1+0x138], R10 ;  /* 0x0001380a01007387 */ /* 0x000fe20000100a00 */
[----:B---3--:R-:W-:-:S04]  /*10030*/  LEA R58, P5, R65, R3, 0x2 ;  /* 0x00000003413a7211 */ /* 0x008fc800078a10ff */
[----:B------:R-:W-:-:S05]  /*10040*/  LEA.HI.X.SX32 R59, R65, R0, 0x2, P5 ;  /* 0x00000000413b7211 */ /* 0x000fca00028f16ff */
[----:B------:R1:W-:Y:S04]  /*10050*/  STL.64 [R1+0x130], R58 ;  /* 0x0001303a01007387 */ /* 0x0003e80000100a00 */
[----:B-1----:R-:W2:Y:S01]  /*10060*/  LDL.LU.64 R58, [R1+0x3348] ;  /* 0x00334800013a7983 */ /* 0x002ea20000300a00 */
[CC--:B------:R-:W-:Y:S01]  /*10070*/  LEA R4, P6, R64.reuse, R3.reuse, 0x2 ;  /* 0x0000000340047211 */ /* 0x0c0fe200078c10ff */
[----:B------:R-:W-:Y:S01]  /*10080*/  IMAD.MOV.U32 R11, RZ, RZ, R75 ;  /* 0x000000ffff0b7224 */ /* 0x000fe200078e004b */
[-C--:B------:R-:W-:Y:S01]  /*10090*/  LEA R72, P1, R63, R3.reuse, 0x2 ;  /* 0x000000033f487211 */ /* 0x080fe200078210ff */
[----:B------:R-:W-:Y:S01]  /*100a0*/  IMAD.MOV.U32 R68, RZ, RZ, R238 ;  /* 0x000000ffff447224 */ /* 0x000fe200078e00ee */
[----:B------:R-:W-:Y:S01]  /*100b0*/  LEA.HI.X.SX32 R5, R64, R0, 0x2, P6 ;  /* 0x0000000040057211 */ /* 0x000fe200030f16ff */
[----:B------:R-:W-:Y:S01]  /*100c0*/  IMAD.MOV.U32 R75, RZ, RZ, R236 ;  /* 0x000000ffff4b7224 */ /* 0x000fe200078e00ec */
[----:B------:R-:W-:-:S02]  /*100d0*/  LEA R238, P2, R62, R3, 0x2 ;  /* 0x000000033eee7211 */ /* 0x000fc400078410ff */
[-C--:B------:R-:W-:Y:S01]  /*100e0*/  LEA.HI.X.SX32 R73, R63, R0.reuse, 0x2, P1 ;  /* 0x000000003f497211 */ /* 0x080fe200008f16ff */
[----:B------:R1:W-:Y:S01]  /*100f0*/  STL.64 [R1+0x128], R4 ;  /* 0x0001280401007387 */ /* 0x0003e20000100a00 */
[-C--:B------:R-:W-:Y:S01]  /*10100*/  LEA.HI.X.SX32 R239, R62, R0.reuse, 0x2, P2 ;  /* 0x000000003eef7211 */ /* 0x080fe200010f16ff */
[----:B------:R-:W-:Y:S01]  /*10110*/  IMAD.MOV.U32 R65, RZ, RZ, R237 ;  /* 0x000000ffff417224 */ /* 0x000fe200078e00ed */
[CC--:B----4-:R-:W-:Y:S02]  /*10120*/  LEA R68, P3, R61.reuse, R3.reuse, 0x2 ;  /* 0x000000033d447211 */ /* 0x0d0fe400078610ff */
[C---:B------:R-:W-:Y:S01]  /*10130*/  LEA R66, P4, R60.reuse, R3, 0x2 ;  /* 0x000000033c427211 */ /* 0x040fe200078810ff */
[----:B-1----:R-:W3:Y:S01]  /*10140*/  LDL.LU.64 R4, [R1+0x3340] ;  /* 0x0033400001047983 */ /* 0x002ee20000300a00 */
[-C--:B------:R-:W-:Y:S02]  /*10150*/  LEA.HI.X.SX32 R69, R61, R0.reuse, 0x2, P3 ;  /* 0x000000003d457211 */ /* 0x080fe400018f16ff */
[----:B------:R-:W-:Y:S01]  /*10160*/  LEA.HI.X.SX32 R67, R60, R0, 0x2, P4 ;  /* 0x000000003c437211 */ /* 0x000fe200020f16ff */
[----:B------:R-:W-:-:S02]  /*10170*/  IMAD.MOV.U32 R63, RZ, RZ, R71 ;  /* 0x000000ffff3f7224 */ /* 0x000fc400078e0047 */
[----:B------:R-:W-:Y:S02]  /*10180*/  IMAD R219, R219, UR33, RZ ;  /* 0x00000021dbdb7c24 */ /* 0x000fe4000f8e02ff */
[----:B------:R-:W-:Y:S02]  /*10190*/  IMAD R216, R216, UR30, RZ ;  /* 0x0000001ed8d87c24 */ /* 0x000fe4000f8e02ff */
[----:B------:R-:W-:Y:S02]  /*101a0*/  IMAD R217, R217, UR31, RZ ;  /* 0x0000001fd9d97c24 */ /* 0x000fe4000f8e02ff */
[----:B------:R-:W-:Y:S01]  /*101b0*/  IMAD R220, R220, UR34, RZ ;  /* 0x00000022dcdc7c24 */ /* 0x000fe2000f8e02ff */
[-C--:B--2---:R-:W-:Y:S02]  /*101c0*/  LEA R236, P5, R59, R3.reuse, 0x2 ;  /* 0x000000033bec7211 */ /* 0x084fe400078a10ff */
[----:B------:R-:W-:-:S03]  /*101d0*/  LEA R70, P6, R58, R3, 0x2 ;  /* 0x000000033a467211 */ /* 0x000fc600078c10ff */
[----:B------:R1:W-:Y:S01]  /*101e0*/  STL [R1+0xa68], R236 ;  /* 0x000a68ec01007387 */ /* 0x0003e20000100800 */
[----:B------:R-:W-:Y:S02]  /*101f0*/  IMAD.MOV.U32 R64, RZ, RZ, R236 ;  /* 0x000000ffff407224 */ /* 0x000fe400078e00ec */
[----:B------:R-:W-:Y:S01]  /*10200*/  IMAD.MOV.U32 R62, RZ, RZ, R70 ;  /* 0x000000ffff3e7224 */ /* 0x000fe200078e0046 */
[----:B------:R-:W-:Y:S01]  /*10210*/  LEA.HI.X.SX32 R65, R59, R0, 0x2, P5 ;  /* 0x000000003b417211 */ /* 0x000fe200028f16ff */
[----:B-1----:R-:W2:Y:S04]  /*10220*/  LDL.LU.64 R236, [R1+0x3338] ;  /* 0x0033380001ec7983 */ /* 0x002ea80000300a00 */
[----:B------:R1:W-:Y:S04]  /*10230*/  STL [R1+0x108], R70 ;  /* 0x0001084601007387 */ /* 0x0003e80000100800 */
[----:B------:R4:W-:Y:S04]  /*10240*/  STL.64 [R1+0xa60], R72 ;  /* 0x000a604801007387 */ /* 0x0009e80000100a00 */
[----:B------:R3:W-:Y:S01]  /*10250*/  STL.64 [R1+0x120], R238 ;  /* 0x000120ee01007387 */ /* 0x0007e20000100a00 */
[----:B-1----:R-:W-:-:S02]  /*10260*/  LEA R70, P2, R56, R3, 0x2 ;  /* 0x0000000338467211 */ /* 0x002fc400078410ff */
[----:B------:R-:W-:Y:S02]  /*10270*/  LEA.HI.X.SX32 R63, R58, R0, 0x2, P6 ;  /* 0x000000003a3f7211 */ /* 0x000fe400030f16ff */
[-C--:B----4-:R-:W-:Y:S01]  /*10280*/  LEA R72, P1, R57, R3.reuse, 0x2 ;  /* 0x0000000339487211 */ /* 0x090fe200078210ff */
[----:B---3--:R-:W3:Y:S01]  /*10290*/  LDL.LU.64 R238, [R1+0x3330] ;  /* 0x0033300001ee7983 */ /* 0x008ee20000300a00 */
[----:B------:R-:W-:-:S03]  /*102a0*/  LEA R64, P5, R53, R3, 0x2 ;  /* 0x0000000335407211 */ /* 0x000fc600078a10ff */
[----:B------:R1:W-:Y:S01]  /*102b0*/  STL.64 [R1+0x118], R68 ;  /* 0x0001184401007387 */ /* 0x0003e20000100a00 */
[----:B------:R-:W-:-:S03]  /*102c0*/  LEA.HI.X.SX32 R73, R57, R0, 0x2, P1 ;  /* 0x0000000039497211 */ /* 0x000fc600008f16ff */
[----:B------:R4:W-:Y:S01]  /*102d0*/  STL.64 [R1+0x110], R66 ;  /* 0x0001104201007387 */ /* 0x0009e20000100a00 */
[-C--:B------:R-:W-:Y:S02]  /*102e0*/  LEA R62, P6, R52, R3.reuse, 0x2 ;  /* 0x00000003343e7211 */ /* 0x080fe400078c10ff */
[-C--:B------:R-:W-:Y:S02]  /*102f0*/  LEA.HI.X.SX32 R71, R56, R0.reuse, 0x2, P2 ;  /* 0x0000000038477211 */ /* 0x080fe400010f16ff */
[-C--:B-1----:R-:W-:Y:S02]  /*10300*/  LEA R68, P3, R55, R3.reuse, 0x2 ;  /* 0x0000000337447211 */ /* 0x082fe400078610ff */
[-C--:B----4-:R-:W-:Y:S01]  /*10310*/  LEA R66, P4, R54, R3.reuse, 0x2 ;  /* 0x0000000336427211 */ /* 0x090fe200078810ff */
[----:B------:R1:W-:Y:S01]  /*10320*/  STL [R1+0xa6c], R65 ;  /* 0x000a6c4101007387 */ /* 0x0003e20000100800 */
[-C--:B------:R-:W-:Y:S02]  /*10330*/  LEA R60, P1, R51, R3.reuse, 0x2 ;  /* 0x00000003333c7211 */ /* 0x080fe400078210ff */
[----:B------:R-:W-:Y:S01]  /*10340*/  LEA.HI.X.SX32 R69, R55, R0, 0x2, P3 ;  /* 0x0000000037457211 */ /* 0x000fe200018f16ff */
[----:B------:R4:W-:Y:S01]  /*10350*/  STL [R1+0x10c], R63 ;  /* 0x00010c3f01007387 */ /* 0x0009e20000100800 */
[----:B------:R-:W-:-:S02]  /*10360*/  LEA R58, P2, R50, R3, 0x2 ;  /* 0x00000003323a7211 */ /* 0x000fc400078410ff */
[-C--:B------:R-:W-:Y:S01]  /*10370*/  LEA.HI.X.SX32 R67, R54, R0.reuse, 0x2, P4 ;  /* 0x0000000036437211 */ /* 0x080fe200020f16ff */
[----:B------:R-:W-:Y:S01]  /*10380*/  STL.64 [R1+0x100], R72 ;  /* 0x0001004801007387 */ /* 0x000fe20000100a00 */
[-C--:B------:R-:W-:Y:S02]  /*10390*/  LEA R56, P3, R49, R3.reuse, 0x2 ;  /* 0x0000000331387211 */ /* 0x080fe400078610ff */
[-C--:B-1----:R-:W-:Y:S01]  /*103a0*/  LEA.HI.X.SX32 R65, R53, R0.reuse, 0x2, P5 ;  /* 0x0000000035417211 */ /* 0x082fe200028f16ff */
[----:B------:R-:W-:Y:S01]  /*103b0*/  STL.64 [R1+0xf8], R70 ;  /* 0x0000f84601007387 */ /* 0x000fe20000100a00 */
[----:B------:R-:W-:Y:S02]  /*103c0*/  LEA R54, P4, R48, R3, 0x2 ;  /* 0x0000000330367211 */ /* 0x000fe400078810ff */
[-C--:B----4-:R-:W-:Y:S01]  /*103d0*/  LEA.HI.X.SX32 R63, R52, R0.reuse, 0x2, P6 ;  /* 0x00000000343f7211 */ /* 0x090fe200030f16ff */
[----:B------:R-:W-:Y:S01]  /*103e0*/  STL.64 [R1+0xa70], R68 ;  /* 0x000a704401007387 */ /* 0x000fe20000100a00 */
[----:B------:R-:W-:-:S02]  /*103f0*/  LEA.HI.X.SX32 R61, R51, R0, 0x2, P1 ;  /* 0x00000000333d7211 */ /* 0x000fc400008f16ff */
[-C--:B------:R-:W-:Y:S01]  /*10400*/  LEA.HI.X.SX32 R59, R50, R0.reuse, 0x2, P2 ;  /* 0x00000000323b7211 */ /* 0x080fe200010f16ff */
[----:B------:R-:W-:Y:S01]  /*10410*/  STL.64 [R1+0xf0], R66 ;  /* 0x0000f04201007387 */ /* 0x000fe20000100a00 */
[-C--:B------:R-:W-:Y:S02]  /*10420*/  LEA.HI.X.SX32 R57, R49, R0.reuse, 0x2, P3 ;  /* 0x0000000031397211 */ /* 0x080fe400018f16ff */
[----:B------:R-:W-:Y:S01]  /*10430*/  LEA.HI.X.SX32 R55, R48, R0, 0x2, P4 ;  /* 0x0000000030377211 */ /* 0x000fe200020f16ff */
[----:B------:R1:W-:Y:S04]  /*10440*/  STL.64 [R1+0xe8], R64 ;  /* 0x0000e84001007387 */ /* 0x0003e80000100a00 */
[----:B------:R4:W-:Y:S04]  /*10450*/  STL.64 [R1+0xe0], R62 ;  /* 0x0000e03e01007387 */ /* 0x0009e80000100a00 */
[----:B------:R4:W-:Y:S01]  /*10460*/  STL.64 [R1+0xa78], R60 ;  /* 0x000a783c01007387 */ /* 0x0009e20000100a00 */
[----:B-1----:R-:W-:-:S03]  /*10470*/  LEA R64, P5, R47, R3, 0x2 ;  /* 0x000000032f407211 */ /* 0x002fc600078a10ff */
[----:B------:R1:W-:Y:S01]  /*10480*/  STL.64 [R1+0xd8], R58 ;  /* 0x0000d83a01007387 */ /* 0x0003e20000100a00 */
[----:B----4-:R-:W-:-:S03]  /*10490*/  LEA R62, P6, R46, R3, 0x2 ;  /* 0x000000032e3e7211 */ /* 0x010fc600078c10ff */
[----:B------:R4:W-:Y:S01]  /*104a0*/  STL.64 [R1+0xd0], R56 ;  /* 0x0000d03801007387 */ /* 0x0009e20000100a00 */
[-C--:B------:R-:W-:Y:S02]  /*104b0*/  LEA.HI.X.SX32 R65, R47, R0.reuse, 0x2, P5 ;  /* 0x000000002f417211 */ /* 0x080fe400028f16ff */
[-C--:B------:R-:W-:Y:S01]  /*104c0*/  LEA R60, P1, R45, R3.reuse, 0x2 ;  /* 0x000000032d3c7211 */ /* 0x080fe200078210ff */
[----:B------:R4:W-:Y:S01]  /*104d0*/  STL.64 [R1+0xc8], R54 ;  /* 0x0000c83601007387 */ /* 0x0009e20000100a00 */
[----:B------:R-:W-:Y:S02]  /*104e0*/  LEA.HI.X.SX32 R63, R46, R0, 0x2, P6 ;  /* 0x000000002e3f7211 */ /* 0x000fe400030f16ff */
[-C--:B-1----:R-:W-:Y:S02]  /*104f0*/  LEA R58, P2, R44, R3.reuse, 0x2 ;  /* 0x000000032c3a7211 */ /* 0x082fe400078410ff */
[-C--:B------:R-:W-:Y:S02]  /*10500*/  LEA R52, P5, R41, R3.reuse, 0x2 ;  /* 0x0000000329347211 */ /* 0x080fe400078a10ff */
[----:B----4-:R-:W-:-:S02]  /*10510*/  LEA R56, P3, R43, R3, 0x2 ;  /* 0x000000032b387211 */ /* 0x010fc400078610ff */
[-C--:B------:R-:W-:Y:S02]  /*10520*/  LEA.HI.X.SX32 R61, R45, R0.reuse, 0x2, P1 ;  /* 0x000000002d3d7211 */ /* 0x080fe400008f16ff */
[-C--:B------:R-:W-:Y:S02]  /*10530*/  LEA R54, P4, R42, R3.reuse, 0x2 ;  /* 0x000000032a367211 */ /* 0x080fe400078810ff */
[-C--:B------:R-:W-:Y:S02]  /*10540*/  LEA R50, P6, R40, R3.reuse, 0x2 ;  /* 0x0000000328327211 */ /* 0x080fe400078c10ff */
[-C--:B------:R-:W-:Y:S01]  /*10550*/  LEA.HI.X.SX32 R59, R44, R0.reuse, 0x2, P2 ;  /* 0x000000002c3b7211 */ /* 0x080fe200010f16ff */
[----:B------:R-:W-:Y:S01]  /*10560*/  STL.64 [R1+0xa80], R64 ;  /* 0x000a804001007387 */ /* 0x000fe20000100a00 */
[-C--:B------:R-:W-:Y:S02]  /*10570*/  LEA R48, P1, R39, R3.reuse, 0x2 ;  /* 0x0000000327307211 */ /* 0x080fe400078210ff */
[----:B------:R-:W-:Y:S01]  /*10580*/  LEA.HI.X.SX32 R57, R43, R0, 0x2, P3 ;  /* 0x000000002b397211 */ /* 0x000fe200018f16ff */
[----:B------:R-:W-:Y:S01]  /*10590*/  STL.64 [R1+0xc0], R62 ;  /* 0x0000c03e01007387 */ /* 0x000fe20000100a00 */
[----:B------:R-:W-:-:S02]  /*105a0*/  LEA R46, P2, R38, R3, 0x2 ;  /* 0x00000003262e7211 */ /* 0x000fc400078410ff */
[-C--:B------:R-:W-:Y:S01]  /*105b0*/  LEA.HI.X.SX32 R55, R42, R0.reuse, 0x2, P4 ;  /* 0x000000002a377211 */ /* 0x080fe200020f16ff */
[----:B------:R-:W-:Y:S01]  /*105c0*/  STL.64 [R1+0xb8], R60 ;  /* 0x0000b83c01007387 */ /* 0x000fe20000100a00 */
[-C--:B------:R-:W-:Y:S02]  /*105d0*/  LEA R44, P3, R37, R3.reuse, 0x2 ;  /* 0x00000003252c7211 */ /* 0x080fe400078610ff */
[-C--:B------:R-:W-:Y:S01]  /*105e0*/  LEA.HI.X.SX32 R53, R41, R0.reuse, 0x2, P5 ;  /* 0x0000000029357211 */ /* 0x080fe200028f16ff */
[----:B------:R-:W-:Y:S01]  /*105f0*/  STL.64 [R1+0xb0], R58 ;  /* 0x0000b03a01007387 */ /* 0x000fe20000100a00 */
[----:B------:R-:W-:Y:S02]  /*10600*/  LEA R42, P4, R36, R3, 0x2 ;  /* 0x00000003242a7211 */ /* 0x000fe400078810ff */
[-C--:B------:R-:W-:Y:S01]  /*10610*/  LEA.HI.X.SX32 R51, R40, R0.reuse, 0x2, P6 ;  /* 0x0000000028337211 */ /* 0x080fe200030f16ff */
        /* <DEDUP_REMOVED lines=58> */
[-C--:B------:R-:W-:Y:S01]  /*109c0*/  LEA.HI.X.SX32 R35, R20, R0.reuse, 0x2, P2 ;  /* 0x0000000014237211 */ /* 0x080fe200010f16ff */
[----:B------:R-:W-:Y:S01]  /*109d0*/  STL.64 [R1+0xab0], R40 ;  /* 0x000ab02801007387 */ /* 0x000fe20000100a00 */
[-C--:B------:R-:W-:Y:S02]  /*109e0*/  LEA.HI.X.SX32 R33, R8, R0.reuse, 0x2, P3 ;  /* 0x0000000008217211 */ /* 0x080fe400018f16ff */
[----:B------:R-:W-:Y:S01]  /*109f0*/  LEA R28, P6, R18, R3, 0x2 ;  /* 0x00000003121c7211 */ /* 0x000fe200078c10ff */
[----:B------:R-:W-:Y:S01]  /*10a00*/  STL.64 [R1+0x30], R38 ;  /* 0x0000302601007387 */ /* 0x000fe20000100a00 */
[----:B------:R-:W-:-:S02]  /*10a10*/  LEA.HI.X.SX32 R31, R16, R0, 0x2, P4 ;  /* 0x00000000101f7211 */ /* 0x000fc400020f16ff */
[-C--:B------:R-:W-:Y:S01]  /*10a20*/  LEA R24, P1, R17, R3.reuse, 0x2 ;  /* 0x0000000311187211 */ /* 0x080fe200078210ff */
[----:B------:R-:W-:Y:S01]  /*10a30*/  STL.64 [R1+0x28], R36 ;  /* 0x0000282401007387 */ /* 0x000fe20000100a00 */
[-C--:B------:R-:W-:Y:S02]  /*10a40*/  LEA.HI.X.SX32 R27, R19, R0.reuse, 0x2, P5 ;  /* 0x00000000131b7211 */ /* 0x080fe400028f16ff */
[-C--:B------:R-:W-:Y:S01]  /*10a50*/  LEA R22, P2, R15, R3.reuse, 0x2 ;  /* 0x000000030f167211 */ /* 0x080fe200078410ff */
[----:B------:R-:W-:Y:S01]  /*10a60*/  STL.64 [R1+0x20], R34 ;  /* 0x0000202201007387 */ /* 0x000fe20000100a00 */
[-C--:B------:R-:W-:Y:S02]  /*10a70*/  LEA.HI.X.SX32 R29, R18, R0.reuse, 0x2, P6 ;  /* 0x00000000121d7211 */ /* 0x080fe400030f16ff */
[----:B------:R-:W-:Y:S01]  /*10a80*/  LEA R8, P3, R9, R3, 0x2 ;  /* 0x0000000309087211 */ /* 0x000fe200078610ff */
[----:B------:R-:W-:Y:S01]  /*10a90*/  STL.64 [R1+0xab8], R32 ;  /* 0x000ab82001007387 */ /* 0x000fe20000100a00 */
[----:B------:R-:W-:-:S02]  /*10aa0*/  LEA.HI.X.SX32 R25, R17, R0, 0x2, P1 ;  /* 0x0000000011197211 */ /* 0x000fc400008f16ff */
[CC--:B------:R-:W-:Y:S01]  /*10ab0*/  LEA R16, P4, R6.reuse, R3.reuse, 0x2 ;  /* 0x0000000306107211 */ /* 0x0c0fe200078810ff */
[----:B------:R-:W-:Y:S01]  /*10ac0*/  STL.64 [R1+0x18], R30 ;  /* 0x0000181e01007387 */ /* 0x000fe20000100a00 */
[-C--:B------:R-:W-:Y:S02]  /*10ad0*/  LEA.HI.X.SX32 R23, R15, R0.reuse, 0x2, P2 ;  /* 0x000000000f177211 */ /* 0x080fe400010f16ff */
[-C--:B------:R-:W-:Y:S01]  /*10ae0*/  LEA.HI.X.SX32 R9, R9, R0.reuse, 0x2, P3 ;  /* 0x0000000009097211 */ /* 0x080fe200018f16ff */
[----:B------:R1:W-:Y:S01]  /*10af0*/  STL.64 [R1+0x10], R26 ;  /* 0x0000101a01007387 */ /* 0x0003e20000100a00 */
[-C--:B------:R-:W-:Y:S01]  /*10b00*/  LEA R18, P6, R245, R3.reuse, 0x2 ;  /* 0x00000003f5127211 */ /* 0x080fe200078c10ff */
[----:B------:R-:W-:Y:S01]  /*10b10*/  IMAD R221, R221, UR35, RZ ;  /* 0x00000023dddd7c24 */ /* 0x000fe2000f8e02ff */
[----:B------:R-:W-:Y:S01]  /*10b20*/  LEA.HI.X.SX32 R17, R6, R0, 0x2, P4 ;  /* 0x0000000006117211 */ /* 0x000fe200020f16ff */
[----:B------:R-:W-:Y:S01]  /*10b30*/  STL.64 [R1+0x8], R28 ;  /* 0x0000081c01007387 */ /* 0x000fe20000100a00 */
[----:B------:R-:W-:Y:S01]  /*10b40*/  LEA R20, P1, R246, R3, 0x2 ;  /* 0x00000003f6147211 */ /* 0x000fe200078210ff */
[----:B------:R-:W-:-:S02]  /*10b50*/  IMAD R222, R222, UR36, RZ ;  /* 0x00000024dede7c24 */ /* 0x000fc4000f8e02ff */
[----:B------:R-:W-:Y:S01]  /*10b60*/  IMAD R223, R223, UR37, RZ ;  /* 0x00000025dfdf7c24 */ /* 0x000fe2000f8e02ff */
[----:B------:R-:W-:Y:S01]  /*10b70*/  STL.64 [R1+0xac0], R24 ;  /* 0x000ac01801007387 */ /* 0x000fe20000100a00 */
[----:B------:R-:W-:Y:S02]  /*10b80*/  IMAD R226, R226, UR40, RZ ;  /* 0x00000028e2e27c24 */ /* 0x000fe4000f8e02ff */
[----:B------:R-:W-:Y:S01]  /*10b90*/  IMAD R227, R227, UR41, RZ ;  /* 0x00000029e3e37c24 */ /* 0x000fe2000f8e02ff */
[-C--:B-1----:R-:W-:Y:S01]  /*10ba0*/  LEA R26, P5, R88, R3.reuse, 0x2 ;  /* 0x00000003581a7211 */ /* 0x082fe200078a10ff */
[----:B------:R1:W-:Y:S01]  /*10bb0*/  STL.64 [R1], R22 ;  /* 0x0000001601007387 */ /* 0x0003e20000100a00 */
[----:B------:R-:W-:Y:S01]  /*10bc0*/  LEA R32, P3, R248, R3, 0x2 ;  /* 0x00000003f8207211 */ /* 0x000fe200078610ff */
[----:B------:R-:W-:Y:S01]  /*10bd0*/  IMAD R224, R224, UR38, RZ ;  /* 0x00000026e0e07c24 */ /* 0x000fe2000f8e02ff */
[-C--:B------:R-:W-:Y:S01]  /*10be0*/  LEA.HI.X.SX32 R27, R88, R0.reuse, 0x2, P5 ;  /* 0x00000000581b7211 */ /* 0x080fe200028f16ff */
[----:B------:R-:W-:Y:S01]  /*10bf0*/  STL.64 [R1+0x3288], R8 ;  /* 0x0032880801007387 */ /* 0x000fe20000100a00 */
[-C--:B------:R-:W-:Y:S01]  /*10c00*/  LEA.HI.X.SX32 R19, R245, R0.reuse, 0x2, P6 ;  /* 0x00000000f5137211 */ /* 0x080fe200030f16ff */
[----:B------:R-:W-:Y:S01]  /*10c10*/  IMAD R225, R225, UR39, RZ ;  /* 0x00000027e1e17c24 */ /* 0x000fe2000f8e02ff */
[----:B------:R-:W-:Y:S01]  /*10c20*/  LEA.HI.X.SX32 R21, R246, R0, 0x2, P1 ;  /* 0x00000000f6157211 */ /* 0x000fe200008f16ff */
[----:B------:R-:W-:Y:S01]  /*10c30*/  STL.64 [R1+0x3290], R16 ;  /* 0x0032901001007387 */ /* 0x000fe20000100a00 */
[----:B------:R-:W-:-:S02]  /*10c40*/  IMAD R228, R228, UR42, RZ ;  /* 0x0000002ae4e47c24 */ /* 0x000fc4000f8e02ff */
[----:B------:R-:W-:Y:S01]  /*10c50*/  IMAD R229, R229, UR43, RZ ;  /* 0x0000002be5e57c24 */ /* 0x000fe2000f8e02ff */
[-C--:B-1----:R-:W-:Y:S01]  /*10c60*/  LEA R22, P2, R247, R3.reuse, 0x2 ;  /* 0x00000003f7167211 */ /* 0x082fe200078410ff */
[----:B------:R1:W-:Y:S01]  /*10c70*/  STL.64 [R1+0xac8], R26 ;  /* 0x000ac81a01007387 */ /* 0x0003e20000100a00 */
[-C--:B------:R-:W-:Y:S01]  /*10c80*/  LEA R24, P4, R251, R3.reuse, 0x2 ;  /* 0x00000003fb187211 */ /* 0x080fe200078810ff */
[----:B------:R-:W-:Y:S01]  /*10c90*/  IMAD R230, R230, UR44, RZ ;  /* 0x0000002ce6e67c24 */ /* 0x000fe2000f8e02ff */
[-C--:B------:R-:W-:Y:S01]  /*10ca0*/  LEA.HI.X.SX32 R23, R247, R0.reuse, 0x2, P2 ;  /* 0x00000000f7177211 */ /* 0x080fe200010f16ff */
[----:B------:R-:W-:Y:S01]  /*10cb0*/  IMAD R231, R231, UR45, RZ ;  /* 0x0000002de7e77c24 */ /* 0x000fe2000f8e02ff */
[----:B------:R-:W-:Y:S01]  /*10cc0*/  LEA.HI.X.SX32 R33, R248, R0, 0x2, P3 ;  /* 0x00000000f8217211 */ /* 0x000fe200018f16ff */
[----:B------:R-:W-:Y:S01]  /*10cd0*/  STL.64 [R1+0x3298], R18 ;  /* 0x0032981201007387 */ /* 0x000fe20000100a00 */
[-C--:B------:R-:W-:Y:S01]  /*10ce0*/  LEA R28, P6, R75, R3.reuse, 0x2 ;  /* 0x000000034b1c7211 */ /* 0x080fe200078c10ff */
[----:B------:R-:W-:Y:S01]  /*10cf0*/  IMAD R232, R232, UR46, RZ ;  /* 0x0000002ee8e87c24 */ /* 0x000fe2000f8e02ff */
[----:B------:R-:W-:Y:S01]  /*10d00*/  LEA R30, P2, R85, R3, 0x2 ;  /* 0x00000003551e7211 */ /* 0x000fe200078410ff */
[----:B------:R-:W-:-:S02]  /*10d10*/  IMAD R234, R234, UR48, RZ ;  /* 0x00000030eaea7c24 */ /* 0x000fc4000f8e02ff */
[----:B------:R-:W-:Y:S01]  /*10d20*/  IMAD R235, R235, UR49, RZ ;  /* 0x00000031ebeb7c24 */ /* 0x000fe2000f8e02ff */
[-C--:B-1----:R-:W-:Y:S01]  /*10d30*/  LEA R26, P5, R11, R3.reuse, 0x2 ;  /* 0x000000030b1a7211 */ /* 0x082fe200078a10ff */
[----:B------:R-:W-:Y:S01]  /*10d40*/  STL.64 [R1+0x32a0], R20 ;  /* 0x0032a01401007387 */ /* 0x000fe20000100a00 */
[-C--:B------:R-:W-:Y:S01]  /*10d50*/  LEA R8, P1, R86, R3.reuse, 0x2 ;  /* 0x0000000356087211 */ /* 0x080fe200078210ff */
[----:B------:R-:W-:Y:S01]  /*10d60*/  IMAD R233, R233, UR47, RZ ;  /* 0x0000002fe9e97c24 */ /* 0x000fe2000f8e02ff */
[-C--:B------:R-:W-:Y:S01]  /*10d70*/  LEA.HI.X.SX32 R25, R251, R0.reuse, 0x2, P4 ;  /* 0x00000000fb197211 */ /* 0x080fe200020f16ff */
[----:B------:R-:W-:Y:S01]  /*10d80*/  STL.64 [R1+0x32a8], R22 ;  /* 0x0032a81601007387 */ /* 0x000fe20000100a00 */
[-C--:B------:R-:W-:Y:S01]  /*10d90*/  LEA.HI.X.SX32 R27, R11, R0.reuse, 0x2, P5 ;  /* 0x000000000b1b7211 */ /* 0x080fe200028f16ff */
[----:B------:R-:W-:Y:S01]  /*10da0*/  IMAD R242, R242, UR56, RZ ;  /* 0x00000038f2f27c24 */ /* 0x000fe2000f8e02ff */
[-C--:B------:R-:W-:Y:S01]  /*10db0*/  LEA.HI.X.SX32 R29, R75, R0.reuse, 0x2, P6 ;  /* 0x000000004b1d7211 */ /* 0x080fe200030f16ff */
[----:B------:R1:W-:Y:S01]  /*10dc0*/  STL.64 [R1+0xad0], R32 ;  /* 0x000ad02001007387 */ /* 0x0003e20000100a00 */
[-C--:B------:R-:W-:Y:S01]  /*10dd0*/  LEA.HI.X.SX32 R31, R85, R0.reuse, 0x2, P2 ;  /* 0x00000000551f7211 */ /* 0x080fe200010f16ff */
[----:B------:R-:W-:Y:S01]  /*10de0*/  UIADD3 UR6, UR4, 0x3f, URZ ;  /* 0x0000003f04067890 */ /* 0x000fe2000fffe03f */
[-C--:B------:R-:W-:Y:S01]  /*10df0*/  LEA R34, P4, R83, R3.reuse, 0x2 ;  /* 0x0000000353227211 */ /* 0x080fe200078810ff */
[----:B------:R-:W-:Y:S01]  /*10e00*/  STL.64 [R1+0x32b0], R24 ;  /* 0x0032b01801007387 */ /* 0x000fe20000100a00 */
[----:B------:R-:W-:Y:S01]  /*10e10*/  LEA.HI.X.SX32 R9, R86, R0, 0x2, P1 ;  /* 0x0000000056097211 */ /* 0x000fe200008f16ff */
[----:B------:R-:W-:Y:S01]  /*10e20*/  IMAD R243, R243, UR57, RZ ;  /* 0x00000039f3f37c24 */ /* 0x000fe2000f8e02ff */
[-C--:B------:R-:W-:Y:S01]  /*10e30*/  LEA R36, P6, R81, R3.reuse, 0x2 ;  /* 0x0000000351247211 */ /* 0x080fe200078c10ff */
[----:B------:R-:W-:Y:S01]  /*10e40*/  STL.64 [R1+0x32b8], R26 ;  /* 0x0032b81a01007387 */ /* 0x000fe20000100a00 */
[-C--:B------:R-:W-:Y:S01]  /*10e50*/  LEA R10, P5, R82, R3.reuse, 0x2 ;  /* 0x00000003520a7211 */ /* 0x080fe200078a10ff */
[----:B------:R-:W-:Y:S01]  /*10e60*/  IMAD R244, R244, UR58, RZ ;  /* 0x0000003af4f47c24 */ /* 0x000fe2000f8e02ff */
[----:B------:R-:W4:Y:S01]  /*10e70*/  LDC R6, c[0x0][0x230] ;  /* 0x00008c00ff067b82 */ /* 0x000f220000000800 */
[-C--:B-1----:R-:W-:Y:S01]  /*10e80*/  LEA R32, P3, R84, R3.reuse, 0x2 ;  /* 0x0000000354207211 */ /* 0x082fe200078610ff */
[----:B------:R-:W-:Y:S01]  /*10e90*/  STL.64 [R1+0x32c0], R28 ;  /* 0x0032c01c01007387 */ /* 0x000fe20000100a00 */
[----:B------:R-:W-:-:S02]  /*10ea0*/  LEA R38, P1, R87, R3, 0x2 ;  /* 0x0000000357267211 */ /* 0x000fc400078210ff */
[-C--:B------:R-:W-:Y:S01]  /*10eb0*/  LEA.HI.X.SX32 R33, R84, R0.reuse, 0x2, P3 ;  /* 0x0000000054217211 */ /* 0x080fe200018f16ff */
[----:B------:R-:W-:Y:S01]  /*10ec0*/  STL.64 [R1+0x32c8], R30 ;  /* 0x0032c81e01007387 */ /* 0x000fe20000100a00 */
[-C--:B------:R-:W-:Y:S01]  /*10ed0*/  LEA R40, P2, R80, R3.reuse, 0x2 ;  /* 0x0000000350287211 */ /* 0x080fe200078410ff */
[----:B------:R-:W-:Y:S01]  /*10ee0*/  IMAD R252, R252, UR59, RZ ;  /* 0x0000003bfcfc7c24 */ /* 0x000fe2000f8e02ff */
[-C--:B------:R-:W-:Y:S01]  /*10ef0*/  LEA.HI.X.SX32 R35, R83, R0.reuse, 0x2, P4 ;  /* 0x0000000053237211 */ /* 0x080fe200020f16ff */
[----:B------:R1:W-:Y:S01]  /*10f00*/  STL.64 [R1+0xad8], R8 ;  /* 0x000ad80801007387 */ /* 0x0003e20000100a00 */
[----:B------:R-:W-:Y:S01]  /*10f10*/  LEA R42, P4, R78, R3, 0x2 ;  /* 0x000000034e2a7211 */ /* 0x000fe200078810ff */
[----:B------:R-:W-:Y:S01]  /*10f20*/  IMAD R249, R249, UR60, RZ ;  /* 0x0000003cf9f97c24 */ /* 0x000fe2000f8e02ff */
[-C--:B------:R-:W-:Y:S01]  /*10f30*/  LEA.HI.X.SX32 R37, R81, R0.reuse, 0x2, P6 ;  /* 0x0000000051257211 */ /* 0x080fe200030f16ff */
[----:B------:R-:W2:Y:S01]  /*10f40*/  LDC R15, c[0x0][0x230] ;  /* 0x00008c00ff0f7b82 */ /* 0x000ea20000000800 */
[-C--:B------:R-:W-:Y:S01]  /*10f50*/  LEA.HI.X.SX32 R11, R82, R0.reuse, 0x2, P5 ;  /* 0x00000000520b7211 */ /* 0x080fe200028f16ff */
[----:B------:R-:W-:Y:S01]  /*10f60*/  STL.64 [R1+0x32d0], R32 ;  /* 0x0032d02001007387 */ /* 0x000fe20000100a00 */
[----:B------:R-:W-:-:S02]  /*10f70*/  LEA.HI.X.SX32 R39, R87, R0, 0x2, P1 ;  /* 0x0000000057277211 */ /* 0x000fc400008f16ff */
[-C--:B------:R-:W-:Y:S02]  /*10f80*/  LEA.HI.X.SX32 R41, R80, R0.reuse, 0x2, P2 ;  /* 0x0000000050297211 */ /* 0x080fe400010f16ff */
[-C--:B-1----:R-:W-:Y:S01]  /*10f90*/  LEA R8, P3, R79, R3.reuse, 0x2 ;  /* 0x000000034f087211 */ /* 0x082fe200078610ff */
[----:B------:R-:W-:Y:S01]  /*10fa0*/  STL.64 [R1+0x32d8], R34 ;  /* 0x0032d82201007387 */ /* 0x000fe20000100a00 */
[-C--:B------:R-:W-:Y:S01]  /*10fb0*/  LEA.HI.X.SX32 R43, R78, R0.reuse, 0x2, P4 ;  /* 0x000000004e2b7211 */ /* 0x080fe200020f16ff */
[----:B------:R-:W1:Y:S01]  /*10fc0*/  S2UR UR61, SR_CgaCtaId ;  /* 0x00000000003d79c3 */ /* 0x000e620000008800 */
[-C--:B------:R-:W-:Y:S01]  /*10fd0*/  LEA R44, P5, R77, R3.reuse, 0x2 ;  /* 0x000000034d2c7211 */ /* 0x080fe200078a10ff */
[----:B------:R-:W-:Y:S01]  /*10fe0*/  STL.64 [R1+0x32e0], R36 ;  /* 0x0032e02401007387 */ /* 0x000fe20000100a00 */
[-C--:B------:R-:W-:Y:S02]  /*10ff0*/  LEA.HI.X.SX32 R9, R79, R0.reuse, 0x2, P3 ;  /* 0x000000004f097211 */ /* 0x080fe400018f16ff */
[-C--:B------:R-:W-:Y:S01]  /*11000*/  LEA R46, P6, R76, R3.reuse, 0x2 ;  /* 0x000000034c2e7211 */ /* 0x080fe200078c10ff */
[----:B------:R3:W-:Y:S01]  /*11010*/  STL.64 [R1+0xae0], R10 ;  /* 0x000ae00a01007387 */ /* 0x0007e20000100a00 */
[----:B------:R-:W-:Y:S01]  /*11020*/  LEA R48, P2, R250, R3, 0x2 ;  /* 0x00000003fa307211 */ /* 0x000fe200078410ff */
[----:B------:R-:W1:Y:S02]  /*11030*/  LDC R247, c[0x0][0x230] ;  /* 0x00008c00fff77b82 */ /* 0x000e640000000800 */
[----:B------:R-:W-:Y:S01]  /*11040*/  STL.64 [R1+0x32e8], R38 ;  /* 0x0032e82601007387 */ /* 0x000fe20000100a00 */
[----:B------:R-:W-:-:S03]  /*11050*/  LEA.HI.X.SX32 R45, R77, R0, 0x2, P5 ;  /* 0x000000004d2d7211 */ /* 0x000fc600028f16ff */
[----:B------:R-:W-:Y:S01]  /*11060*/  STL.64 [R1+0x32f0], R40 ;  /* 0x0032f02801007387 */ /* 0x000fe20000100a00 */
[CC--:B------:R-:W-:Y:S01]  /*11070*/  LEA R50, P3, R89.reuse, R3.reuse, 0x2 ;  /* 0x0000000359327211 */ /* 0x0c0fe200078610ff */
[----:B------:R-:W1:Y:S01]  /*11080*/  LDC R248, c[0x0][0x230] ;  /* 0x00008c00fff87b82 */ /* 0x000e620000000800 */
[-C--:B---3--:R-:W-:Y:S01]  /*11090*/  LEA R10, P1, R74, R3.reuse, 0x2 ;  /* 0x000000034a0a7211 */ /* 0x088fe200078210ff */
[----:B------:R-:W-:Y:S01]  /*110a0*/  STL.64 [R1+0x32f8], R42 ;  /* 0x0032f82a01007387 */ /* 0x000fe20000100a00 */
[-C--:B------:R-:W-:Y:S02]  /*110b0*/  LEA.HI.X.SX32 R47, R76, R0.reuse, 0x2, P6 ;  /* 0x000000004c2f7211 */ /* 0x080fe400030f16ff */
[-C--:B------:R-:W-:Y:S01]  /*110c0*/  LEA.HI.X.SX32 R49, R250, R0.reuse, 0x2, P2 ;  /* 0x00000000fa317211 */ /* 0x080fe200010f16ff */
[----:B------:R3:W-:Y:S01]  /*110d0*/  STL.64 [R1+0xae8], R8 ;  /* 0x000ae80801007387 */ /* 0x0007e20000100a00 */
[-C--:B------:R-:W-:Y:S01]  /*110e0*/  LEA.HI.X.SX32 R11, R74, R0.reuse, 0x2, P1 ;  /* 0x000000004a0b7211 */ /* 0x080fe200008f16ff */
[----:B------:R-:W-:Y:S01]  /*110f0*/  UISETP.GT.AND UP0, UPT, UR6, 0x3f, UPT ;  /* 0x0000003f0600788c */ /* 0x000fe2000bf04270 */
[-C--:B------:R-:W-:Y:S01]  /*11100*/  LEA.HI.X.SX32 R51, R89, R0.reuse, 0x2, P3 ;  /* 0x0000000059337211 */ /* 0x080fe200018f16ff */
[----:B------:R-:W-:Y:S01]  /*11110*/  STL.64 [R1+0x3300], R44 ;  /* 0x0033002c01007387 */ /* 0x000fe20000100a00 */
[-C--:B------:R-:W-:Y:S01]  /*11120*/  LEA R56, P1, R93, R3.reuse, 0x2 ;  /* 0x000000035d387211 */ /* 0x080fe200078210ff */
[----:B----4-:R-:W-:Y:S01]  /*11130*/  VIADD R6, R6, 0xfffffffe ;  /* 0xfffffffe06067836 */ /* 0x010fe20000000000 */
[-C--:B------:R-:W-:Y:S01]  /*11140*/  LEA R54, P6, R92, R3.reuse, 0x2 ;  /* 0x000000035c367211 */ /* 0x080fe200078c10ff */
[----:B------:R-:W-:Y:S01]  /*11150*/  STL.64 [R1+0x3308], R46 ;  /* 0x0033082e01007387 */ /* 0x000fe20000100a00 */
[-C--:B------:R-:W-:Y:S01]  /*11160*/  LEA R52, P4, R90, R3.reuse, 0x2 ;  /* 0x000000035a347211 */ /* 0x080fe200078810ff */
[----:B--2---:R-:W-:Y:S01]  /*11170*/  VIADD R15, R15, 0xffffffff ;  /* 0xffffffff0f0f7836 */ /* 0x004fe20000000000 */
[----:B------:R-:W2:Y:S01]  /*11180*/  LDC R250, c[0x0][0x230] ;  /* 0x00008c00fffa7b82 */ /* 0x000ea20000000800 */
[CC--:B---3--:R-:W-:Y:S01]  /*11190*/  LEA R8, P5, R91.reuse, R3.reuse, 0x2 ;  /* 0x000000035b087211 */ /* 0x0c8fe200078a10ff */
[----:B------:R-:W-:Y:S03]  /*111a0*/  STL.64 [R1+0x3310], R48 ;  /* 0x0033103001007387 */ /* 0x000fe60000100a00 */
[-C--:B------:R-:W-:Y:S01]  /*111b0*/  LEA.HI.X.SX32 R9, R91, R0.reuse, 0x2, P5 ;  /* 0x000000005b097211 */ /* 0x080fe200028f16ff */
[----:B------:R3:W-:Y:S01]  /*111c0*/  STL.64 [R1+0xaf0], R10 ;  /* 0x000af00a01007387 */ /* 0x0007e20000100a00 */
[----:B------:R-:W-:Y:S01]  /*111d0*/  LEA.HI.X.SX32 R57, R93, R0, 0x2, P1 ;  /* 0x000000005d397211 */ /* 0x000fe200008f16ff */
[----:B------:R-:W4:Y:S02]  /*111e0*/  LDC R251, c[0x0][0x230] ;  /* 0x00008c00fffb7b82 */ /* 0x000f240000000800 */
[----:B------:R-:W-:Y:S01]  /*111f0*/  STL.64 [R1+0x3318], R50 ;  /* 0x0033183201007387 */ /* 0x000fe20000100a00 */
[----:B------:R-:W-:-:S03]  /*11200*/  LEA R62, P5, R97, R3, 0x2 ;  /* 0x00000003613e7211 */ /* 0x000fc600078a10ff */
[----:B------:R1:W-:Y:S01]  /*11210*/  STL.64 [R1+0xaf8], R8 ;  /* 0x000af80801007387 */ /* 0x0003e20000100a00 */
[----:B---3--:R-:W-:-:S04]  /*11220*/  LEA R10, P3, R95, R3, 0x2 ;  /* 0x000000035f0a7211 */ /* 0x008fc800078610ff */
[----:B------:R-:W-:Y:S02]  /*11230*/  LEA.HI.X.SX32 R11, R95, R0, 0x2, P3 ;  /* 0x000000005f0b7211 */ /* 0x000fe400018f16ff */
[----:B-1----:R-:W-:-:S03]  /*11240*/  LEA R8, P1, R99, R3, 0x2 ;  /* 0x0000000363087211 */ /* 0x002fc600078210ff */
[----:B------:R1:W-:Y:S01]  /*11250*/  STL.64 [R1+0xb00], R10 ;  /* 0x000b000a01007387 */ /* 0x0003e20000100a00 */
[-C--:B------:R-:W-:Y:S02]  /*11260*/  LEA R68, P3, R101, R3.reuse, 0x2 ;  /* 0x0000000365447211 */ /* 0x080fe400078610ff */
[-C--:B------:R-:W-:Y:S02]  /*11270*/  LEA.HI.X.SX32 R9, R99, R0.reuse, 0x2, P1 ;  /* 0x0000000063097211 */ /* 0x080fe400008f16ff */
[-C--:B------:R-:W-:Y:S02]  /*11280*/  LEA.HI.X.SX32 R63, R97, R0.reuse, 0x2, P5 ;  /* 0x00000000613f7211 */ /* 0x080fe400028f16ff */
[----:B------:R-:W-:Y:S01]  /*11290*/  LEA.HI.X.SX32 R69, R101, R0, 0x2, P3 ;  /* 0x0000000065457211 */ /* 0x000fe200018f16ff */
[----:B------:R3:W-:Y:S01]  /*112a0*/  STL.64 [R1+0xb08], R8 ;  /* 0x000b080801007387 */ /* 0x0007e20000100a00 */
[-C--:B-1----:R-:W-:Y:S02]  /*112b0*/  LEA R10, P5, R103, R3.reuse, 0x2 ;  /* 0x00000003670a7211 */ /* 0x082fe400078a10ff */
[----:B------:R-:W-:-:S02]  /*112c0*/  LEA R74, P1, R105, R3, 0x2 ;  /* 0x00000003694a7211 */ /* 0x000fc400078210ff */
[----:B------:R-:W-:Y:S02]  /*112d0*/  LEA.HI.X.SX32 R11, R103, R0, 0x2, P5 ;  /* 0x00000000670b7211 */ /* 0x000fe400028f16ff */
[----:B---3--:R-:W-:-:S03]  /*112e0*/  LEA R8, P3, R107, R3, 0x2 ;  /* 0x000000036b087211 */ /* 0x008fc600078610ff */
[----:B------:R1:W-:Y:S01]  /*112f0*/  STL.64 [R1+0xb10], R10 ;  /* 0x000b100a01007387 */ /* 0x0003e20000100a00 */
[-C--:B------:R-:W-:Y:S02]  /*11300*/  LEA R80, P5, R109, R3.reuse, 0x2 ;  /* 0x000000036d507211 */ /* 0x080fe400078a10ff */
[-C--:B------:R-:W-:Y:S02]  /*11310*/  LEA.HI.X.SX32 R9, R107, R0.reuse, 0x2, P3 ;  /* 0x000000006b097211 */ /* 0x080fe400018f16ff */
[-C--:B------:R-:W-:Y:S02]  /*11320*/  LEA.HI.X.SX32 R75, R105, R0.reuse, 0x2, P1 ;  /* 0x00000000694b7211 */ /* 0x080fe400008f16ff */
[----:B------:R-:W-:Y:S01]  /*11330*/  LEA.HI.X.SX32 R55, R92, R0, 0x2, P6 ;  /* 0x000000005c377211 */ /* 0x000fe200030f16ff */
[----:B------:R3:W-:Y:S01]  /*11340*/  STL.64 [R1+0xb18], R8 ;  /* 0x000b180801007387 */ /* 0x0007e20000100a00 */
[-C--:B------:R-:W-:Y:S02]  /*11350*/  LEA R58, P2, R94, R3.reuse, 0x2 ;  /* 0x000000035e3a7211 */ /* 0x080fe400078410ff */
[----:B-1----:R-:W-:-:S02]  /*11360*/  LEA R10, P1, R111, R3, 0x2 ;  /* 0x000000036f0a7211 */ /* 0x002fc400078210ff */
[-C--:B------:R-:W-:Y:S02]  /*11370*/  LEA R64, P6, R98, R3.reuse, 0x2 ;  /* 0x0000000362407211 */ /* 0x080fe400078c10ff */
[-C--:B------:R-:W-:Y:S02]  /*11380*/  LEA.HI.X.SX32 R81, R109, R0.reuse, 0x2, P5 ;  /* 0x000000006d517211 */ /* 0x080fe400028f16ff */
[-C--:B------:R-:W-:Y:S02]  /*11390*/  LEA.HI.X.SX32 R53, R90, R0.reuse, 0x2, P4 ;  /* 0x000000005a357211 */ /* 0x080fe400020f16ff */
[-C--:B---3--:R-:W-:Y:S02]  /*113a0*/  LEA R8, P5, R115, R3.reuse, 0x2 ;  /* 0x0000000373087211 */ /* 0x088fe400078a10ff */
[----:B------:R-:W-:Y:S02]  /*113b0*/  LEA R60, P4, R96, R3, 0x2 ;  /* 0x00000003603c7211 */ /* 0x000fe400078810ff */
[----:B------:R-:W-:-:S02]  /*113c0*/  LEA.HI.X.SX32 R11, R111, R0, 0x2, P1 ;  /* 0x000000006f0b7211 */ /* 0x000fc400008f16ff */
[-C--:B------:R-:W-:Y:S02]  /*113d0*/  LEA R86, P3, R113, R3.reuse, 0x2 ;  /* 0x0000000371567211 */ /* 0x080fe400078610ff */
[-C--:B------:R-:W-:Y:S02]  /*113e0*/  LEA.HI.X.SX32 R59, R94, R0.reuse, 0x2, P2 ;  /* 0x000000005e3b7211 */ /* 0x080fe400010f16ff */
[-C--:B------:R-:W-:Y:S02]  /*113f0*/  LEA.HI.X.SX32 R65, R98, R0.reuse, 0x2, P6 ;  /* 0x0000000062417211 */ /* 0x080fe400030f16ff */
[-C--:B------:R-:W-:Y:S02]  /*11400*/  LEA R66, P2, R100, R3.reuse, 0x2 ;  /* 0x0000000364427211 */ /* 0x080fe400078410ff */
[----:B------:R-:W-:Y:S02]  /*11410*/  LEA R72, P6, R104, R3, 0x2 ;  /* 0x0000000368487211 */ /* 0x000fe400078c10ff */
[-C--:B------:R-:W-:Y:S01]  /*11420*/  LEA.HI.X.SX32 R9, R115, R0.reuse, 0x2, P5 ;  /* 0x0000000073097211 */ /* 0x080fe200028f16ff */
[----:B------:R1:W-:Y:S01]  /*11430*/  STL.64 [R1+0xb20], R10 ;  /* 0x000b200a01007387 */ /* 0x0003e20000100a00 */
[----:B------:R-:W-:-:S02]  /*11440*/  LEA.HI.X.SX32 R61, R96, R0, 0x2, P4 ;  /* 0x00000000603d7211 */ /* 0x000fc400020f16ff */
[-C--:B------:R-:W-:Y:S02]  /*11450*/  LEA R92, P1, R117, R3.reuse, 0x2 ;  /* 0x00000003755c7211 */ /* 0x080fe400078210ff */
[-C--:B------:R-:W-:Y:S02]  /*11460*/  LEA R70, P4, R102, R3.reuse, 0x2 ;  /* 0x0000000366467211 */ /* 0x080fe400078810ff */
[-C--:B------:R-:W-:Y:S01]  /*11470*/  LEA.HI.X.SX32 R87, R113, R0.reuse, 0x2, P3 ;  /* 0x0000000071577211 */ /* 0x080fe200018f16ff */
[----:B------:R3:W-:Y:S01]  /*11480*/  STL.64 [R1+0xb28], R8 ;  /* 0x000b280801007387 */ /* 0x0007e20000100a00 */
[-C--:B------:R-:W-:Y:S02]  /*11490*/  LEA.HI.X.SX32 R67, R100, R0.reuse, 0x2, P2 ;  /* 0x0000000064437211 */ /* 0x080fe400010f16ff */
[----:B------:R-:W-:Y:S02]  /*114a0*/  LEA.HI.X.SX32 R73, R104, R0, 0x2, P6 ;  /* 0x0000000068497211 */ /* 0x000fe400030f16ff */
[----:B-1----:R-:W-:-:S02]  /*114b0*/  LEA R10, P3, R119, R3, 0x2 ;  /* 0x00000003770a7211 */ /* 0x002fc400078610ff */
[-C--:B------:R-:W-:Y:S02]  /*114c0*/  LEA R76, P2, R106, R3.reuse, 0x2 ;  /* 0x000000036a4c7211 */ /* 0x080fe400078410ff */
[-C--:B------:R-:W-:Y:S02]  /*114d0*/  LEA R82, P6, R110, R3.reuse, 0x2 ;  /* 0x000000036e527211 */ /* 0x080fe400078c10ff */
[-C--:B------:R-:W-:Y:S02]  /*114e0*/  LEA.HI.X.SX32 R93, R117, R0.reuse, 0x2, P1 ;  /* 0x00000000755d7211 */ /* 0x080fe400008f16ff */
[----:B------:R-:W-:Y:S02]  /*114f0*/  LEA.HI.X.SX32 R71, R102, R0, 0x2, P4 ;  /* 0x0000000066477211 */ /* 0x000fe400020f16ff */
[-C--:B---3--:R-:W-:Y:S02]  /*11500*/  LEA R8, P1, R123, R3.reuse, 0x2 ;  /* 0x000000037b087211 */ /* 0x088fe400078210ff */
[----:B------:R-:W-:-:S02]  /*11510*/  LEA R78, P4, R108, R3, 0x2 ;  /* 0x000000036c4e7211 */ /* 0x000fc400078810ff */
[-C--:B------:R-:W-:Y:S02]  /*11520*/  LEA.HI.X.SX32 R11, R119, R0.reuse, 0x2, P3 ;  /* 0x00000000770b7211 */ /* 0x080fe400018f16ff */
[-C--:B------:R-:W-:Y:S02]  /*11530*/  LEA R98, P5, R121, R3.reuse, 0x2 ;  /* 0x0000000379627211 */ /* 0x080fe400078a10ff */
[-C--:B------:R-:W-:Y:S02]  /*11540*/  LEA.HI.X.SX32 R77, R106, R0.reuse, 0x2, P2 ;  /* 0x000000006a4d7211 */ /* 0x080fe400010f16ff */
[----:B------:R-:W-:Y:S02]  /*11550*/  LEA.HI.X.SX32 R83, R110, R0, 0x2, P6 ;  /* 0x000000006e537211 */ /* 0x000fe400030f16ff */
[-C--:B------:R-:W-:Y:S02]  /*11560*/  LEA R84, P2, R112, R3.reuse, 0x2 ;  /* 0x0000000370547211 */ /* 0x080fe400078410ff */
[----:B------:R-:W-:-:S02]  /*11570*/  LEA R90, P6, R116, R3, 0x2 ;  /* 0x00000003745a7211 */ /* 0x000fc400078c10ff */
[-C--:B------:R-:W-:Y:S01]  /*11580*/  LEA.HI.X.SX32 R9, R123, R0.reuse, 0x2, P1 ;  /* 0x000000007b097211 */ /* 0x080fe200008f16ff */
[----:B------:R1:W-:Y:S01]  /*11590*/  STL.64 [R1+0xb30], R10 ;  /* 0x000b300a01007387 */ /* 0x0003e20000100a00 */
[-C--:B------:R-:W-:Y:S02]  /*115a0*/  LEA.HI.X.SX32 R79, R108, R0.reuse, 0x2, P4 ;  /* 0x000000006c4f7211 */ /* 0x080fe400020f16ff */
[-C--:B------:R-:W-:Y:S02]  /*115b0*/  LEA R104, P3, R125, R3.reuse, 0x2 ;  /* 0x000000037d687211 */ /* 0x080fe400078610ff */
[----:B------:R-:W-:Y:S02]  /*115c0*/  LEA R88, P4, R114, R3, 0x2 ;  /* 0x0000000372587211 */ /* 0x000fe400078810ff */
[-C--:B------:R-:W-:Y:S01]  /*115d0*/  LEA.HI.X.SX32 R99, R121, R0.reuse, 0x2, P5 ;  /* 0x0000000079637211 */ /* 0x080fe200028f16ff */
[----:B------:R3:W-:Y:S01]  /*115e0*/  STL.64 [R1+0xb38], R8 ;  /* 0x000b380801007387 */ /* 0x0007e20000100a00 */
[----:B------:R-:W-:-:S02]  /*115f0*/  LEA.HI.X.SX32 R85, R112, R0, 0x2, P2 ;  /* 0x0000000070557211 */ /* 0x000fc400010f16ff */
[-C--:B------:R-:W-:Y:S02]  /*11600*/  LEA.HI.X.SX32 R91, R116, R0.reuse, 0x2, P6 ;  /* 0x00000000745b7211 */ /* 0x080fe400030f16ff */
[-C--:B-1----:R-:W-:Y:S02]  /*11610*/  LEA R10, P5, R127, R3.reuse, 0x2 ;  /* 0x000000037f0a7211 */ /* 0x082fe400078a10ff */
[-C--:B------:R-:W-:Y:S02]  /*11620*/  LEA R94, P2, R118, R3.reuse, 0x2 ;  /* 0x00000003765e7211 */ /* 0x080fe400078410ff */
[----:B------:R-:W-:Y:S02]  /*11630*/  LEA R100, P6, R122, R3, 0x2 ;  /* 0x000000037a647211 */ /* 0x000fe400078c10ff */
[-C--:B------:R-:W-:Y:S02]  /*11640*/  LEA.HI.X.SX32 R105, R125, R0.reuse, 0x2, P3 ;  /* 0x000000007d697211 */ /* 0x080fe400018f16ff */
[----:B------:R-:W-:-:S02]  /*11650*/  LEA.HI.X.SX32 R89, R114, R0, 0x2, P4 ;  /* 0x0000000072597211 */ /* 0x000fc400020f16ff */
[-C--:B---3--:R-:W-:Y:S02]  /*11660*/  LEA R8, P3, R131, R3.reuse, 0x2 ;  /* 0x0000000383087211 */ /* 0x088fe400078610ff */
[-C--:B------:R-:W-:Y:S02]  /*11670*/  LEA R96, P4, R120, R3.reuse, 0x2 ;  /* 0x0000000378607211 */ /* 0x080fe400078810ff */
[-C--:B------:R-:W-:Y:S02]  /*11680*/  LEA.HI.X.SX32 R11, R127, R0.reuse, 0x2, P5 ;  /* 0x000000007f0b7211 */ /* 0x080fe400028f16ff */
[----:B------:R-:W-:Y:S02]  /*11690*/  LEA R110, P1, R129, R3, 0x2 ;  /* 0x00000003816e7211 */ /* 0x000fe400078210ff */
[-C--:B------:R-:W-:Y:S02]  /*116a0*/  LEA.HI.X.SX32 R95, R118, R0.reuse, 0x2, P2 ;  /* 0x00000000765f7211 */ /* 0x080fe400010f16ff */
[----:B------:R-:W-:-:S02]  /*116b0*/  LEA.HI.X.SX32 R101, R122, R0, 0x2, P6 ;  /* 0x000000007a657211 */ /* 0x000fc400030f16ff */
[-C--:B------:R-:W-:Y:S02]  /*116c0*/  LEA R102, P2, R124, R3.reuse, 0x2 ;  /* 0x000000037c667211 */ /* 0x080fe400078410ff */
[-C--:B------:R-:W-:Y:S02]  /*116d0*/  LEA R108, P6, R128, R3.reuse, 0x2 ;  /* 0x00000003806c7211 */ /* 0x080fe400078c10ff */
[-C--:B------:R-:W-:Y:S01]  /*116e0*/  LEA.HI.X.SX32 R9, R131, R0.reuse, 0x2, P3 ;  /* 0x0000000083097211 */ /* 0x080fe200018f16ff */
[----:B------:R1:W-:Y:S01]  /*116f0*/  STL.64 [R1+0xb40], R10 ;  /* 0x000b400a01007387 */ /* 0x0003e20000100a00 */
[----:B------:R-:W-:Y:S02]  /*11700*/  LEA.HI.X.SX32 R97, R120, R0, 0x2, P4 ;  /* 0x0000000078617211 */ /* 0x000fe400020f16ff */
[-C--:B------:R-:W-:Y:S02]  /*11710*/  LEA R116, P5, R133, R3.reuse, 0x2 ;  /* 0x0000000385747211 */ /* 0x080fe400078a10ff */
[----:B------:R-:W-:-:S02]  /*11720*/  LEA R106, P4, R126, R3, 0x2 ;  /* 0x000000037e6a7211 */ /* 0x000fc400078810ff */
[-C--:B------:R-:W-:Y:S01]  /*11730*/  LEA.HI.X.SX32 R111, R129, R0.reuse, 0x2, P1 ;  /* 0x00000000816f7211 */ /* 0x080fe200008f16ff */
[----:B------:R3:W-:Y:S01]  /*11740*/  STL.64 [R1+0xb48], R8 ;  /* 0x000b480801007387 */ /* 0x0007e20000100a00 */
[-C--:B------:R-:W-:Y:S02]  /*11750*/  LEA.HI.X.SX32 R103, R124, R0.reuse, 0x2, P2 ;  /* 0x000000007c677211 */ /* 0x080fe400010f16ff */
[----:B------:R-:W-:Y:S02]  /*11760*/  LEA.HI.X.SX32 R109, R128, R0, 0x2, P6 ;  /* 0x00000000806d7211 */ /* 0x000fe400030f16ff */
[-C--:B-1----:R-:W-:Y:S02]  /*11770*/  LEA R10, P1, R135, R3.reuse, 0x2 ;  /* 0x00000003870a7211 */ /* 0x082fe400078210ff */
[-C--:B------:R-:W-:Y:S02]  /*11780*/  LEA R112, P2, R130, R3.reuse, 0x2 ;  /* 0x0000000382707211 */ /* 0x080fe400078410ff */
[----:B------:R-:W-:-:S02]  /*11790*/  LEA R118, P6, R134, R3, 0x2 ;  /* 0x0000000386767211 */ /* 0x000fc400078c10ff */
[-C--:B------:R-:W-:Y:S02]  /*117a0*/  LEA.HI.X.SX32 R117, R133, R0.reuse, 0x2, P5 ;  /* 0x0000000085757211 */ /* 0x080fe400028f16ff */
[-C--:B------:R-:W-:Y:S02]  /*117b0*/  LEA.HI.X.SX32 R107, R126, R0.reuse, 0x2, P4 ;  /* 0x000000007e6b7211 */ /* 0x080fe400020f16ff */
[-C--:B---3--:R-:W-:Y:S02]  /*117c0*/  LEA R8, P5, R139, R3.reuse, 0x2 ;  /* 0x000000038b087211 */ /* 0x088fe400078a10ff */
[-C--:B------:R-:W-:Y:S02]  /*117d0*/  LEA R114, P4, R132, R3.reuse, 0x2 ;  /* 0x0000000384727211 */ /* 0x080fe400078810ff */
[----:B------:R-:W-:Y:S02]  /*117e0*/  LEA.HI.X.SX32 R11, R135, R0, 0x2, P1 ;  /* 0x00000000870b7211 */ /* 0x000fe400008f16ff */
[----:B------:R-:W-:-:S02]  /*117f0*/  LEA R122, P3, R137, R3, 0x2 ;  /* 0x00000003897a7211 */ /* 0x000fc400078610ff */
        /* <DEDUP_REMOVED lines=23> */
[-C--:B------:R-:W-:Y:S02]  /*11970*/  LEA.HI.X.SX32 R19, R146, R0.reuse, 0x2, P6 ;  /* 0x0000000092137211 */ /* 0x080fe400030f16ff */
[-C--:B------:R-:W-:Y:S02]  /*11980*/  LEA R136, P2, R148, R3.reuse, 0x2 ;  /* 0x0000000394887211 */ /* 0x080fe400078410ff */
[----:B------:R-:W-:Y:S01]  /*11990*/  LEA.HI.X.SX32 R9, R147, R0, 0x2, P1 ;  /* 0x0000000093097211 */ /* 0x000fe200008f16ff */
[----:B------:R1:W-:Y:S01]  /*119a0*/  STL.64 [R1+0xb60], R10 ;  /* 0x000b600a01007387 */ /* 0x0003e20000100a00 */
[----:B------:R-:W-:-:S02]  /*119b0*/  LEA R138, P3, R149, R3, 0x2 ;  /* 0x00000003958a7211 */ /* 0x000fc400078610ff */
[-C--:B------:R-:W-:Y:S02]  /*119c0*/  LEA.HI.X.SX32 R133, R144, R0.reuse, 0x2, P4 ;  /* 0x0000000090857211 */ /* 0x080fe400020f16ff */
[-C--:B------:R-:W-:Y:S02]  /*119d0*/  LEA R16, P4, R150, R3.reuse, 0x2 ;  /* 0x0000000396107211 */ /* 0x080fe400078810ff */
[-C--:B------:R-:W-:Y:S01]  /*119e0*/  LEA.HI.X.SX32 R135, R145, R0.reuse, 0x2, P5 ;  /* 0x0000000091877211 */ /* 0x080fe200028f16ff */
[----:B------:R3:W-:Y:S01]  /*119f0*/  STL.64 [R1+0x980], R18 ;  /* 0x0009801201007387 */ /* 0x0007e20000100a00 */
[-C--:B------:R-:W-:Y:S02]  /*11a00*/  LEA.HI.X.SX32 R137, R148, R0.reuse, 0x2, P2 ;  /* 0x0000000094897211 */ /* 0x080fe400010f16ff */
[----:B-1----:R-:W-:Y:S01]  /*11a10*/  LEA R10, P5, R151, R3, 0x2 ;  /* 0x00000003970a7211 */ /* 0x002fe200078a10ff */
[----:B------:R1:W-:Y:S01]  /*11a20*/  STL.64 [R1+0xb68], R8 ;  /* 0x000b680801007387 */ /* 0x0003e20000100a00 */
[----:B------:R-:W-:-:S02]  /*11a30*/  LEA.HI.X.SX32 R139, R149, R0, 0x2, P3 ;  /* 0x00000000958b7211 */ /* 0x000fc400018f16ff */
[-C--:B------:R-:W-:Y:S02]  /*11a40*/  LEA.HI.X.SX32 R17, R150, R0.reuse, 0x2, P4 ;  /* 0x0000000096117211 */ /* 0x080fe400020f16ff */
[-C--:B------:R-:W-:Y:S02]  /*11a50*/  LEA R140, P6, R152, R3.reuse, 0x2 ;  /* 0x00000003988c7211 */ /* 0x080fe400078c10ff */
[-C--:B---3--:R-:W-:Y:S02]  /*11a60*/  LEA R18, P2, R154, R3.reuse, 0x2 ;  /* 0x000000039a127211 */ /* 0x088fe400078410ff */
[----:B------:R-:W-:Y:S02]  /*11a70*/  LEA.HI.X.SX32 R11, R151, R0, 0x2, P5 ;  /* 0x00000000970b7211 */ /* 0x000fe400028f16ff */
[-C--:B-1----:R-:W-:Y:S02]  /*11a80*/  LEA R8, P3, R155, R3.reuse, 0x2 ;  /* 0x000000039b087211 */ /* 0x082fe400078610ff */
[----:B------:R-:W-:-:S02]  /*11a90*/  LEA R142, P1, R153, R3, 0x2 ;  /* 0x00000003998e7211 */ /* 0x000fc400078210ff */
[-C--:B------:R-:W-:Y:S01]  /*11aa0*/  LEA.HI.X.SX32 R19, R154, R0.reuse, 0x2, P2 ;  /* 0x000000009a137211 */ /* 0x080fe200010f16ff */
[----:B------:R1:W-:Y:S01]  /*11ab0*/  STL.64 [R1+0x990], R16 ;  /* 0x0009901001007387 */ /* 0x0003e20000100a00 */
[-C--:B------:R-:W-:Y:S02]  /*11ac0*/  LEA R144, P4, R156, R3.reuse, 0x2 ;  /* 0x000000039c907211 */ /* 0x080fe400078810ff */
[-C--:B------:R-:W-:Y:S01]  /*11ad0*/  LEA.HI.X.SX32 R9, R155, R0.reuse, 0x2, P3 ;  /* 0x000000009b097211 */ /* 0x080fe200018f16ff */
[----:B------:R3:W-:Y:S01]  /*11ae0*/  STL.64 [R1+0xb70], R10 ;  /* 0x000b700a01007387 */ /* 0x0007e20000100a00 */
[-C--:B------:R-:W-:Y:S02]  /*11af0*/  LEA R146, P5, R157, R3.reuse, 0x2 ;  /* 0x000000039d927211 */ /* 0x080fe400078a10ff */
[-C--:B------:R-:W-:Y:S02]  /*11b00*/  LEA.HI.X.SX32 R141, R152, R0.reuse, 0x2, P6 ;  /* 0x00000000988d7211 */ /* 0x080fe400030f16ff */
[----:B------:R-:W-:Y:S01]  /*11b10*/  LEA.HI.X.SX32 R143, R153, R0, 0x2, P1 ;  /* 0x00000000998f7211 */ /* 0x000fe200008f16ff */
[----:B------:R2:W-:Y:S01]  /*11b20*/  STL.64 [R1+0x998], R18 ;  /* 0x0009981201007387 */ /* 0x0005e20000100a00 */
[----:B-1----:R-:W-:-:S02]  /*11b30*/  LEA R16, P6, R158, R3, 0x2 ;  /* 0x000000039e107211 */ /* 0x002fc400078c10ff */
[-C--:B------:R-:W-:Y:S02]  /*11b40*/  LEA.HI.X.SX32 R145, R156, R0.reuse, 0x2, P4 ;  /* 0x000000009c917211 */ /* 0x080fe400020f16ff */
[-C--:B---3--:R-:W-:Y:S01]  /*11b50*/  LEA R10, P1, R159, R3.reuse, 0x2 ;  /* 0x000000039f0a7211 */ /* 0x088fe200078210ff */
[----:B------:R1:W-:Y:S01]  /*11b60*/  STL.64 [R1+0xb78], R8 ;  /* 0x000b780801007387 */ /* 0x0003e20000100a00 */
[-C--:B------:R-:W-:Y:S02]  /*11b70*/  LEA.HI.X.SX32 R147, R157, R0.reuse, 0x2, P5 ;  /* 0x000000009d937211 */ /* 0x080fe400028f16ff */
[----:B------:R-:W-:Y:S02]  /*11b80*/  LEA.HI.X.SX32 R17, R158, R0, 0x2, P6 ;  /* 0x000000009e117211 */ /* 0x000fe400030f16ff */
[-C--:B--2---:R-:W-:Y:S02]  /*11b90*/  LEA R18, P4, R162, R3.reuse, 0x2 ;  /* 0x00000003a2127211 */ /* 0x084fe400078810ff */
[----:B------:R-:W-:-:S02]  /*11ba0*/  LEA R148, P2, R160, R3, 0x2 ;  /* 0x00000003a0947211 */ /* 0x000fc400078410ff */
[-C--:B------:R-:W-:Y:S02]  /*11bb0*/  LEA.HI.X.SX32 R11, R159, R0.reuse, 0x2, P1 ;  /* 0x000000009f0b7211 */ /* 0x080fe400008f16ff */
[-C--:B-1----:R-:W-:Y:S02]  /*11bc0*/  LEA R8, P5, R163, R3.reuse, 0x2 ;  /* 0x00000003a3087211 */ /* 0x082fe400078a10ff */
[-C--:B------:R-:W-:Y:S02]  /*11bd0*/  LEA R150, P3, R161, R3.reuse, 0x2 ;  /* 0x00000003a1967211 */ /* 0x080fe400078610ff */
[-C--:B------:R-:W-:Y:S01]  /*11be0*/  LEA.HI.X.SX32 R19, R162, R0.reuse, 0x2, P4 ;  /* 0x00000000a2137211 */ /* 0x080fe200020f16ff */
[----:B------:R1:W-:Y:S01]  /*11bf0*/  STL.64 [R1+0x9a0], R16 ;  /* 0x0009a01001007387 */ /* 0x0003e20000100a00 */
[-C--:B------:R-:W-:Y:S02]  /*11c00*/  LEA R152, P6, R164, R3.reuse, 0x2 ;  /* 0x00000003a4987211 */ /* 0x080fe400078c10ff */
[----:B------:R-:W-:Y:S01]  /*11c10*/  LEA.HI.X.SX32 R9, R163, R0, 0x2, P5 ;  /* 0x00000000a3097211 */ /* 0x000fe200028f16ff */
[----:B------:R2:W-:Y:S01]  /*11c20*/  STL.64 [R1+0xb80], R10 ;  /* 0x000b800a01007387 */ /* 0x0005e20000100a00 */
[----:B------:R-:W-:-:S02]  /*11c30*/  LEA R154, P1, R165, R3, 0x2 ;  /* 0x00000003a59a7211 */ /* 0x000fc400078210ff */
[-C--:B------:R-:W-:Y:S02]  /*11c40*/  LEA.HI.X.SX32 R149, R160, R0.reuse, 0x2, P2 ;  /* 0x00000000a0957211 */ /* 0x080fe400010f16ff */
[-C--:B------:R-:W-:Y:S01]  /*11c50*/  LEA.HI.X.SX32 R151, R161, R0.reuse, 0x2, P3 ;  /* 0x00000000a1977211 */ /* 0x080fe200018f16ff */
[----:B------:R3:W-:Y:S01]  /*11c60*/  STL.64 [R1+0x9a8], R18 ;  /* 0x0009a81201007387 */ /* 0x0007e20000100a00 */
[-C--:B-1----:R-:W-:Y:S02]  /*11c70*/  LEA R16, P2, R166, R3.reuse, 0x2 ;  /* 0x00000003a6107211 */ /* 0x082fe400078410ff */
[-C--:B------:R-:W-:Y:S02]  /*11c80*/  LEA.HI.X.SX32 R153, R164, R0.reuse, 0x2, P6 ;  /* 0x00000000a4997211 */ /* 0x080fe400030f16ff */
[----:B--2---:R-:W-:Y:S01]  /*11c90*/  LEA R10, P3, R167, R3, 0x2 ;  /* 0x00000003a70a7211 */ /* 0x004fe200078610ff */
[----:B------:R1:W-:Y:S01]  /*11ca0*/  STL.64 [R1+0xb88], R8 ;  /* 0x000b880801007387 */ /* 0x0003e20000100a00 */
[----:B------:R-:W-:-:S02]  /*11cb0*/  LEA.HI.X.SX32 R155, R165, R0, 0x2, P1 ;  /* 0x00000000a59b7211 */ /* 0x000fc400008f16ff */
[-C--:B------:R-:W-:Y:S02]  /*11cc0*/  LEA.HI.X.SX32 R17, R166, R0.reuse, 0x2, P2 ;  /* 0x00000000a6117211 */ /* 0x080fe400010f16ff */
[-C--:B---3--:R-:W-:Y:S02]  /*11cd0*/  LEA R18, P6, R170, R3.reuse, 0x2 ;  /* 0x00000003aa127211 */ /* 0x088fe400078c10ff */
[-C--:B------:R-:W-:Y:S02]  /*11ce0*/  LEA R156, P4, R168, R3.reuse, 0x2 ;  /* 0x00000003a89c7211 */ /* 0x080fe400078810ff */
        /* <DEDUP_REMOVED lines=14> */
[-C--:B--2---:R-:W-:Y:S01]  /*11dd0*/  LEA R10, P5, R175, R3.reuse, 0x2 ;  /* 0x00000003af0a7211 */ /* 0x084fe200078a10ff */
[----:B------:R1:W-:Y:S01]  /*11de0*/  STL.64 [R1+0xb98], R8 ;  /* 0x000b980801007387 */ /* 0x0003e20000100a00 */
[-C--:B------:R-:W-:Y:S02]  /*11df0*/  LEA.HI.X.SX32 R163, R173, R0.reuse, 0x2, P3 ;  /* 0x00000000ada37211 */ /* 0x080fe400018f16ff */
[----:B------:R-:W-:Y:S02]  /*11e00*/  LEA.HI.X.SX32 R17, R174, R0, 0x2, P4 ;  /* 0x00000000ae117211 */ /* 0x000fe400020f16ff */
[-C--:B---3--:R-:W-:Y:S02]  /*11e10*/  LEA R18, P2, R178, R3.reuse, 0x2 ;  /* 0x00000003b2127211 */ /* 0x088fe400078410ff */
        /* <DEDUP_REMOVED lines=132> */
[----:B------:R-:W-:Y:S01]  /*12660*/  STL.64 [R1+0xa28], R18 ;  /* 0x000a281201007387 */ /* 0x000fe20000100a00 */
[-C--:B------:R-:W-:Y:S02]  /*12670*/  LEA R220, P2, R232, R3.reuse, 0x2 ;  /* 0x00000003e8dc7211 */ /* 0x080fe400078410ff */
[-C--:B-1----:R-:W-:Y:S01]  /*12680*/  LEA R16, P6, R230, R3.reuse, 0x2 ;  /* 0x00000003e6107211 */ /* 0x082fe200078c10ff */
[----:B------:R1:W-:Y:S01]  /*12690*/  STL.64 [R1+0xc08], R8 ;  /* 0x000c080801007387 */ /* 0x0003e20000100a00 */
[----:B------:R-:W-:Y:S02]  /*126a0*/  LEA.HI.X.SX32 R217, R228, R0, 0x2, P4 ;  /* 0x00000000e4d97211 */ /* 0x000fe400020f16ff */
[----:B--2---:R-:W-:-:S02]  /*126b0*/  LEA R10, P1, R231, R3, 0x2 ;  /* 0x00000003e70a7211 */ /* 0x004fc400078210ff */
[-C--:B------:R-:W-:Y:S02]  /*126c0*/  LEA R20, P4, R234, R3.reuse, 0x2 ;  /* 0x00000003ea147211 */ /* 0x080fe400078810ff */
[-C--:B------:R-:W-:Y:S02]  /*126d0*/  LEA.HI.X.SX32 R219, R229, R0.reuse, 0x2, P5 ;  /* 0x00000000e5db7211 */ /* 0x080fe400028f16ff */
[-C--:B------:R-:W-:Y:S02]  /*126e0*/  LEA.HI.X.SX32 R17, R230, R0.reuse, 0x2, P6 ;  /* 0x00000000e6117211 */ /* 0x080fe400030f16ff */
[-C--:B------:R-:W-:Y:S02]  /*126f0*/  LEA.HI.X.SX32 R11, R231, R0.reuse, 0x2, P1 ;  /* 0x00000000e70b7211 */ /* 0x080fe400008f16ff */
[----:B-1----:R-:W-:Y:S02]  /*12700*/  LEA R8, P5, R235, R3, 0x2 ;  /* 0x00000003eb087211 */ /* 0x002fe400078a10ff */
[----:B------:R-:W-:-:S02]  /*12710*/  LEA.HI.X.SX32 R221, R232, R0, 0x2, P2 ;  /* 0x00000000e8dd7211 */ /* 0x000fc400010f16ff */
[-C--:B------:R-:W-:Y:S02]  /*12720*/  LEA R222, P3, R233, R3.reuse, 0x2 ;  /* 0x00000003e9de7211 */ /* 0x080fe400078610ff */
[----:B------:R-:W-:Y:S02]  /*12730*/  LEA R18, P2, R241, R3, 0x2 ;  /* 0x00000003f1127211 */ /* 0x000fe400078410ff */
[-C--:B------:R-:W-:Y:S01]  /*12740*/  LEA.HI.X.SX32 R21, R234, R0.reuse, 0x2, P4 ;  /* 0x00000000ea157211 */ /* 0x080fe200020f16ff */
[----:B------:R1:W-:Y:S01]  /*12750*/  STL.64 [R1+0xa30], R16 ;  /* 0x000a301001007387 */ /* 0x0003e20000100a00 */
[-C--:B------:R-:W-:Y:S02]  /*12760*/  LEA.HI.X.SX32 R9, R235, R0.reuse, 0x2, P5 ;  /* 0x00000000eb097211 */ /* 0x080fe400028f16ff */
[-C--:B------:R-:W-:Y:S01]  /*12770*/  LEA.HI.X.SX32 R223, R233, R0.reuse, 0x2, P3 ;  /* 0x00000000e9df7211 */ /* 0x080fe200018f16ff */
[----:B------:R-:W-:Y:S01]  /*12780*/  STL.64 [R1+0xc10], R10 ;  /* 0x000c100a01007387 */ /* 0x000fe20000100a00 */
[----:B------:R-:W-:-:S03]  /*12790*/  LEA.HI.X.SX32 R19, R241, R0, 0x2, P2 ;  /* 0x00000000f1137211 */ /* 0x000fc600010f16ff */
[----:B------:R-:W-:Y:S01]  /*127a0*/  STL.64 [R1+0x3280], R10 ;  /* 0x0032800a01007387 */ /* 0x000fe20000100a00 */
[----:B-1----:R-:W-:-:S03]  /*127b0*/  LEA R16, P3, R2, R3, 0x2 ;  /* 0x0000000302107211 */ /* 0x002fc600078610ff */
[----:B------:R-:W-:Y:S04]  /*127c0*/  STL.64 [R1+0xa38], R20 ;  /* 0x000a381401007387 */ /* 0x000fe80000100a00 */
[----:B------:R1:W-:Y:S01]  /*127d0*/  STL.64 [R1+0xc18], R8 ;  /* 0x000c180801007387 */ /* 0x0003e20000100a00 */
[----:B------:R-:W-:-:S03]  /*127e0*/  LEA.HI.X.SX32 R17, R2, R0, 0x2, P3 ;  /* 0x0000000002117211 */ /* 0x000fc600018f16ff */
[----:B------:R-:W2:Y:S04]  /*127f0*/  LDL.LU R241, [R1+0x332c] ;  /* 0x00332c0001f17983 */ /* 0x000ea80000300800 */
[----:B------:R-:W-:Y:S04]  /*12800*/  STL.64 [R1+0xa40], R18 ;  /* 0x000a401201007387 */ /* 0x000fe80000100a00 */
[----:B------:R-:W3:Y:S01]  /*12810*/  LDL.LU R2, [R1+0x3328] ;  /* 0x0033280001027983 */ /* 0x000ee20000300800 */
[-C--:B------:R-:W-:Y:S02]  /*12820*/  LEA R224, P6, R13, R3.reuse, 0x2 ;  /* 0x000000030de07211 */ /* 0x080fe400078c10ff */
[----:B------:R-:W-:-:S02]  /*12830*/  LEA R228, P4, R14, R3, 0x2 ;  /* 0x000000030ee47211 */ /* 0x000fc400078810ff */
[-C--:B------:R-:W-:Y:S02]  /*12840*/  LEA.HI.X.SX32 R225, R13, R0.reuse, 0x2, P6 ;  /* 0x000000000de17211 */ /* 0x080fe400030f16ff */
[CC--:B-1----:R-:W-:Y:S02]  /*12850*/  LEA R8, P6, R242.reuse, R3.reuse, 0x2 ;  /* 0x00000003f2087211 */ /* 0x0c2fe400078c10ff */
[CC--:B------:R-:W-:Y:S02]  /*12860*/  LEA R230, P5, R7.reuse, R3.reuse, 0x2 ;  /* 0x0000000307e67211 */ /* 0x0c0fe400078a10ff */
[-C--:B------:R-:W-:Y:S02]  /*12870*/  LEA.HI.X.SX32 R9, R242, R0.reuse, 0x2, P6 ;  /* 0x00000000f2097211 */ /* 0x080fe400030f16ff */
[-C--:B------:R-:W-:Y:S01]  /*12880*/  LEA.HI.X.SX32 R229, R14, R0.reuse, 0x2, P4 ;  /* 0x000000000ee57211 */ /* 0x080fe200020f16ff */
[----:B------:R-:W-:Y:S01]  /*12890*/  USEL UR4, URZ, 0x4, !UP0 ;  /* 0x000000043f047887 */ /* 0x000fe2000c000000 */
[----:B------:R-:W4:Y:S01]  /*128a0*/  LDL.LU R14, [R1+0x3324] ;  /* 0x00332400010e7983 */ /* 0x000f220000300800 */
[----:B------:R-:W-:Y:S01]  /*128b0*/  LEA.HI.X.SX32 R231, R7, R0, 0x2, P5 ;  /* 0x0000000007e77211 */ /* 0x000fe200028f16ff */
[----:B------:R-:W1:Y:S02]  /*128c0*/  LDC R242, c[0x0][0x230] ;  /* 0x00008c00fff27b82 */ /* 0x000e640000000800 */
[----:B------:R1:W-:Y:S04]  /*128d0*/  STL.64 [R1+0xc20], R16 ;  /* 0x000c201001007387 */ /* 0x0003e80000100a00 */
[----:B------:R-:W4:Y:S04]  /*128e0*/  LDL.LU R7, [R1+0x3320] ;  /* 0x0033200001077983 */ /* 0x000f280000300800 */
[----:B------:R1:W-:Y:S01]  /*128f0*/  STL.64 [R1+0xa50], R8 ;  /* 0x000a500801007387 */ /* 0x0003e20000100a00 */
[----:B------:R-:W-:-:S02]  /*12900*/  LEA R226, P1, R12, R3, 0x2 ;  /* 0x000000030ce27211 */ /* 0x000fc400078210ff */
[----:B------:R-:W-:Y:S01]  /*12910*/  LEA R232, P2, R244, R3, 0x2 ;  /* 0x00000003f4e87211 */ /* 0x000fe200078410ff */
[----:B-1----:R-:W1:Y:S08]  /*12920*/  LDC R17, c[0x0][0x230] ;  /* 0x00008c00ff117b82 */ /* 0x002e700000000800 */
[----:B------:R-:W1:Y:S01]  /*12930*/  LDC R8, c[0x0][0x230] ;  /* 0x00008c00ff087b82 */ /* 0x000e620000000800 */
[----:B------:R-:W-:-:S02]  /*12940*/  LEA.HI.X.SX32 R227, R12, R0, 0x2, P1 ;  /* 0x000000000ce37211 */ /* 0x000fc400008f16ff */
[-C--:B------:R-:W-:Y:S02]  /*12950*/  LEA R12, P1, R243, R3.reuse, 0x2 ;  /* 0x00000003f30c7211 */ /* 0x080fe400078210ff */
[-C--:B------:R-:W-:Y:S02]  /*12960*/  LEA R234, P3, R252, R3.reuse, 0x2 ;  /* 0x00000003fcea7211 */ /* 0x080fe400078610ff */
[----:B------:R-:W-:Y:S01]  /*12970*/  LEA R10, P4, R249, R3, 0x2 ;  /* 0x00000003f90a7211 */ /* 0x000fe200078810ff */
[----:B------:R-:W-:Y:S01]  /*12980*/  IMAD.U32 R3, RZ, RZ, UR4 ;  /* 0x00000004ff037e24 */ /* 0x000fe2000f8e00ff */
[----:B------:R-:W1:Y:S04]  /*12990*/  LDC R9, c[0x0][0x230] ;  /* 0x00008c00ff097b82 */ /* 0x000e680000000800 */
[----:B------:R-:W-:-:S04]  /*129a0*/  SEL R3, R3, RZ, !P0 ;  /* 0x000000ff03037207 */ /* 0x000fc80004000000 */
[----:B------:R-:W-:Y:S01]  /*129b0*/  ISETP.NE.U32.AND P0, PT, R3, RZ, PT ;  /* 0x000000ff0300720c */ /* 0x000fe20003f05070 */
[----:B-1----:R-:W-:Y:S02]  /*129c0*/  VIADD R3, R8, 0xfffffffd ;  /* 0xfffffffd08037836 */ /* 0x002fe40000000000 */
[----:B------:R-:W1:Y:S01]  /*129d0*/  LDC R8, c[0x0][0x230] ;  /* 0x00008c00ff087b82 */ /* 0x000e620000000800 */
[-C--:B------:R-:W-:Y:S02]  /*129e0*/  LEA.HI.X.SX32 R13, R243, R0.reuse, 0x2, P1 ;  /* 0x00000000f30d7211 */ /* 0x080fe400008f16ff */
[-C--:B------:R-:W-:Y:S02]  /*129f0*/  LEA.HI.X.SX32 R233, R244, R0.reuse, 0x2, P2 ;  /* 0x00000000f4e97211 */ /* 0x080fe400010f16ff */
[-C--:B------:R-:W-:Y:S02]  /*12a00*/  LEA.HI.X.SX32 R235, R252, R0.reuse, 0x2, P3 ;  /* 0x00000000fceb7211 */ /* 0x080fe400018f16ff */
[----:B------:R-:W-:Y:S01]  /*12a10*/  LEA.HI.X.SX32 R11, R249, R0, 0x2, P4 ;  /* 0x00000000f90b7211 */ /* 0x000fe200020f16ff */
[----:B------:R-:W-:Y:S01]  /*12a20*/  VIADD R0, R9, 0xfffffffc ;  /* 0xfffffffc09007836 */ /* 0x000fe20000000000 */
[----:B------:R-:W-:-:S02]  /*12a30*/  ISETP.GE.U32.AND P6, PT, R3, 0x7fffffbe, PT ;  /* 0x7fffffbe0300780c */ /* 0x000fc40003fc6070 */
[----:B------:R-:W-:Y:S01]  /*12a40*/  ISETP.GE.U32.AND P5, PT, R6, 0x7fffffbf, PT ;  /* 0x7fffffbf0600780c */ /* 0x000fe20003fa6070 */
[----:B------:R-:W-:Y:S01]  /*12a50*/  UMOV UR4, 0x400 ;  /* 0x0000040000047882 */ /* 0x000fe20000000000 */
[----:B------:R-:W-:Y:S01]  /*12a60*/  ISETP.GE.U32.AND P1, PT, R0, 0x7fffffbd, PT ;  /* 0x7fffffbd0000780c */ /* 0x000fe20003f26070 */
[----:B------:R-:W1:Y:S01]  /*12a70*/  S2R R9, SR_TID.X ;  /* 0x0000000000097919 */ /* 0x000e620000002100 */
[----:B------:R-:W-:Y:S01]  /*12a80*/  VIADD R3, R17, 0xffffffdf ;  /* 0xffffffdf11037836 */ /* 0x000fe20000000000 */
[----:B------:R-:W1:Y:S02]  /*12a90*/  LDC R6, c[0x0][0x230] ;  /* 0x00008c00ff067b82 */ /* 0x000e640000000800 */
[----:B-1----:R-:W-:-:S06]  /*12aa0*/  VIADD R0, R8, 0xffffffde ;  /* 0xffffffde08007836 */ /* 0x002fcc0000000000 */
[----:B------:R-:W1:Y:S01]  /*12ab0*/  LDC R243, c[0x0][0x230] ;  /* 0x00008c00fff37b82 */ /* 0x000e620000000800 */
[----:B------:R-:W1:Y:S01]  /*12ac0*/  S2R R8, SR_TID.X ;  /* 0x0000000000087919 */ /* 0x000e620000002100 */
[----:B------:R-:W-:Y:S01]  /*12ad0*/  ISETP.GE.U32.AND P4, PT, R15, 0x7fffffc0, PT ;  /* 0x7fffffc00f00780c */ /* 0x000fe20003f86070 */
[----:B------:R-:W-:Y:S01]  /*12ae0*/  ULEA UR61, UR61, UR4, 0x18 ;  /* 0x000000043d3d7291 */ /* 0x000fe2000f8ec03f */
[----:B------:R-:W-:-:S04]  /*12af0*/  ISETP.GE.U32.AND P3, PT, R0, 0x7fffff9f, PT ;  /* 0x7fffff9f0000780c */ /* 0x000fc80003f66070 */
[----:B------:R-:W4:Y:S08]  /*12b00*/  LDC R249, c[0x0][0x230] ;  /* 0x00008c00fff97b82 */ /* 0x000f300000000800 */
[----:B------:R-:W4:Y:S01]  /*12b10*/  LDC R252, c[0x0][0x230] ;  /* 0x00008c00fffc7b82 */ /* 0x000f220000000800 */
[----:B------:R-:W-:Y:S01]  /*12b20*/  IMAD.SHL.U32 R16, R9, 0x10, RZ ;  /* 0x0000001009107824 */ /* 0x000fe200078e00ff */
[----:B-1----:R-:W-:-:S06]  /*12b30*/  LOP3.LUT R17, R8, 0x7f, RZ, 0xc0, !PT ;  /* 0x0000007f08117812 */ /* 0x002fcc00078ec0ff */
[----:B------:R-:W1:Y:S01]  /*12b40*/  LDC R8, c[0x0][0x230] ;  /* 0x00008c00ff087b82 */ /* 0x000e620000000800 */
[----:B------:R-:W-:-:S05]  /*12b50*/  LOP3.LUT R15, R16, 0x70, RZ, 0xc0, !PT ;  /* 0x00000070100f7812 */ /* 0x000fca00078ec0ff */
[----:B------:R-:W-:Y:S01]  /*12b60*/  IMAD R15, R17, 0x80, R15 ;  /* 0x00000080110f7824 */ /* 0x000fe200078e020f */
[----:B------:R-:W-:-:S03]  /*12b70*/  ULDC.64 UR4, c[0x0][0x208] ;  /* 0x0000820000047ab9 */ /* 0x000fc60000000a00 */
[----:B------:R-:W-:Y:S01]  /*12b80*/  VIADD R246, R15, UR61 ;  /* 0x0000003d0ff67c36 */ /* 0x000fe20008000000 */
[----:B------:R-:W-:-:S04]  /*12b90*/  ISETP.GE.U32.AND P2, PT, R3, 0x7fffffa0, PT ;  /* 0x7fffffa00300780c */ /* 0x000fc80003f46070 */
[----:B------:R-:W-:Y:S01]  /*12ba0*/  @!PT LDS RZ, [RZ] ;  /* 0x00000000fffff984 */ /* 0x000fe20000000800 */
[----:B------:R-:W-:Y:S01]  /*12bb0*/  @!PT LDS RZ, [RZ] ;  /* 0x00000000fffff984 */ /* 0x000fe20000000800 */
[----:B------:R-:W-:Y:S01]  /*12bc0*/  @!PT LDS RZ, [RZ] ;  /* 0x00000000fffff984 */ /* 0x000fe20000000800 */
[----:B------:R-:W-:Y:S01]  /*12bd0*/  LDGSTS.E [R246], desc[UR4][R4.64], !P4 ;  /* 0x0000000004f67fae */ /* 0x000fe2000e121844 */
[----:B------:R-:W-:Y:S02]  /*12be0*/  VIADD R3, R6, 0xffffffdc ;  /* 0xffffffdc06037836 */ /* 0x000fe40000000000 */
[----:B------:R-:W4:Y:S01]  /*12bf0*/  LDC R6, c[0x0][0x230] ;  /* 0x00008c00ff067b82 */ /* 0x000f220000000800 */
[----:B------:R-:W-:Y:S04]  /*12c00*/  LDGSTS.E [R246+0x4000], desc[UR4][R236.64], !P4 ;  /* 0x04000000ecf67fae */ /* 0x000fe8000e121844 */
[----:B------:R-:W-:Y:S01]  /*12c10*/  LDGSTS.E [R246+0x8000], desc[UR4][R238.64], !P4 ;  /* 0x08000000eef67fae */ /* 0x000fe2000e121844 */
[----:B-1----:R-:W-:-:S03]  /*12c20*/  VIADD R0, R8, 0xffffffdd ;  /* 0xffffffdd08007836 */ /* 0x002fc60000000000 */
[----:B------:R-:W-:Y:S01]  /*12c30*/  STL.64 [R1+0xa48], R10 ;  /* 0x000a480a01007387 */ /* 0x000fe20000100a00 */
[----:B------:R-:W-:-:S05]  /*12c40*/  LOP3.LUT R8, R15, 0x10, RZ, 0x3c, !PT ;  /* 0x000000100f087812 */ /* 0x000fca00078e3cff */
[----:B------:R-:W-:Y:S01]  /*12c50*/  VIADD R245, R8, UR61 ;  /* 0x0000003d08f57c36 */ /* 0x000fe20008000000 */
[----:B------:R-:W-:-:S05]  /*12c60*/  LOP3.LUT R8, R15, 0x20, RZ, 0x3c, !PT ;  /* 0x000000200f087812 */ /* 0x000fca00078e3cff */
[----:B------:R-:W-:Y:S01]  /*12c70*/  VIADD R244, R8, UR61 ;  /* 0x0000003d08f47c36 */ /* 0x000fe20008000000 */
[----:B--2---:R-:W-:Y:S01]  /*12c80*/  LDGSTS.E [R246+0xc000], desc[UR4][R240.64], !P4 ;  /* 0x0c000000f0f67fae */ /* 0x004fe2000e121844 */
[----:B------:R-:W-:Y:S01]  /*12c90*/  ISETP.GE.U32.AND P4, PT, R0, 0x7fffff9e, PT ;  /* 0x7fffff9e0000780c */ /* 0x000fe20003f86070 */
[----:B---3--:R-:W-:-:S04]  /*12ca0*/  IMAD.WIDE R22, R2, 0x4, R4 ;  /* 0x0000000402167825 */ /* 0x008fc800078e0204 */
[C---:B------:R-:W-:Y:S01]  /*12cb0*/  IMAD.WIDE R20, R2.reuse, 0x4, R236 ;  /* 0x0000000402147825 */ /* 0x040fe200078e02ec */
[----:B------:R1:W-:Y:S03]  /*12cc0*/  STL.64 [R1+0x940], R22 ;  /* 0x0009401601007387 */ /* 0x0003e60000100a00 */
[C---:B------:R-:W-:Y:S01]  /*12cd0*/  IMAD.WIDE R18, R2.reuse, 0x4, R238 ;  /* 0x0000000402127825 */ /* 0x040fe200078e02ee */
[----:B------:R1:W-:Y:S03]  /*12ce0*/  LDGSTS.E [R246+0x4], desc[UR4][R22.64], !P5 ;  /* 0x0000400016f67fae */ /* 0x0003e6000e921844 */
[C---:B------:R-:W-:Y:S01]  /*12cf0*/  IMAD.WIDE R16, R2.reuse, 0x4, R240 ;  /* 0x0000000402107825 */ /* 0x040fe200078e02f0 */
[----:B------:R2:W-:Y:S03]  /*12d00*/  STL.64 [R1+0x938], R20 ;  /* 0x0009381401007387 */ /* 0x0005e60000100a00 */
[----:B------:R-:W-:Y:S01]  /*12d10*/  IMAD.SHL.U32 R0, R2, 0x2, RZ ;  /* 0x0000000202007824 */ /* 0x000fe200078e00ff */
[----:B------:R2:W-:Y:S04]  /*12d20*/  LDGSTS.E [R246+0x4004], desc[UR4][R20.64], !P5 ;  /* 0x0400400014f67fae */ /* 0x0005e8000e921844 */
[----:B------:R3:W-:Y:S01]  /*12d30*/  STL.64 [R1+0x930], R18 ;  /* 0x0009301201007387 */ /* 0x0007e20000100a00 */
[----:B-1----:R-:W-:-:S03]  /*12d40*/  IMAD.WIDE R22, R0, 0x4, R4 ;  /* 0x0000000400167825 */ /* 0x002fc600078e0204 */
[----:B------:R3:W-:Y:S04]  /*12d50*/  LDGSTS.E [R246+0x8004], desc[UR4][R18.64], !P5 ;  /* 0x0800400012f67fae */ /* 0x0007e8000e921844 */
[----:B------:R1:W-:Y:S01]  /*12d60*/  STL.64 [R1+0x928], R16 ;  /* 0x0009281001007387 */ /* 0x0003e20000100a00 */
[----:B--2---:R-:W-:-:S03]  /*12d70*/  IMAD.WIDE R20, R0, 0x4, R236 ;  /* 0x0000000400147825 */ /* 0x004fc600078e02ec */
[----:B------:R1:W-:Y:S01]  /*12d80*/  LDGSTS.E [R246+0xc004], desc[UR4][R16.64], !P5 ;  /* 0x0c00400010f67fae */ /* 0x0003e2000e921844 */
[C---:B---3--:R-:W-:Y:S01]  /*12d90*/  IMAD.WIDE R18, R0.reuse, 0x4, R238 ;  /* 0x0000000400127825 */ /* 0x048fe200078e02ee */
[----:B------:R-:W-:Y:S02]  /*12da0*/  ISETP.GE.U32.AND P5, PT, R3, 0x7fffff9d, PT ;  /* 0x7fffff9d0300780c */ /* 0x000fe40003fa6070 */
[----:B------:R2:W-:Y:S01]  /*12db0*/  STL.64 [R1+0x920], R22 ;  /* 0x0009201601007387 */ /* 0x0005e20000100a00 */
[----:B-1----:R-:W-:-:S03]  /*12dc0*/  IMAD.WIDE R16, R0, 0x4, R240 ;  /* 0x0000000400107825 */ /* 0x002fc600078e02f0 */
[----:B------:R2:W-:Y:S01]  /*12dd0*/  LDGSTS.E [R246+0x8], desc[UR4][R22.64], !P6 ;  /* 0x0000800016f67fae */ /* 0x0005e2000f121844 */
[----:B------:R-:W-:Y:S02]  /*12de0*/  VIADD R0, R242, 0xfffffffb ;  /* 0xfffffffbf2007836 */ /* 0x000fe40000000000 */
[----:B------:R-:W-:Y:S01]  /*12df0*/  IMAD R3, R2, 0x3, RZ ;  /* 0x0000000302037824 */ /* 0x000fe200078e02ff */
[----:B------:R-:W1:Y:S01]  /*12e00*/  LDC R242, c[0x0][0x230] ;  /* 0x00008c00fff27b82 */ /* 0x000e620000000800 */
[----:B------:R3:W-:Y:S04]  /*12e10*/  STL.64 [R1+0x918], R20 ;  /* 0x0009181401007387 */ /* 0x0007e80000100a00 */
[----:B------:R3:W-:Y:S01]  /*12e20*/  LDGSTS.E [R246+0x4008], desc[UR4][R20.64], !P6 ;  /* 0x0400800014f67fae */ /* 0x0007e2000f121844 */
[----:B--2---:R-:W-:-:S03]  /*12e30*/  IMAD.WIDE R22, R3, 0x4, R4 ;  /* 0x0000000403167825 */ /* 0x004fc600078e0204 */
[----:B------:R2:W-:Y:S04]  /*12e40*/  STL.64 [R1+0x910], R18 ;  /* 0x0009101201007387 */ /* 0x0005e80000100a00 */
[----:B------:R2:W-:Y:S04]  /*12e50*/  LDGSTS.E [R246+0x8008], desc[UR4][R18.64], !P6 ;  /* 0x0800800012f67fae */ /* 0x0005e8000f121844 */
[----:B------:R4:W-:Y:S01]  /*12e60*/  STL.64 [R1+0x908], R16 ;  /* 0x0009081001007387 */ /* 0x0009e20000100a00 */
[----:B---3--:R-:W-:-:S03]  /*12e70*/  IMAD.WIDE R20, R3, 0x4, R236 ;  /* 0x0000000403147825 */ /* 0x008fc600078e02ec */
[----:B------:R4:W-:Y:S01]  /*12e80*/  LDGSTS.E [R246+0xc008], desc[UR4][R16.64], !P6 ;  /* 0x0c00800010f67fae */ /* 0x0009e2000f121844 */
[----:B------:R-:W-:Y:S01]  /*12e90*/  ISETP.GE.U32.AND P6, PT, R0, 0x7fffffbc, PT ;  /* 0x7fffffbc0000780c */ /* 0x000fe20003fc6070 */
[----:B------:R-:W-:Y:S02]  /*12ea0*/  IMAD.SHL.U32 R0, R2, 0x20, RZ ;  /* 0x0000002002007824 */ /* 0x000fe400078e00ff */
[C---:B--2---:R-:W-:Y:S01]  /*12eb0*/  IMAD.WIDE R18, R3.reuse, 0x4, R238 ;  /* 0x0000000403127825 */ /* 0x044fe200078e02ee */
[----:B------:R2:W-:Y:S04]  /*12ec0*/  STL.64 [R1+0x900], R22 ;  /* 0x0009001601007387 */ /* 0x0005e80000100a00 */
[----:B------:R2:W-:Y:S01]  /*12ed0*/  LDGSTS.E [R246+0xc], desc[UR4][R22.64], !P1 ;  /* 0x0000c00016f67fae */ /* 0x0005e2000c921844 */
[----:B----4-:R-:W-:-:S03]  /*12ee0*/  IMAD.WIDE R16, R3, 0x4, R240 ;  /* 0x0000000403107825 */ /* 0x010fc600078e02f0 */
[----:B------:R3:W-:Y:S01]  /*12ef0*/  STL.64 [R1+0x8f8], R20 ;  /* 0x0008f81401007387 */ /* 0x0007e20000100a00 */
[----:B------:R-:W-:-:S03]  /*12f00*/  VIADD R3, R243, 0xfffffffa ;  /* 0xfffffffaf3037836 */ /* 0x000fc60000000000 */
[----:B------:R3:W-:Y:S01]  /*12f10*/  LDGSTS.E [R246+0x400c], desc[UR4][R20.64], !P1 ;  /* 0x0400c00014f67fae */ /* 0x0007e2000c921844 */
[----:B------:R-:W4:Y:S01]  /*12f20*/  LDC R243, c[0x0][0x230] ;  /* 0x00008c00fff37b82 */ /* 0x000f220000000800 */
[C---:B--2---:R-:W-:Y:S02]  /*12f30*/  IMAD.WIDE R22, R0.reuse, 0x4, R4 ;  /* 0x0000000400167825 */ /* 0x044fe400078e0204 */
[----:B------:R2:W-:Y:S04]  /*12f40*/  STL.64 [R1+0x8f0], R18 ;  /* 0x0008f01201007387 */ /* 0x0005e80000100a00 */
[----:B------:R2:W-:Y:S01]  /*12f50*/  LDGSTS.E [R246+0x800c], desc[UR4][R18.64], !P1 ;  /* 0x0800c00012f67fae */ /* 0x0005e2000c921844 */
[----:B---3--:R-:W-:-:S03]  /*12f60*/  IMAD.WIDE R20, R0, 0x4, R236 ;  /* 0x0000000400147825 */ /* 0x008fc600078e02ec */
[----:B------:R3:W-:Y:S04]  /*12f70*/  STL.64 [R1+0x8e8], R16 ;  /* 0x0008e81001007387 */ /* 0x0007e80000100a00 */
[----:B------:R3:W-:Y:S01]  /*12f80*/  LDGSTS.E [R246+0xc00c], desc[UR4][R16.64], !P1 ;  /* 0x0c00c00010f67fae */ /* 0x0007e2000c921844 */
[----:B------:R-:W-:Y:S01]  /*12f90*/  ISETP.GE.U32.AND P1, PT, R3, 0x7fffffbb, PT ;  /* 0x7fffffbb0300780c */ /* 0x000fe20003f26070 */
[----:B--2---:R-:W-:Y:S02]  /*12fa0*/  IMAD.WIDE R18, R0, 0x4, R238 ;  /* 0x0000000400127825 */ /* 0x004fe400078e02ee */
[----:B------:R2:W-:Y:S02]  /*12fb0*/  STL.64 [R1+0x5a0], R22 ;  /* 0x0005a01601007387 */ /* 0x0005e40000100a00 */
[----:B------:R-:W-:-:S02]  /*12fc0*/  IMAD R3, R2, 0x21, RZ ;  /* 0x0000002102037824 */ /* 0x000fc400078e02ff */
[----:B------:R2:W-:Y:S01]  /*12fd0*/  LDGSTS.E [R246+0x10000], desc[UR4][R22.64], !P2 ;  /* 0x1000000016f67fae */ /* 0x0005e2000d121844 */
[----:B---3--:R-:W-:-:S03]  /*12fe0*/  IMAD.WIDE R16, R0, 0x4, R240 ;  /* 0x0000000400107825 */ /* 0x008fc600078e02f0 */
[----:B------:R3:W-:Y:S01]  /*12ff0*/  STL.64 [R1+0x598], R20 ;  /* 0x0005981401007387 */ /* 0x0007e20000100a00 */
[----:B------:R-:W-:-:S03]  /*13000*/  VIADD R0, R6, 0xfffffff9 ;  /* 0xfffffff906007836 */ /* 0x000fc60000000000 */
[----:B------:R3:W-:Y:S01]  /*13010*/  LDGSTS.E [R246+0x14000], desc[UR4][R20.64], !P2 ;  /* 0x1400000014f67fae */ /* 0x0007e2000d121844 */
[----:B------:R-:W4:Y:S03]  /*13020*/  LDC R6, c[0x0][0x230] ;  /* 0x00008c00ff067b82 */ /* 0x000f260000000800 */
[----:B------:R1:W-:Y:S01]  /*13030*/  STL.64 [R1+0x590], R18 ;  /* 0x0005901201007387 */ /* 0x0003e20000100a00 */
[----:B--2---:R-:W-:-:S03]  /*13040*/  IMAD.WIDE R22, R3, 0x4, R4 ;  /* 0x0000000403167825 */ /* 0x004fc600078e0204 */
[----:B------:R1:W-:Y:S04]  /*13050*/  LDGSTS.E [R246+0x18000], desc[UR4][R18.64], !P2 ;  /* 0x1800000012f67fae */ /* 0x0003e8000d121844 */
[----:B------:R2:W-:Y:S01]  /*13060*/  STL.64 [R1+0x588], R16 ;  /* 0x0005881001007387 */ /* 0x0005e20000100a00 */
[----:B---3--:R-:W-:-:S03]  /*13070*/  IMAD.WIDE R20, R3, 0x4, R236 ;  /* 0x0000000403147825 */ /* 0x008fc600078e02ec */
[----:B------:R2:W-:Y:S01]  /*13080*/  LDGSTS.E [R246+0x1c000], desc[UR4][R16.64], !P2 ;  /* 0x1c00000010f67fae */ /* 0x0005e2000d121844 */
[C---:B-1----:R-:W-:Y:S01]  /*13090*/  IMAD.WIDE R18, R3.reuse, 0x4, R238 ;  /* 0x0000000403127825 */ /* 0x042fe200078e02ee */
[----:B------:R-:W-:Y:S02]  /*130a0*/  ISETP.GE.U32.AND P2, PT, R0, 0x7fffffba, PT ;  /* 0x7fffffba0000780c */ /* 0x000fe40003f46070 */
[----:B------:R1:W-:Y:S01]  /*130b0*/  STL.64 [R1+0x580], R22 ;  /* 0x0005801601007387 */ /* 0x0003e20000100a00 */
[----:B--2---:R-:W-:-:S03]  /*130c0*/  IMAD.WIDE R16, R3, 0x4, R240 ;  /* 0x0000000403107825 */ /* 0x004fc600078e02f0 */
[----:B------:R1:W-:Y:S01]  /*130d0*/  LDGSTS.E [R246+0x10004], desc[UR4][R22.64], !P3 ;  /* 0x1000400016f67fae */ /* 0x0003e2000d921844 */
[----:B------:R-:W-:Y:S02]  /*130e0*/  VIADD R3, R242, 0xfffffff8 ;  /* 0xfffffff8f2037836 */ /* 0x000fe40000000000 */
[----:B------:R-:W-:Y:S01]  /*130f0*/  IMAD R0, R2, 0x22, RZ ;  /* 0x0000002202007824 */ /* 0x000fe200078e02ff */
[----:B------:R-:W2:Y:S01]  /*13100*/  LDC R242, c[0x0][0x230] ;  /* 0x00008c00fff27b82 */ /* 0x000ea20000000800 */
[----:B------:R3:W-:Y:S04]  /*13110*/  STL.64 [R1+0x578], R20 ;  /* 0x0005781401007387 */ /* 0x0007e80000100a00 */
[----:B------:R3:W-:Y:S01]  /*13120*/  LDGSTS.E [R246+0x14004], desc[UR4][R20.64], !P3 ;  /* 0x1400400014f67fae */ /* 0x0007e2000d921844 */
[----:B-1----:R-:W-:-:S03]  /*13130*/  IMAD.WIDE R22, R0, 0x4, R4 ;  /* 0x0000000400167825 */ /* 0x002fc600078e0204 */
[----:B------:R1:W-:Y:S04]  /*13140*/  STL.64 [R1+0x570], R18 ;  /* 0x0005701201007387 */ /* 0x0003e80000100a00 */
[----:B------:R1:W-:Y:S04]  /*13150*/  LDGSTS.E [R246+0x18004], desc[UR4][R18.64], !P3 ;  /* 0x1800400012f67fae */ /* 0x0003e8000d921844 */
[----:B------:R4:W-:Y:S01]  /*13160*/  STL.64 [R1+0x568], R16 ;  /* 0x0005681001007387 */ /* 0x0009e20000100a00 */
[----:B---3--:R-:W-:-:S03]  /*13170*/  IMAD.WIDE R20, R0, 0x4, R236 ;  /* 0x0000000400147825 */ /* 0x008fc600078e02ec */
[----:B------:R4:W-:Y:S01]  /*13180*/  LDGSTS.E [R246+0x1c004], desc[UR4][R16.64], !P3 ;  /* 0x1c00400010f67fae */ /* 0x0009e2000d921844 */
[----:B------:R-:W-:Y:S01]  /*13190*/  ISETP.GE.U32.AND P3, PT, R3, 0x7fffffb9, PT ;  /* 0x7fffffb90300780c */ /* 0x000fe20003f66070 */
[----:B------:R-:W-:Y:S02]  /*131a0*/  IMAD R3, R2, 0x23, RZ ;  /* 0x0000002302037824 */ /* 0x000fe400078e02ff */
[C---:B-1----:R-:W-:Y:S01]  /*131b0*/  IMAD.WIDE R18, R0.reuse, 0x4, R238 ;  /* 0x0000000400127825 */ /* 0x042fe200078e02ee */
[----:B------:R1:W-:Y:S04]  /*131c0*/  STL.64 [R1+0x560], R22 ;  /* 0x0005601601007387 */ /* 0x0003e80000100a00 */
[----:B------:R1:W-:Y:S01]  /*131d0*/  LDGSTS.E [R246+0x10008], desc[UR4][R22.64], !P4 ;  /* 0x1000800016f67fae */ /* 0x0003e2000e121844 */
[----:B----4-:R-:W-:-:S03]  /*131e0*/  IMAD.WIDE R16, R0, 0x4, R240 ;  /* 0x0000000400107825 */ /* 0x010fc600078e02f0 */
[----:B------:R3:W-:Y:S01]  /*131f0*/  STL.64 [R1+0x558], R20 ;  /* 0x0005581401007387 */ /* 0x0007e20000100a00 */
[----:B------:R-:W-:-:S03]  /*13200*/  VIADD R0, R243, 0xffffffdb ;  /* 0xffffffdbf3007836 */ /* 0x000fc60000000000 */
[----:B------:R3:W-:Y:S01]  /*13210*/  LDGSTS.E [R246+0x14008], desc[UR4][R20.64], !P4 ;  /* 0x1400800014f67fae */ /* 0x0007e2000e121844 */
[----:B------:R-:W4:Y:S01]  /*13220*/  LDC R243, c[0x0][0x230] ;  /* 0x00008c00fff37b82 */ /* 0x000f220000000800 */
[C---:B-1----:R-:W-:Y:S02]  /*13230*/  IMAD.WIDE R22, R3.reuse, 0x4, R4 ;  /* 0x0000000403167825 */ /* 0x042fe400078e0204 */
[----:B------:R1:W-:Y:S04]  /*13240*/  STL.64 [R1+0x550], R18 ;  /* 0x0005501201007387 */ /* 0x0003e80000100a00 */
[----:B------:R1:W-:Y:S01]  /*13250*/  LDGSTS.E [R246+0x18008], desc[UR4][R18.64], !P4 ;  /* 0x1800800012f67fae */ /* 0x0003e2000e121844 */
[----:B---3--:R-:W-:-:S03]  /*13260*/  IMAD.WIDE R20, R3, 0x4, R236 ;  /* 0x0000000403147825 */ /* 0x008fc600078e02ec */
[----:B------:R3:W-:Y:S04]  /*13270*/  STL.64 [R1+0x548], R16 ;  /* 0x0005481001007387 */ /* 0x0007e80000100a00 */
[----:B------:R3:W-:Y:S01]  /*13280*/  LDGSTS.E [R246+0x1c008], desc[UR4][R16.64], !P4 ;  /* 0x1c00800010f67fae */ /* 0x0007e2000e121844 */
[----:B------:R-:W-:Y:S01]  /*13290*/  ISETP.GE.U32.AND P4, PT, R0, 0x7fffff9c, PT ;  /* 0x7fffff9c0000780c */ /* 0x000fe20003f86070 */
[----:B-1----:R-:W-:Y:S02]  /*132a0*/  IMAD.WIDE R18, R3, 0x4, R238 ;  /* 0x0000000403127825 */ /* 0x002fe400078e02ee */
[----:B------:R1:W-:Y:S02]  /*132b0*/  STL.64 [R1+0x540], R22 ;  /* 0x0005401601007387 */ /* 0x0003e40000100a00 */
[----:B------:R-:W-:-:S02]  /*132c0*/  IMAD.SHL.U32 R0, R2, 0x4, RZ ;  /* 0x0000000402007824 */ /* 0x000fc400078e00ff */
[----:B------:R1:W-:Y:S01]  /*132d0*/  LDGSTS.E [R246+0x1000c], desc[UR4][R22.64], !P5 ;  /* 0x1000c00016f67fae */ /* 0x0003e2000e921844 */
[----:B---3--:R-:W-:-:S03]  /*132e0*/  IMAD.WIDE R16, R3, 0x4, R240 ;  /* 0x0000000403107825 */ /* 0x008fc600078e02f0 */
[----:B------:R3:W-:Y:S01]  /*132f0*/  STL.64 [R1+0x538], R20 ;  /* 0x0005381401007387 */ /* 0x0007e20000100a00 */
[----:B------:R-:W-:-:S03]  /*13300*/  VIADD R3, R6, 0xffffffda ;  /* 0xffffffda06037836 */ /* 0x000fc60000000000 */
[----:B------:R3:W-:Y:S01]  /*13310*/  LDGSTS.E [R246+0x1400c], desc[UR4][R20.64], !P5 ;  /* 0x1400c00014f67fae */ /* 0x0007e2000e921844 */
[----:B------:R-:W4:Y:S03]  /*13320*/  LDC R6, c[0x0][0x230] ;  /* 0x00008c00ff067b82 */ /* 0x000f260000000800 */
[----:B------:R2:W-:Y:S01]  /*13330*/  STL.64 [R1+0x530], R18 ;  /* 0x0005301201007387 */ /* 0x0005e20000100a00 */
[----:B-1----:R-:W-:-:S03]  /*13340*/  IMAD.WIDE R22, R0, 0x4, R4 ;  /* 0x0000000400167825 */ /* 0x002fc600078e0204 */
[----:B------:R2:W-:Y:S04]  /*13350*/  LDGSTS.E [R246+0x1800c], desc[UR4][R18.64], !P5 ;  /* 0x1800c00012f67fae */ /* 0x0005e8000e921844 */
[----:B------:R1:W-:Y:S01]  /*13360*/  STL.64 [R1+0x528], R16 ;  /* 0x0005281001007387 */ /* 0x0003e20000100a00 */
[----:B---3--:R-:W-:-:S03]  /*13370*/  IMAD.WIDE R20, R0, 0x4, R236 ;  /* 0x0000000400147825 */ /* 0x008fc600078e02ec */
[----:B------:R1:W-:Y:S01]  /*13380*/  LDGSTS.E [R246+0x1c00c], desc[UR4][R16.64], !P5 ;  /* 0x1c00c00010f67fae */ /* 0x0003e2000e921844 */
[C---:B--2---:R-:W-:Y:S01]  /*13390*/  IMAD.WIDE R18, R0.reuse, 0x4, R238 ;  /* 0x0000000400127825 */ /* 0x044fe200078e02ee */
[----:B------:R-:W-:Y:S02]  /*133a0*/  ISETP.GE.U32.AND P5, PT, R3, 0x7fffff9b, PT ;  /* 0x7fffff9b0300780c */ /* 0x000fe40003fa6070 */
[----:B------:R2:W-:Y:S01]  /*133b0*/  STL.64 [R1+0x8e0], R22 ;  /* 0x0008e01601007387 */ /* 0x0005e20000100a00 */
[----:B-1----:R-:W-:-:S03]  /*133c0*/  IMAD.WIDE R16, R0, 0x4, R240 ;  /* 0x0000000400107825 */ /* 0x002fc600078e02f0 */
[----:B------:R2:W-:Y:S01]  /*133d0*/  LDGSTS.E [R245], desc[UR4][R22.64], !P6 ;  /* 0x0000000016f57fae */ /* 0x0005e2000f121844 */
        /* <DEDUP_REMOVED lines=12> */
[----:B------:R-:W-:Y:S02]  /*134a0*/  IMAD R0, R2, 0x6, RZ ;  /* 0x0000000602007824 */ /* 0x000fe400078e02ff */
        /* <DEDUP_REMOVED lines=114> */
[----:B------:R2:W-:Y:S01]  /*13bd0*/  LDGSTS.E [R244], desc[UR4][R22.64], !P2 ;  /* 0x0000000016f47fae */ /* 0x0005e2000d121844 */
        /* <DEDUP_REMOVED lines=59> */
[----:B------:R-:W-:Y:S01]  /*13f90*/  ISETP.GE.U32.AND P5, PT, R3, 0x7fffffb3, PT ;  /* 0x7fffffb30300780c */ /* 0x000fe20003fa6070 */
[----:B--2---:R-:W-:Y:S02]  /*13fa0*/  IMAD.WIDE R18, R0, 0x4, R238 ;  /* 0x0000000400127825 */ /* 0x004fe400078e02ee */
[----:B------:R2:W-:Y:S02]  /*13fb0*/  STL.64 [R1+0x4a0], R22 ;  /* 0x0004a01601007387 */ /* 0x0005e40000100a00 */
[----:B------:R-:W-:Y:S02]  /*13fc0*/  IMAD R3, R2, 0x29, RZ ;  /* 0x0000002902037824 */ /* 0x000fe400078e02ff */
[----:B------:R2:W-:Y:S01]  /*13fd0*/  LDGSTS.E [R244+0x10000], desc[UR4][R22.64], !P6 ;  /* 0x1000000016f47fae */ /* 0x0005e2000f121844 */
[----:B-1----:R-:W-:-:S03]  /*13fe0*/  IMAD.WIDE R16, R0, 0x4, R240 ;  /* 0x0000000400107825 */ /* 0x002fc600078e02f0 */
[----:B------:R1:W-:Y:S01]  /*13ff0*/  STL.64 [R1+0x498], R20 ;  /* 0x0004981401007387 */ /* 0x0003e20000100a00 */
[----:B------:R-:W-:-:S03]  /*14000*/  VIADD R0, R242, 0xfffffff1 ;  /* 0xfffffff1f2007836 */ /* 0x000fc60000000000 */
[----:B------:R1:W-:Y:S01]  /*14010*/  LDGSTS.E [R244+0x14000], desc[UR4][R20.64], !P6 ;  /* 0x1400000014f47fae */ /* 0x0003e2000f121844 */
[----:B------:R-:W3:Y:S01]  /*14020*/  LDC R242, c[0x0][0x230] ;  /* 0x00008c00fff27b82 */ /* 0x000ee20000000800 */
[C---:B--2---:R-:W-:Y:S02]  /*14030*/  IMAD.WIDE R22, R3.reuse, 0x4, R4 ;  /* 0x0000000403167825 */ /* 0x044fe400078e0204 */
[----:B------:R2:W-:Y:S04]  /*14040*/  STL.64 [R1+0x490], R18 ;  /* 0x0004901201007387 */ /* 0x0005e80000100a00 */
[----:B------:R2:W-:Y:S01]  /*14050*/  LDGSTS.E [R244+0x18000], desc[UR4][R18.64], !P6 ;  /* 0x1800000012f47fae */ /* 0x0005e2000f121844 */
[----:B-1----:R-:W-:-:S03]  /*14060*/  IMAD.WIDE R20, R3, 0x4, R236 ;  /* 0x0000000403147825 */ /* 0x002fc600078e02ec */
[----:B------:R1:W-:Y:S04]  /*14070*/  STL.64 [R1+0x488], R16 ;  /* 0x0004881001007387 */ /* 0x0003e80000100a00 */
[----:B------:R1:W-:Y:S01]  /*14080*/  LDGSTS.E [R244+0x1c000], desc[UR4][R16.64], !P6 ;  /* 0x1c00000010f47fae */ /* 0x0003e2000f121844 */
[----:B------:R-:W-:Y:S01]  /*14090*/  ISETP.GE.U32.AND P6, PT, R0, 0x7fffffb2, PT ;  /* 0x7fffffb20000780c */ /* 0x000fe20003fc6070 */
[----:B------:R-:W-:Y:S02]  /*140a0*/  IMAD R0, R2, 0x2a, RZ ;  /* 0x0000002a02007824 */ /* 0x000fe400078e02ff */
[C---:B--2---:R-:W-:Y:S01]  /*140b0*/  IMAD.WIDE R18, R3.reuse, 0x4, R238 ;  /* 0x0000000403127825 */ /* 0x044fe200078e02ee */
[----:B------:R2:W-:Y:S04]  /*140c0*/  LDGSTS.E [R244+0x10004], desc[UR4][R22.64], !P1 ;  /* 0x1000400016f47fae */ /* 0x0005e8000c921844 */
[----:B------:R2:W-:Y:S01]  /*140d0*/  LDGSTS.E [R244+0x14004], desc[UR4][R20.64], !P1 ;  /* 0x1400400014f47fae */ /* 0x0005e2000c921844 */
[----:B-1----:R-:W-:-:S03]  /*140e0*/  IMAD.WIDE R16, R3, 0x4, R240 ;  /* 0x0000000403107825 */ /* 0x002fc600078e02f0 */
[----:B------:R2:W-:Y:S01]  /*140f0*/  STL.64 [R1+0x480], R22 ;  /* 0x0004801601007387 */ /* 0x0005e20000100a00 */
[----:B----4-:R-:W-:-:S03]  /*14100*/  VIADD R3, R243, 0xfffffff0 ;  /* 0xfffffff0f3037836 */ /* 0x010fc60000000000 */
[----:B------:R1:W-:Y:S04]  /*14110*/  LDGSTS.E [R244+0x18004], desc[UR4][R18.64], !P1 ;  /* 0x1800400012f47fae */ /* 0x0003e8000c921844 */
[----:B------:R4:W-:Y:S04]  /*14120*/  STL.64 [R1+0x478], R20 ;  /* 0x0004781401007387 */ /* 0x0009e80000100a00 */
[----:B------:R3:W-:Y:S01]  /*14130*/  LDGSTS.E [R244+0x1c004], desc[UR4][R16.64], !P1 ;  /* 0x1c00400010f47fae */ /* 0x0007e2000c921844 */
[----:B--2---:R-:W-:Y:S01]  /*14140*/  IMAD.WIDE R22, R0, 0x4, R4 ;  /* 0x0000000400167825 */ /* 0x004fe200078e0204 */
[----:B------:R-:W-:-:S02]  /*14150*/  ISETP.GE.U32.AND P1, PT, R3, 0x7fffffb1, PT ;  /* 0x7fffffb10300780c */ /* 0x000fc40003f26070 */
[----:B------:R1:W-:Y:S01]  /*14160*/  STL.64 [R1+0x470], R18 ;  /* 0x0004701201007387 */ /* 0x0003e20000100a00 */
[----:B------:R-:W-:Y:S02]  /*14170*/  IMAD R3, R2, 0x2b, RZ ;  /* 0x0000002b02037824 */ /* 0x000fe400078e02ff */
[C---:B----4-:R-:W-:Y:S01]  /*14180*/  IMAD.WIDE R20, R0.reuse, 0x4, R236 ;  /* 0x0000000400147825 */ /* 0x050fe200078e02ec */
[----:B------:R3:W-:Y:S04]  /*14190*/  STL.64 [R1+0x468], R16 ;  /* 0x0004681001007387 */ /* 0x0007e80000100a00 */
[----:B------:R2:W-:Y:S01]  /*141a0*/  STL.64 [R1+0x460], R22 ;  /* 0x0004601601007387 */ /* 0x0005e20000100a00 */
[----:B-1----:R-:W-:-:S03]  /*141b0*/  IMAD.WIDE R18, R0, 0x4, R238 ;  /* 0x0000000400127825 */ /* 0x002fc600078e02ee */
[----:B------:R2:W-:Y:S01]  /*141c0*/  LDGSTS.E [R244+0x10008], desc[UR4][R22.64], !P2 ;  /* 0x1000800016f47fae */ /* 0x0005e2000d121844 */
[----:B---3--:R-:W-:-:S03]  /*141d0*/  IMAD.WIDE R16, R0, 0x4, R240 ;  /* 0x0000000400107825 */ /* 0x008fc600078e02f0 */
        /* <DEDUP_REMOVED lines=11> */
[----:B--2---:R-:W-:Y:S02]  /*14290*/  IMAD.WIDE R18, R3, 0x4, R238 ;  /* 0x0000000403127825 */ /* 0x004fe400078e02ee */
[----:B------:R2:W-:Y:S02]  /*142a0*/  LDGSTS.E [R244+0x1000c], desc[UR4][R22.64], !P3 ;  /* 0x1000c00016f47fae */ /* 0x0005e4000d921844 */
[----:B------:R-:W-:-:S02]  /*142b0*/  VIADD R0, R242, 0xffffffd2 ;  /* 0xffffffd2f2007836 */ /* 0x000fc40000000000 */
[----:B------:R4:W-:Y:S01]  /*142c0*/  LDGSTS.E [R244+0x1400c], desc[UR4][R20.64], !P3 ;  /* 0x1400c00014f47fae */ /* 0x0009e2000d921844 */
[----:B------:R-:W-:Y:S01]  /*142d0*/  LOP3.LUT R8, R15, 0x30, RZ, 0x3c, !PT ;  /* 0x000000300f087812 */ /* 0x000fe200078e3cff */
[----:B------:R-:W3:Y:S01]  /*142e0*/  LDC R242, c[0x0][0x230] ;  /* 0x00008c00fff27b82 */ /* 0x000ee20000000800 */
[----:B-1----:R-:W-:Y:S01]  /*142f0*/  IMAD.WIDE R16, R3, 0x4, R240 ;  /* 0x0000000403107825 */ /* 0x002fe200078e02f0 */
[----:B------:R1:W-:Y:S04]  /*14300*/  LDGSTS.E [R244+0x1800c], desc[UR4][R18.64], !P3 ;  /* 0x1800c00012f47fae */ /* 0x0003e8000d921844 */
[----:B------:R1:W-:Y:S01]  /*14310*/  LDGSTS.E [R244+0x1c00c], desc[UR4][R16.64], !P3 ;  /* 0x1c00c00010f47fae */ /* 0x0003e2000d921844 */
[----:B------:R-:W-:Y:S01]  /*14320*/  ISETP.GE.U32.AND P3, PT, R0, 0x7fffff93, PT ;  /* 0x7fffff930000780c */ /* 0x000fe20003f66070 */
[----:B------:R-:W-:-:S02]  /*14330*/  IMAD R0, R2, 0xc, RZ ;  /* 0x0000000c02007824 */ /* 0x000fc400078e02ff */
[----:B------:R2:W-:Y:S04]  /*14340*/  STL.64 [R1+0x440], R22 ;  /* 0x0004401601007387 */ /* 0x0005e80000100a00 */
[----:B------:R4:W-:Y:S04]  /*14350*/  STL.64 [R1+0x438], R20 ;  /* 0x0004381401007387 */ /* 0x0009e80000100a00 */
[----:B------:R1:W-:Y:S01]  /*14360*/  STL.64 [R1+0x430], R18 ;  /* 0x0004301201007387 */ /* 0x0003e20000100a00 */
[----:B------:R-:W-:-:S03]  /*14370*/  VIADD R243, R8, UR61 ;  /* 0x0000003d08f37c36 */ /* 0x000fc60008000000 */
[----:B------:R1:W-:Y:S01]  /*14380*/  STL.64 [R1+0x428], R16 ;  /* 0x0004281001007387 */ /* 0x0003e20000100a00 */
[----:B--2---:R-:W-:-:S04]  /*14390*/  IMAD.WIDE R22, R0, 0x4, R4 ;  /* 0x0000000400167825 */ /* 0x004fc800078e0204 */
[----:B----4-:R-:W-:-:S04]  /*143a0*/  IMAD.WIDE R20, R0, 0x4, R236 ;  /* 0x0000000400147825 */ /* 0x010fc800078e02ec */
[----:B-1----:R-:W-:-:S04]  /*143b0*/  IMAD.WIDE R18, R0, 0x4, R238 ;  /* 0x0000000400127825 */ /* 0x002fc800078e02ee */
[----:B------:R-:W-:Y:S01]  /*143c0*/  IMAD.WIDE R16, R0, 0x4, R240 ;  /* 0x0000000400107825 */ /* 0x000fe200078e02f0 */
[----:B------:R1:W-:Y:S03]  /*143d0*/  LDGSTS.E [R243], desc[UR4][R22.64], !P4 ;  /* 0x0000000016f37fae */ /* 0x0003e6000e121844 */
[----:B------:R-:W-:Y:S01]  /*143e0*/  VIADD R0, R247, 0xffffffd1 ;  /* 0xffffffd1f7007836 */ /* 0x000fe20000000000 */
[----:B------:R1:W-:Y:S01]  /*143f0*/  STL.64 [R1+0x7e0], R22 ;  /* 0x0007e01601007387 */ /* 0x0003e20000100a00 */
[----:B------:R-:W2:Y:S01]  /*14400*/  LDC R247, c[0x0][0x230] ;  /* 0x00008c00fff77b82 */ /* 0x000ea20000000800 */
[----:B------:R-:W-:Y:S02]  /*14410*/  IMAD R3, R2, 0xd, RZ ;  /* 0x0000000d02037824 */ /* 0x000fe400078e02ff */
[----:B------:R4:W-:Y:S04]  /*14420*/  STL.64 [R1+0x7d8], R20 ;  /* 0x0007d81401007387 */ /* 0x0009e80000100a00 */
[----:B------:R4:W-:Y:S04]  /*14430*/  LDGSTS.E [R243+0x4000], desc[UR4][R20.64], !P4 ;  /* 0x0400000014f37fae */ /* 0x0009e8000e121844 */
[----:B------:R3:W-:Y:S01]  /*14440*/  STL.64 [R1+0x7d0], R18 ;  /* 0x0007d01201007387 */ /* 0x0007e20000100a00 */
[----:B-1----:R-:W-:-:S03]  /*14450*/  IMAD.WIDE R22, R3, 0x4, R4 ;  /* 0x0000000403167825 */ /* 0x002fc600078e0204 */
[----:B------:R3:W-:Y:S04]  /*14460*/  LDGSTS.E [R243+0x8000], desc[UR4][R18.64], !P4 ;  /* 0x0800000012f37fae */ /* 0x0007e8000e121844 */
[----:B------:R1:W-:Y:S01]  /*14470*/  STL.64 [R1+0x7c8], R16 ;  /* 0x0007c81001007387 */ /* 0x0003e20000100a00 */
[----:B----4-:R-:W-:-:S03]  /*14480*/  IMAD.WIDE R20, R3, 0x4, R236 ;  /* 0x0000000403147825 */ /* 0x010fc600078e02ec */
[----:B------:R1:W-:Y:S01]  /*14490*/  LDGSTS.E [R243+0xc000], desc[UR4][R16.64], !P4 ;  /* 0x0c00000010f37fae */ /* 0x0003e2000e121844 */
[----:B------:R-:W-:Y:S01]  /*144a0*/  ISETP.GE.U32.AND P4, PT, R0, 0x7fffff92, PT ;  /* 0x7fffff920000780c */ /* 0x000fe20003f86070 */
[----:B------:R-:W-:Y:S02]  /*144b0*/  IMAD R0, R2, 0xe, RZ ;  /* 0x0000000e02007824 */ /* 0x000fe400078e02ff */
[C---:B---3--:R-:W-:Y:S01]  /*144c0*/  IMAD.WIDE R18, R3.reuse, 0x4, R238 ;  /* 0x0000000403127825 */ /* 0x048fe200078e02ee */
[----:B------:R3:W-:Y:S04]  /*144d0*/  STL.64 [R1+0x7c0], R22 ;  /* 0x0007c01601007387 */ /* 0x0007e80000100a00 */
[----:B------:R3:W-:Y:S01]  /*144e0*/  LDGSTS.E [R243+0x4], desc[UR4][R22.64], !P5 ;  /* 0x0000400016f37fae */ /* 0x0007e2000e921844 */
[----:B-1----:R-:W-:-:S03]  /*144f0*/  IMAD.WIDE R16, R3, 0x4, R240 ;  /* 0x0000000403107825 */ /* 0x002fc600078e02f0 */
[----:B------:R1:W-:Y:S01]  /*14500*/  STL.64 [R1+0x7b8], R20 ;  /* 0x0007b81401007387 */ /* 0x0003e20000100a00 */
[----:B------:R-:W-:-:S03]  /*14510*/  VIADD R3, R6, 0xffffffd0 ;  /* 0xffffffd006037836 */ /* 0x000fc60000000000 */
[----:B------:R1:W-:Y:S01]  /*14520*/  LDGSTS.E [R243+0x4004], desc[UR4][R20.64], !P5 ;  /* 0x0400400014f37fae */ /* 0x0003e2000e921844 */
[----:B------:R-:W4:Y:S01]  /*14530*/  LDC R6, c[0x0][0x230] ;  /* 0x00008c00ff067b82 */ /* 0x000f220000000800 */
[C---:B---3--:R-:W-:Y:S02]  /*14540*/  IMAD.WIDE R22, R0.reuse, 0x4, R4 ;  /* 0x0000000400167825 */ /* 0x048fe400078e0204 */
[----:B------:R3:W-:Y:S04]  /*14550*/  STL.64 [R1+0x7b0], R18 ;  /* 0x0007b01201007387 */ /* 0x0007e80000100a00 */
[----:B------:R3:W-:Y:S01]  /*14560*/  LDGSTS.E [R243+0x8004], desc[UR4][R18.64], !P5 ;  /* 0x0800400012f37fae */ /* 0x0007e2000e921844 */
[----:B-1----:R-:W-:-:S03]  /*14570*/  IMAD.WIDE R20, R0, 0x4, R236 ;  /* 0x0000000400147825 */ /* 0x002fc600078e02ec */
[----:B------:R1:W-:Y:S04]  /*14580*/  STL.64 [R1+0x7a8], R16 ;  /* 0x0007a81001007387 */ /* 0x0003e80000100a00 */
[----:B------:R1:W-:Y:S01]  /*14590*/  LDGSTS.E [R243+0xc004], desc[UR4][R16.64], !P5 ;  /* 0x0c00400010f37fae */ /* 0x0003e2000e921844 */
[----:B------:R-:W-:Y:S01]  /*145a0*/  ISETP.GE.U32.AND P5, PT, R3, 0x7fffff91, PT ;  /* 0x7fffff910300780c */ /* 0x000fe20003fa6070 */
[----:B---3--:R-:W-:Y:S02]  /*145b0*/  IMAD.WIDE R18, R0, 0x4, R238 ;  /* 0x0000000400127825 */ /* 0x008fe400078e02ee */
[----:B------:R3:W-:Y:S02]  /*145c0*/  STL.64 [R1+0x7a0], R22 ;  /* 0x0007a01601007387 */ /* 0x0007e40000100a00 */
[----:B------:R-:W-:-:S02]  /*145d0*/  IMAD R3, R2, 0xf, RZ ;  /* 0x0000000f02037824 */ /* 0x000fc400078e02ff */
[----:B------:R3:W-:Y:S01]  /*145e0*/  LDGSTS.E [R243+0x8], desc[UR4][R22.64], !P6 ;  /* 0x0000800016f37fae */ /* 0x0007e2000f121844 */
[----:B-1----:R-:W-:-:S03]  /*145f0*/  IMAD.WIDE R16, R0, 0x4, R240 ;  /* 0x0000000400107825 */ /* 0x002fc600078e02f0 */
[----:B------:R1:W-:Y:S04]  /*14600*/  STL.64 [R1+0x798], R20 ;  /* 0x0007981401007387 */ /* 0x0003e80000100a00 */
[----:B------:R1:W-:Y:S01]  /*14610*/  LDGSTS.E [R243+0x4008], desc[UR4][R20.64], !P6 ;  /* 0x0400800014f37fae */ /* 0x0003e2000f121844 */
[----:B------:R-:W-:Y:S02]  /*14620*/  VIADD R0, R242, 0xffffffef ;  /* 0xffffffeff2007836 */ /* 0x000fe40000000000 */
[----:B------:R-:W4:Y:S01]  /*14630*/  LDC R242, c[0x0][0x230] ;  /* 0x00008c00fff27b82 */ /* 0x000f220000000800 */
[----:B------:R2:W-:Y:S01]  /*14640*/  STL.64 [R1+0x790], R18 ;  /* 0x0007901201007387 */ /* 0x0005e20000100a00 */
[----:B---3--:R-:W-:-:S03]  /*14650*/  IMAD.WIDE R22, R3, 0x4, R4 ;  /* 0x0000000403167825 */ /* 0x008fc600078e0204 */
[----:B------:R2:W-:Y:S04]  /*14660*/  LDGSTS.E [R243+0x8008], desc[UR4][R18.64], !P6 ;  /* 0x0800800012f37fae */ /* 0x0005e8000f121844 */
[----:B------:R3:W-:Y:S01]  /*14670*/  STL.64 [R1+0x788], R16 ;  /* 0x0007881001007387 */ /* 0x0007e20000100a00 */
[----:B-1----:R-:W-:-:S03]  /*14680*/  IMAD.WIDE R20, R3, 0x4, R236 ;  /* 0x0000000403147825 */ /* 0x002fc600078e02ec */
[----:B------:R3:W-:Y:S01]  /*14690*/  LDGSTS.E [R243+0xc008], desc[UR4][R16.64], !P6 ;  /* 0x0c00800010f37fae */ /* 0x0007e2000f121844 */
[C---:B--2---:R-:W-:Y:S01]  /*146a0*/  IMAD.WIDE R18, R3.reuse, 0x4, R238 ;  /* 0x0000000403127825 */ /* 0x044fe200078e02ee */
[----:B------:R-:W-:Y:S02]  /*146b0*/  ISETP.GE.U32.AND P6, PT, R0, 0x7fffffb0, PT ;  /* 0x7fffffb00000780c */ /* 0x000fe40003fc6070 */
[----:B------:R1:W-:Y:S01]  /*146c0*/  STL.64 [R1+0x780], R22 ;  /* 0x0007801601007387 */ /* 0x0003e20000100a00 */
[----:B---3--:R-:W-:-:S03]  /*146d0*/  IMAD.WIDE R16, R3, 0x4, R240 ;  /* 0x0000000403107825 */ /* 0x008fc600078e02f0 */
        /* <DEDUP_REMOVED lines=34> */
[----:B------:R3:W-:Y:S04]  /*14900*/  STL.64 [R1+0x3f8], R20 ;  /* 0x0003f81401007387 */ /* 0x0007e80000100a00 */
[----:B------:R3:W-:Y:S01]  /*14910*/  LDGSTS.E [R243+0x14004], desc[UR4][R20.64], !P3 ;  /* 0x1400400014f37fae */ /* 0x0007e2000d921844 */
[----:B------:R-:W-:-:S03]  /*14920*/  VIADD R3, R242, 0xffffffec ;  /* 0xffffffecf2037836 */ /* 0x000fc60000000000 */
        /* <DEDUP_REMOVED lines=14> */
[----:B------:R3:W-:Y:S01]  /*14a10*/  STL.64 [R1+0x3d8], R20 ;  /* 0x0003d81401007387 */ /* 0x0007e20000100a00 */
[----:B------:R-:W-:-:S03]  /*14a20*/  LOP3.LUT R8, R15, 0x40, RZ, 0x3c, !PT ;  /* 0x000000400f087812 */ /* 0x000fc600078e3cff */
        /* <DEDUP_REMOVED lines=10> */
[----:B------:R2:W-:Y:S03]  /*14ad0*/  STL.64 [R1+0x3c0], R22 ;  /* 0x0003c01601007387 */ /* 0x0005e60000100a00 */
[----:B------:R-:W-:Y:S01]  /*14ae0*/  VIADD R242, R8, UR61 ;  /* 0x0000003d08f27c36 */ /* 0x000fe20008000000 */
        /* <DEDUP_REMOVED lines=135> */
[----:B------:R2:W-:Y:S01]  /*15360*/  STL.64 [R1+0x340], R22 ;  /* 0x0003401601007387 */ /* 0x0005e20000100a00 */
[----:B------:R-:W-:-:S03]  /*15370*/  VIADD R6, R6, UR61 ;  /* 0x0000003d06067c36 */ /* 0x000fc60008000000 */
[----:B------:R4:W-:Y:S04]  /*15380*/  STL.64 [R1+0x338], R20 ;  /* 0x0003381401007387 */ /* 0x0009e80000100a00 */
[----:B------:R1:W-:Y:S01]  /*15390*/  STL.64 [R1+0x330], R18 ;  /* 0x0003301201007387 */ /* 0x0003e20000100a00 */
[----:B--2---:R-:W-:-:S03]  /*153a0*/  IMAD.WIDE R22, R0, 0x4, R4 ;  /* 0x0000000400167825 */ /* 0x004fc600078e0204 */
[----:B------:R2:W-:Y:S01]  /*153b0*/  STL.64 [R1+0x328], R16 ;  /* 0x0003281001007387 */ /* 0x0005e20000100a00 */
[----:B----4-:R-:W-:-:S03]  /*153c0*/  IMAD.WIDE R20, R0, 0x4, R236 ;  /* 0x0000000400147825 */ /* 0x010fc600078e02ec */
[----:B------:R4:W-:Y:S01]  /*153d0*/  STL.64 [R1+0x6e0], R22 ;  /* 0x0006e01601007387 */ /* 0x0009e20000100a00 */
[----:B-1----:R-:W-:-:S03]  /*153e0*/  IMAD.WIDE R18, R0, 0x4, R238 ;  /* 0x0000000400127825 */ /* 0x002fc600078e02ee */
[----:B------:R4:W-:Y:S01]  /*153f0*/  LDGSTS.E [R6], desc[UR4][R22.64], !P2 ;  /* 0x0000000016067fae */ /* 0x0009e2000d121844 */
[----:B--2---:R-:W-:-:S03]  /*15400*/  IMAD.WIDE R16, R0, 0x4, R240 ;  /* 0x0000000400107825 */ /* 0x004fc600078e02f0 */
[----:B------:R1:W-:Y:S01]  /*15410*/  STL.64 [R1+0x6d8], R20 ;  /* 0x0006d81401007387 */ /* 0x0003e20000100a00 */
[----:B------:R-:W-:-:S03]  /*15420*/  VIADD R0, R249, 0xffffffc9 ;  /* 0xffffffc9f9007836 */ /* 0x000fc60000000000 */
[----:B------:R1:W-:Y:S01]  /*15430*/  LDGSTS.E [R6+0x4000], desc[UR4][R20.64], !P2 ;  /* 0x0400000014067fae */ /* 0x0003e2000d121844 */
[----:B------:R-:W-:Y:S01]  /*15440*/  IMAD R3, R2, 0x15, RZ ;  /* 0x0000001502037824 */ /* 0x000fe200078e02ff */
[----:B------:R-:W2:Y:S02]  /*15450*/  LDC R249, c[0x0][0x230] ;  /* 0x00008c00fff97b82 */ /* 0x000ea40000000800 */
[----:B------:R3:W-:Y:S01]  /*15460*/  STL.64 [R1+0x6d0], R18 ;  /* 0x0006d01201007387 */ /* 0x0007e20000100a00 */
[----:B----4-:R-:W-:-:S03]  /*15470*/  IMAD.WIDE R22, R3, 0x4, R4 ;  /* 0x0000000403167825 */ /* 0x010fc600078e0204 */
[----:B------:R3:W-:Y:S04]  /*15480*/  LDGSTS.E [R6+0x8000], desc[UR4][R18.64], !P2 ;  /* 0x0800000012067fae */ /* 0x0007e8000d121844 */
[----:B------:R4:W-:Y:S01]  /*15490*/  STL.64 [R1+0x6c8], R16 ;  /* 0x0006c81001007387 */ /* 0x0009e20000100a00 */
[----:B-1----:R-:W-:-:S03]  /*154a0*/  IMAD.WIDE R20, R3, 0x4, R236 ;  /* 0x0000000403147825 */ /* 0x002fc600078e02ec */
[----:B------:R4:W-:Y:S01]  /*154b0*/  LDGSTS.E [R6+0xc000], desc[UR4][R16.64], !P2 ;  /* 0x0c00000010067fae */ /* 0x0009e2000d121844 */
[C---:B---3--:R-:W-:Y:S01]  /*154c0*/  IMAD.WIDE R18, R3.reuse, 0x4, R238 ;  /* 0x0000000403127825 */ /* 0x048fe200078e02ee */
[----:B------:R-:W-:Y:S02]  /*154d0*/  ISETP.GE.U32.AND P2, PT, R0, 0x7fffff8a, PT ;  /* 0x7fffff8a0000780c */ /* 0x000fe40003f46070 */
[----:B------:R1:W-:Y:S01]  /*154e0*/  STL.64 [R1+0x6c0], R22 ;  /* 0x0006c01601007387 */ /* 0x0003e20000100a00 */
[----:B----4-:R-:W-:-:S03]  /*154f0*/  IMAD.WIDE R16, R3, 0x4, R240 ;  /* 0x0000000403107825 */ /* 0x010fc600078e02f0 */
[----:B------:R1:W-:Y:S01]  /*15500*/  LDGSTS.E [R6+0x4], desc[UR4][R22.64], !P3 ;  /* 0x0000400016067fae */ /* 0x0003e2000d921844 */
[----:B------:R-:W-:Y:S02]  /*15510*/  VIADD R3, R248, 0xffffffc8 ;  /* 0xffffffc8f8037836 */ /* 0x000fe40000000000 */
[----:B------:R-:W-:Y:S01]  /*15520*/  IMAD R0, R2, 0x16, RZ ;  /* 0x0000001602007824 */ /* 0x000fe200078e02ff */
[----:B------:R-:W3:Y:S01]  /*15530*/  LDC R248, c[0x0][0x230] ;  /* 0x00008c00fff87b82 */ /* 0x000ee20000000800 */
[----:B------:R4:W-:Y:S04]  /*15540*/  STL.64 [R1+0x6b8], R20 ;  /* 0x0006b81401007387 */ /* 0x0009e80000100a00 */
[----:B------:R4:W-:Y:S01]  /*15550*/  LDGSTS.E [R6+0x4004], desc[UR4][R20.64], !P3 ;  /* 0x0400400014067fae */ /* 0x0009e2000d921844 */
[----:B-1----:R-:W-:-:S03]  /*15560*/  IMAD.WIDE R22, R0, 0x4, R4 ;  /* 0x0000000400167825 */ /* 0x002fc600078e0204 */
[----:B------:R1:W-:Y:S04]  /*15570*/  STL.64 [R1+0x6b0], R18 ;  /* 0x0006b01201007387 */ /* 0x0003e80000100a00 */
[----:B------:R1:W-:Y:S04]  /*15580*/  LDGSTS.E [R6+0x8004], desc[UR4][R18.64], !P3 ;  /* 0x0800400012067fae */ /* 0x0003e8000d921844 */
[----:B------:R2:W-:Y:S01]  /*15590*/  STL.64 [R1+0x6a8], R16 ;  /* 0x0006a81001007387 */ /* 0x0005e20000100a00 */
[----:B----4-:R-:W-:-:S03]  /*155a0*/  IMAD.WIDE R20, R0, 0x4, R236 ;  /* 0x0000000400147825 */ /* 0x010fc600078e02ec */
[----:B------:R2:W-:Y:S01]  /*155b0*/  LDGSTS.E [R6+0xc004], desc[UR4][R16.64], !P3 ;  /* 0x0c00400010067fae */ /* 0x0005e2000d921844 */
[----:B------:R-:W-:Y:S01]  /*155c0*/  ISETP.GE.U32.AND P3, PT, R3, 0x7fffff89, PT ;  /* 0x7fffff890300780c */ /* 0x000fe20003f66070 */
[----:B------:R-:W-:Y:S02]  /*155d0*/  IMAD R3, R2, 0x17, RZ ;  /* 0x0000001702037824 */ /* 0x000fe400078e02ff */
[C---:B-1----:R-:W-:Y:S01]  /*155e0*/  IMAD.WIDE R18, R0.reuse, 0x4, R238 ;  /* 0x0000000400127825 */ /* 0x042fe200078e02ee */
[----:B------:R1:W-:Y:S04]  /*155f0*/  STL.64 [R1+0x6a0], R22 ;  /* 0x0006a01601007387 */ /* 0x0003e80000100a00 */
[----:B------:R1:W-:Y:S01]  /*15600*/  LDGSTS.E [R6+0x8], desc[UR4][R22.64], !P4 ;  /* 0x0000800016067fae */ /* 0x0003e2000e121844 */
[----:B--2---:R-:W-:-:S03]  /*15610*/  IMAD.WIDE R16, R0, 0x4, R240 ;  /* 0x0000000400107825 */ /* 0x004fc600078e02f0 */
[----:B------:R2:W-:Y:S01]  /*15620*/  STL.64 [R1+0x698], R20 ;  /* 0x0006981401007387 */ /* 0x0005e20000100a00 */
[----:B------:R-:W-:-:S03]  /*15630*/  VIADD R0, R247, 0xffffffe7 ;  /* 0xffffffe7f7007836 */ /* 0x000fc60000000000 */
[----:B------:R2:W-:Y:S01]  /*15640*/  LDGSTS.E [R6+0x4008], desc[UR4][R20.64], !P4 ;  /* 0x0400800014067fae */ /* 0x0005e2000e121844 */
[----:B------:R-:W4:Y:S01]  /*15650*/  LDC R247, c[0x0][0x230] ;  /* 0x00008c00fff77b82 */ /* 0x000f220000000800 */
[C---:B-1----:R-:W-:Y:S02]  /*15660*/  IMAD.WIDE R22, R3.reuse, 0x4, R4 ;  /* 0x0000000403167825 */ /* 0x042fe400078e0204 */
[----:B------:R1:W-:Y:S04]  /*15670*/  STL.64 [R1+0x690], R18 ;  /* 0x0006901201007387 */ /* 0x0003e80000100a00 */
[----:B------:R1:W-:Y:S01]  /*15680*/  LDGSTS.E [R6+0x8008], desc[UR4][R18.64], !P4 ;  /* 0x0800800012067fae */ /* 0x0003e2000e121844 */
[----:B--2---:R-:W-:-:S03]  /*15690*/  IMAD.WIDE R20, R3, 0x4, R236 ;  /* 0x0000000403147825 */ /* 0x004fc600078e02ec */
[----:B------:R2:W-:Y:S04]  /*156a0*/  STL.64 [R1+0x688], R16 ;  /* 0x0006881001007387 */ /* 0x0005e80000100a00 */
[----:B------:R2:W-:Y:S01]  /*156b0*/  LDGSTS.E [R6+0xc008], desc[UR4][R16.64], !P4 ;  /* 0x0c00800010067fae */ /* 0x0005e2000e121844 */
[----:B------:R-:W-:Y:S01]  /*156c0*/  ISETP.GE.U32.AND P4, PT, R0, 0x7fffffa8, PT ;  /* 0x7fffffa80000780c */ /* 0x000fe20003f86070 */
[----:B-1----:R-:W-:Y:S02]  /*156d0*/  IMAD.WIDE R18, R3, 0x4, R238 ;  /* 0x0000000403127825 */ /* 0x002fe400078e02ee */
[----:B------:R1:W-:Y:S02]  /*156e0*/  STL.64 [R1+0x680], R22 ;  /* 0x0006801601007387 */ /* 0x0003e40000100a00 */
[----:B------:R-:W-:-:S02]  /*156f0*/  IMAD R0, R2, 0x34, RZ ;  /* 0x0000003402007824 */ /* 0x000fc400078e02ff */
[----:B------:R1:W-:Y:S01]  /*15700*/  LDGSTS.E [R6+0xc], desc[UR4][R22.64], !P5 ;  /* 0x0000c00016067fae */ /* 0x0003e2000e921844 */
[----:B--2---:R-:W-:-:S03]  /*15710*/  IMAD.WIDE R16, R3, 0x4, R240 ;  /* 0x0000000403107825 */ /* 0x004fc600078e02f0 */
        /* <DEDUP_REMOVED lines=8> */
[----:B--2---:R-:W-:-:S03]  /*157a0*/  IMAD.WIDE R20, R0, 0x4, R236 ;  /* 0x0000000400147825 */ /* 0x004fc600078e02ec */
[----:B------:R1:W-:Y:S01]  /*157b0*/  LDGSTS.E [R6+0xc00c], desc[UR4][R16.64], !P5 ;  /* 0x0c00c00010067fae */ /* 0x0003e2000e921844 */
[----:B------:R-:W-:Y:S01]  /*157c0*/  ISETP.GE.U32.AND P5, PT, R3, 0x7fffffa7, PT ;  /* 0x7fffffa70300780c */ /* 0x000fe20003fa6070 */
[----:B---3--:R-:W-:Y:S02]  /*157d0*/  IMAD.WIDE R18, R0, 0x4, R238 ;  /* 0x0000000400127825 */ /* 0x008fe400078e02ee */
        /* <DEDUP_REMOVED lines=50> */
[----:B------:R-:W3:Y:S01]  /*15b00*/  LDC R248, c[0x0][0x230] ;  /* 0x00008c00fff87b82 */ /* 0x000ee20000000800 */
[----:B-1----:R-:W-:Y:S02]  /*15b10*/  IMAD.WIDE R16, R3, 0x4, R240 ;  /* 0x0000000403107825 */ /* 0x002fe400078e02f0 */
[----:B------:R1:W-:Y:S01]  /*15b20*/  LDGSTS.E [R6+0x1800c], desc[UR4][R18.64], !P3 ;  /* 0x1800c00012067fae */ /* 0x0003e2000d921844 */
[----:B------:R-:W-:-:S03]  /*15b30*/  LOP3.LUT R3, R15, 0x60, RZ, 0x3c, !PT ;  /* 0x000000600f037812 */ /* 0x000fc600078e3cff */
[----:B------:R1:W-:Y:S01]  /*15b40*/  LDGSTS.E [R6+0x1c00c], desc[UR4][R16.64], !P3 ;  /* 0x1c00c00010067fae */ /* 0x0003e2000d921844 */
[----:B------:R-:W-:Y:S01]  /*15b50*/  ISETP.GE.U32.AND P3, PT, R0, 0x7fffff87, PT ;  /* 0x7fffff870000780c */ /* 0x000fe20003f66070 */
[----:B------:R-:W-:Y:S02]  /*15b60*/  IMAD R0, R2, 0x18, RZ ;  /* 0x0000001802007824 */ /* 0x000fe400078e02ff */
[----:B------:R2:W-:Y:S01]  /*15b70*/  STL.64 [R1+0x2c0], R22 ;  /* 0x0002c01601007387 */ /* 0x0005e20000100a00 */
[----:B------:R-:W-:-:S03]  /*15b80*/  VIADD R3, R3, UR61 ;  /* 0x0000003d03037c36 */ /* 0x000fc60008000000 */
[----:B------:R4:W-:Y:S01]  /*15b90*/  STL.64 [R1+0x2b8], R20 ;  /* 0x0002b81401007387 */ /* 0x0009e20000100a00 */
[----:B------:R-:W-:-:S03]  /*15ba0*/  IMAD R247, R2, 0x19, RZ ;  /* 0x0000001902f77824 */ /* 0x000fc600078e02ff */
[----:B------:R1:W-:Y:S04]  /*15bb0*/  STL.64 [R1+0x2b0], R18 ;  /* 0x0002b01201007387 */ /* 0x0003e80000100a00 */
[----:B------:R1:W-:Y:S01]  /*15bc0*/  STL.64 [R1+0x2a8], R16 ;  /* 0x0002a81001007387 */ /* 0x0003e20000100a00 */
[----:B--2---:R-:W-:-:S04]  /*15bd0*/  IMAD.WIDE R22, R0, 0x4, R4 ;  /* 0x0000000400167825 */ /* 0x004fc800078e0204 */
[----:B----4-:R-:W-:-:S04]  /*15be0*/  IMAD.WIDE R20, R0, 0x4, R236 ;  /* 0x0000000400147825 */ /* 0x010fc800078e02ec */
[----:B-1----:R-:W-:-:S04]  /*15bf0*/  IMAD.WIDE R18, R0, 0x4, R238 ;  /* 0x0000000400127825 */ /* 0x002fc800078e02ee */
[----:B------:R-:W-:Y:S01]  /*15c00*/  IMAD.WIDE R16, R0, 0x4, R240 ;  /* 0x0000000400107825 */ /* 0x000fe200078e02f0 */
[----:B------:R1:W-:Y:S03]  /*15c10*/  STL.64 [R1+0x660], R22 ;  /* 0x0006601601007387 */ /* 0x0003e60000100a00 */
[----:B------:R-:W-:Y:S01]  /*15c20*/  VIADD R0, R250, 0xffffffc5 ;  /* 0xffffffc5fa007836 */ /* 0x000fe20000000000 */
[----:B------:R1:W-:Y:S01]  /*15c30*/  LDGSTS.E [R3], desc[UR4][R22.64], !P4 ;  /* 0x0000000016037fae */ /* 0x0003e2000e121844 */
[----:B------:R-:W2:Y:S03]  /*15c40*/  LDC R250, c[0x0][0x230] ;  /* 0x00008c00fffa7b82 */ /* 0x000ea60000000800 */
[----:B------:R4:W-:Y:S04]  /*15c50*/  STL.64 [R1+0x658], R20 ;  /* 0x0006581401007387 */ /* 0x0009e80000100a00 */
[----:B------:R4:W-:Y:S01]  /*15c60*/  LDGSTS.E [R3+0x4000], desc[UR4][R20.64], !P4 ;  /* 0x0400000014037fae */ /* 0x0009e2000e121844 */
[----:B-1----:R-:W-:-:S03]  /*15c70*/  IMAD.WIDE R22, R247, 0x4, R4 ;  /* 0x00000004f7167825 */ /* 0x002fc600078e0204 */
[----:B------:R1:W-:Y:S04]  /*15c80*/  STL.64 [R1+0x650], R18 ;  /* 0x0006501201007387 */ /* 0x0003e80000100a00 */
[----:B------:R1:W-:Y:S01]  /*15c90*/  LDGSTS.E [R3+0x8000], desc[UR4][R18.64], !P4 ;  /* 0x0800000012037fae */ /* 0x0003e2000e121844 */
[----:B----4-:R-:W-:-:S03]  /*15ca0*/  IMAD.WIDE R20, R247, 0x4, R236 ;  /* 0x00000004f7147825 */ /* 0x010fc600078e02ec */
[----:B------:R4:W-:Y:S04]  /*15cb0*/  STL.64 [R1+0x648], R16 ;  /* 0x0006481001007387 */ /* 0x0009e80000100a00 */
[----:B------:R4:W-:Y:S01]  /*15cc0*/  LDGSTS.E [R3+0xc000], desc[UR4][R16.64], !P4 ;  /* 0x0c00000010037fae */ /* 0x0009e2000e121844 */
[----:B------:R-:W-:Y:S01]  /*15cd0*/  ISETP.GE.U32.AND P4, PT, R0, 0x7fffff86, PT ;  /* 0x7fffff860000780c */ /* 0x000fe20003f86070 */
[----:B-1----:R-:W-:Y:S02]  /*15ce0*/  IMAD.WIDE R18, R247, 0x4, R238 ;  /* 0x00000004f7127825 */ /* 0x002fe400078e02ee */
[----:B------:R1:W-:Y:S02]  /*15cf0*/  STL.64 [R1+0x640], R22 ;  /* 0x0006401601007387 */ /* 0x0003e40000100a00 */
[----:B------:R-:W-:-:S02]  /*15d00*/  IMAD R0, R2, 0x1a, RZ ;  /* 0x0000001a02007824 */ /* 0x000fc400078e02ff */
[----:B------:R1:W-:Y:S01]  /*15d10*/  LDGSTS.E [R3+0x4], desc[UR4][R22.64], !P5 ;  /* 0x0000400016037fae */ /* 0x0003e2000e921844 */
[----:B----4-:R-:W-:-:S03]  /*15d20*/  IMAD.WIDE R16, R247, 0x4, R240 ;  /* 0x00000004f7107825 */ /* 0x010fc600078e02f0 */
[----:B------:R4:W-:Y:S01]  /*15d30*/  STL.64 [R1+0x638], R20 ;  /* 0x0006381401007387 */ /* 0x0009e20000100a00 */
[----:B---3--:R-:W-:-:S03]  /*15d40*/  VIADD R247, R249, 0xffffffc4 ;  /* 0xffffffc4f9f77836 */ /* 0x008fc60000000000 */
[----:B------:R4:W-:Y:S01]  /*15d50*/  LDGSTS.E [R3+0x4004], desc[UR4][R20.64], !P5 ;  /* 0x0400400014037fae */ /* 0x0009e2000e921844 */
[----:B------:R-:W3:Y:S03]  /*15d60*/  LDC R249, c[0x0][0x230] ;  /* 0x00008c00fff97b82 */ /* 0x000ee60000000800 */
[----:B------:R2:W-:Y:S01]  /*15d70*/  STL.64 [R1+0x630], R18 ;  /* 0x0006301201007387 */ /* 0x0005e20000100a00 */
[----:B-1----:R-:W-:-:S03]  /*15d80*/  IMAD.WIDE R22, R0, 0x4, R4 ;  /* 0x0000000400167825 */ /* 0x002fc600078e0204 */
[----:B------:R2:W-:Y:S04]  /*15d90*/  LDGSTS.E [R3+0x8004], desc[UR4][R18.64], !P5 ;  /* 0x0800400012037fae */ /* 0x0005e8000e921844 */
[----:B------:R1:W-:Y:S01]  /*15da0*/  STL.64 [R1+0x628], R16 ;  /* 0x0006281001007387 */ /* 0x0003e20000100a00 */
[----:B----4-:R-:W-:-:S03]  /*15db0*/  IMAD.WIDE R20, R0, 0x4, R236 ;  /* 0x0000000400147825 */ /* 0x010fc600078e02ec */
        /* <DEDUP_REMOVED lines=10> */
[----:B------:R-:W4:Y:S01]  /*15e60*/  LDC R248, c[0x0][0x230] ;  /* 0x00008c00fff87b82 */ /* 0x000f220000000800 */
        /* <DEDUP_REMOVED lines=13> */
[----:B------:R-:W-:-:S03]  /*15f40*/  VIADD R247, R250, 0xffffffe2 ;  /* 0xffffffe2faf77836 */ /* 0x000fc60000000000 */
[----:B------:R1:W-:Y:S01]  /*15f50*/  LDGSTS.E [R3+0x800c], desc[UR4][R18.64], !P1 ;  /* 0x0800c00012037fae */ /* 0x0003e2000c921844 */
[----:B------:R-:W4:Y:S03]  /*15f60*/  LDC R250, c[0x0][0x230] ;  /* 0x00008c00fffa7b82 */ /* 0x000f260000000800 */
[----:B------:R3:W-:Y:S04]  /*15f70*/  STL.64 [R1+0x5f8], R20 ;  /* 0x0005f81401007387 */ /* 0x0007e80000100a00 */
[----:B------:R1:W-:Y:S01]  /*15f80*/  LDGSTS.E [R3+0xc00c], desc[UR4][R16.64], !P1 ;  /* 0x0c00c00010037fae */ /* 0x0003e2000c921844 */
[----:B--2---:R-:W-:Y:S01]  /*15f90*/  IMAD.WIDE R22, R0, 0x4, R4 ;  /* 0x0000000400167825 */ /* 0x004fe200078e0204 */
[----:B------:R-:W-:-:S02]  /*15fa0*/  ISETP.GE.U32.AND P1, PT, R247, 0x7fffffa3, PT ;  /* 0x7fffffa3f700780c */ /* 0x000fc40003f26070 */
[----:B------:R1:W-:Y:S01]  /*15fb0*/  STL.64 [R1+0x5f0], R18 ;  /* 0x0005f01201007387 */ /* 0x0003e20000100a00 */
[----:B------:R-:W-:Y:S02]  /*15fc0*/  IMAD R247, R2, 0x39, RZ ;  /* 0x0000003902f77824 */ /* 0x000fe400078e02ff */
[C---:B---3--:R-:W-:Y:S01]  /*15fd0*/  IMAD.WIDE R20, R0.reuse, 0x4, R236 ;  /* 0x0000000400147825 */ /* 0x048fe200078e02ec */
[----:B------:R2:W-:Y:S04]  /*15fe0*/  STL.64 [R1+0x5e8], R16 ;  /* 0x0005e81001007387 */ /* 0x0005e80000100a00 */
[----:B------:R3:W-:Y:S01]  /*15ff0*/  STL.64 [R1+0x2a0], R22 ;  /* 0x0002a01601007387 */ /* 0x0007e20000100a00 */
[----:B-1----:R-:W-:-:S03]  /*16000*/  IMAD.WIDE R18, R0, 0x4, R238 ;  /* 0x0000000400127825 */ /* 0x002fc600078e02ee */
[----:B------:R3:W-:Y:S01]  /*16010*/  LDGSTS.E [R3+0x10000], desc[UR4][R22.64], !P2 ;  /* 0x1000000016037fae */ /* 0x0007e2000d121844 */
[----:B--2---:R-:W-:-:S03]  /*16020*/  IMAD.WIDE R16, R0, 0x4, R240 ;  /* 0x0000000400107825 */ /* 0x004fc600078e02f0 */
[----:B------:R1:W-:Y:S01]  /*16030*/  STL.64 [R1+0x298], R20 ;  /* 0x0002981401007387 */ /* 0x0003e20000100a00 */
[----:B------:R-:W-:-:S03]  /*16040*/  VIADD R0, R249, 0xffffffe1 ;  /* 0xffffffe1f9007836 */ /* 0x000fc60000000000 */
[----:B------:R1:W-:Y:S01]  /*16050*/  LDGSTS.E [R3+0x14000], desc[UR4][R20.64], !P2 ;  /* 0x1400000014037fae */ /* 0x0003e2000d121844 */
[----:B------:R-:W2:Y:S01]  /*16060*/  LDC R249, c[0x0][0x230] ;  /* 0x00008c00fff97b82 */ /* 0x000ea20000000800 */
        /* <DEDUP_REMOVED lines=8> */
[----:B------:R3:W-:Y:S02]  /*160f0*/  LDGSTS.E [R3+0x10004], desc[UR4][R22.64], !P3 ;  /* 0x1000400016037fae */ /* 0x0007e4000d921844 */
[----:B----4-:R-:W-:-:S02]  /*16100*/  VIADD R0, R248, 0xffffffe0 ;  /* 0xffffffe0f8007836 */ /* 0x010fc40000000000 */
[----:B------:R4:W-:Y:S01]  /*16110*/  LDGSTS.E [R3+0x14004], desc[UR4][R20.64], !P3 ;  /* 0x1400400014037fae */ /* 0x0009e2000d921844 */
[----:B-1----:R-:W-:-:S03]  /*16120*/  IMAD.WIDE R16, R247, 0x4, R240 ;  /* 0x00000004f7107825 */ /* 0x002fc600078e02f0 */
[----:B------:R1:W-:Y:S04]  /*16130*/  LDGSTS.E [R3+0x18004], desc[UR4][R18.64], !P3 ;  /* 0x1800400012037fae */ /* 0x0003e8000d921844 */
[----:B------:R2:W-:Y:S01]  /*16140*/  LDGSTS.E [R3+0x1c004], desc[UR4][R16.64], !P3 ;  /* 0x1c00400010037fae */ /* 0x0005e2000d921844 */
[----:B------:R-:W-:Y:S01]  /*16150*/  ISETP.GE.U32.AND P3, PT, R0, 0x7fffffa1, PT ;  /* 0x7fffffa10000780c */ /* 0x000fe20003f66070 */
[C---:B------:R-:W-:Y:S02]  /*16160*/  IMAD R0, R2.reuse, 0x3a, RZ ;  /* 0x0000003a02007824 */ /* 0x040fe400078e02ff */
[----:B------:R3:W-:Y:S01]  /*16170*/  STL.64 [R1+0x280], R22 ;  /* 0x0002801601007387 */ /* 0x0007e20000100a00 */
[----:B------:R-:W-:-:S03]  /*16180*/  IMAD R247, R2, 0x3b, RZ ;  /* 0x0000003b02f77824 */ /* 0x000fc600078e02ff */
[----:B------:R4:W-:Y:S04]  /*16190*/  STL.64 [R1+0x278], R20 ;  /* 0x0002781401007387 */ /* 0x0009e80000100a00 */
[----:B------:R1:W-:Y:S01]  /*161a0*/  STL.64 [R1+0x270], R18 ;  /* 0x0002701201007387 */ /* 0x0003e20000100a00 */
[----:B---3--:R-:W-:-:S03]  /*161b0*/  IMAD.WIDE R22, R0, 0x4, R4 ;  /* 0x0000000400167825 */ /* 0x008fc600078e0204 */
[----:B------:R2:W-:Y:S01]  /*161c0*/  STL.64 [R1+0x268], R16 ;  /* 0x0002681001007387 */ /* 0x0005e20000100a00 */
[----:B----4-:R-:W-:-:S03]  /*161d0*/  IMAD.WIDE R20, R0, 0x4, R236 ;  /* 0x0000000400147825 */ /* 0x010fc600078e02ec */
[----:B------:R3:W-:Y:S01]  /*161e0*/  STL.64 [R1+0x260], R22 ;  /* 0x0002601601007387 */ /* 0x0007e20000100a00 */
[----:B-1----:R-:W-:-:S03]  /*161f0*/  IMAD.WIDE R18, R0, 0x4, R238 ;  /* 0x0000000400127825 */ /* 0x002fc600078e02ee */
[----:B------:R3:W-:Y:S01]  /*16200*/  LDGSTS.E [R3+0x10008], desc[UR4][R22.64], !P4 ;  /* 0x1000800016037fae */ /* 0x0007e2000e121844 */
[----:B--2---:R-:W-:-:S03]  /*16210*/  IMAD.WIDE R16, R0, 0x4, R240 ;  /* 0x0000000400107825 */ /* 0x004fc600078e02f0 */
[----:B------:R1:W-:Y:S01]  /*16220*/  STL.64 [R1+0x258], R20 ;  /* 0x0002581401007387 */ /* 0x0003e20000100a00 */
[----:B------:R-:W-:-:S03]  /*16230*/  VIADD R0, R250, 0xffffffc3 ;  /* 0xffffffc3fa007836 */ /* 0x000fc60000000000 */
[----:B------:R1:W-:Y:S01]  /*16240*/  LDGSTS.E [R3+0x14008], desc[UR4][R20.64], !P4 ;  /* 0x1400800014037fae */ /* 0x0003e2000e121844 */
[----:B---3--:R-:W-:-:S03]  /*16250*/  IMAD.WIDE R22, R247, 0x4, R4 ;  /* 0x00000004f7167825 */ /* 0x008fc600078e0204 */
[----:B------:R2:W-:Y:S04]  /*16260*/  STL.64 [R1+0x250], R18 ;  /* 0x0002501201007387 */ /* 0x0005e80000100a00 */
[----:B------:R2:W-:Y:S01]  /*16270*/  LDGSTS.E [R3+0x18008], desc[UR4][R18.64], !P4 ;  /* 0x1800800012037fae */ /* 0x0005e2000e121844 */
[----:B-1----:R-:W-:-:S03]  /*16280*/  IMAD.WIDE R20, R247, 0x4, R236 ;  /* 0x00000004f7147825 */ /* 0x002fc600078e02ec */
[----:B------:R1:W-:Y:S01]  /*16290*/  STL.64 [R1+0x248], R16 ;  /* 0x0002481001007387 */ /* 0x0003e20000100a00 */
[----:B------:R-:W-:-:S03]  /*162a0*/  LOP3.LUT R8, R15, 0x70, RZ, 0x3c, !PT ;  /* 0x000000700f087812 */ /* 0x000fc600078e3cff */
[----:B------:R1:W-:Y:S01]  /*162b0*/  LDGSTS.E [R3+0x1c008], desc[UR4][R16.64], !P4 ;  /* 0x1c00800010037fae */ /* 0x0003e2000e121844 */
[----:B------:R-:W-:Y:S01]  /*162c0*/  ISETP.GE.U32.AND P4, PT, R0, 0x7fffff84, PT ;  /* 0x7fffff840000780c */ /* 0x000fe20003f86070 */
[----:B--2---:R-:W-:Y:S02]  /*162d0*/  IMAD.WIDE R18, R247, 0x4, R238 ;  /* 0x00000004f7127825 */ /* 0x004fe400078e02ee */
[----:B------:R-:W-:Y:S02]  /*162e0*/  LDGSTS.E [R3+0x1000c], desc[UR4][R22.64], !P5 ;  /* 0x1000c00016037fae */ /* 0x000fe4000e921844 */
[----:B------:R-:W-:Y:S02]  /*162f0*/  VIADD R0, R249, 0xffffffc2 ;  /* 0xffffffc2f9007836 */ /* 0x000fe40000000000 */
[----:B------:R2:W-:Y:S01]  /*16300*/  LDGSTS.E [R3+0x1400c], desc[UR4][R20.64], !P5 ;  /* 0x1400c00014037fae */ /* 0x0005e2000e921844 */
[----:B-1----:R-:W-:-:S03]  /*16310*/  IMAD.WIDE R16, R247, 0x4, R240 ;  /* 0x00000004f7107825 */ /* 0x002fc600078e02f0 */
[----:B------:R1:W-:Y:S01]  /*16320*/  LDGSTS.E [R3+0x1800c], desc[UR4][R18.64], !P5 ;  /* 0x1800c00012037fae */ /* 0x0003e2000e921844 */
[----:B------:R-:W-:-:S03]  /*16330*/  IMAD R247, R2, 0x1c, RZ ;  /* 0x0000001c02f77824 */ /* 0x000fc600078e02ff */
[----:B------:R-:W-:Y:S04]  /*16340*/  STL.64 [R1+0x240], R22 ;  /* 0x0002401601007387 */ /* 0x000fe80000100a00 */
[----:B------:R3:W-:Y:S01]  /*16350*/  LDGSTS.E [R3+0x1c00c], desc[UR4][R16.64], !P5 ;  /* 0x1c00c00010037fae */ /* 0x0007e2000e921844 */
[----:B------:R-:W-:Y:S01]  /*16360*/  ISETP.GE.U32.AND P5, PT, R0, 0x7fffff83, PT ;  /* 0x7fffff830000780c */ /* 0x000fe20003fa6070 */
[----:B------:R-:W-:Y:S02]  /*16370*/  VIADD R0, R8, UR61 ;  /* 0x0000003d08007c36 */ /* 0x000fe40008000000 */
[----:B------:R2:W-:Y:S01]  /*16380*/  STL.64 [R1+0x238], R20 ;  /* 0x0002381401007387 */ /* 0x0005e20000100a00 */
[----:B------:R-:W-:-:S03]  /*16390*/  IMAD R248, R2, 0x1d, RZ ;  /* 0x0000001d02f87824 */ /* 0x000fc600078e02ff */
[----:B------:R1:W-:Y:S01]  /*163a0*/  STL.64 [R1+0x230], R18 ;  /* 0x0002301201007387 */ /* 0x0003e20000100a00 */
[----:B------:R-:W-:-:S03]  /*163b0*/  VIADD R250, R252, 0xffffffc0 ;  /* 0xffffffc0fcfa7836 */ /* 0x000fc60000000000 */
[----:B------:R3:W-:Y:S01]  /*163c0*/  STL.64 [R1+0x228], R16 ;  /* 0x0002281001007387 */ /* 0x0007e20000100a00 */
[----:B--2---:R-:W-:-:S03]  /*163d0*/  IMAD.WIDE R20, R247, 0x4, R4 ;  /* 0x00000004f7147825 */ /* 0x004fc600078e0204 */
[----:B------:R2:W-:Y:S01]  /*163e0*/  STL.64 [R1+0x31d0], R14 ;  /* 0x0031d00e01007387 */ /* 0x0005e20000100a00 */
[----:B-1----:R-:W-:-:S03]  /*163f0*/  IMAD.WIDE R18, R247, 0x4, R236 ;  /* 0x00000004f7127825 */ /* 0x002fc600078e02ec */
[----:B------:R-:W-:Y:S01]  /*16400*/  STL.64 [R1+0x5e0], R20 ;  /* 0x0005e01401007387 */ /* 0x000fe20000100a00 */
[----:B---3--:R-:W-:-:S03]  /*16410*/  IMAD.WIDE R16, R247, 0x4, R238 ;  /* 0x00000004f7107825 */ /* 0x008fc600078e02ee */
[----:B------:R-:W-:Y:S01]  /*16420*/  LDGSTS.E [R0], desc[UR4][R20.64], !P6 ;  /* 0x0000000014007fae */ /* 0x000fe2000f121844 */
[----:B------:R-:W-:Y:S01]  /*16430*/  LOP3.LUT R9, R9, 0x3f, RZ, 0xc0, !PT ;  /* 0x0000003f09097812 */ /* 0x000fe200078ec0ff */
[----:B--2---:R-:W-:Y:S02]  /*16440*/  IMAD.WIDE R14, R247, 0x4, R240 ;  /* 0x00000004f70e7825 */ /* 0x004fe400078e02f0 */
[----:B------:R1:W-:Y:S01]  /*16450*/  STL.64 [R1+0x5d8], R18 ;  /* 0x0005d81201007387 */ /* 0x0003e20000100a00 */
[----:B------:R-:W-:-:S03]  /*16460*/  UISETP.GT.AND UP0, UPT, UR6, 0x7f, UPT ;  /* 0x0000007f0600788c */ /* 0x000fc6000bf04270 */
[----:B------:R1:W-:Y:S01]  /*16470*/  LDGSTS.E [R0+0x4000], desc[UR4][R18.64], !P6 ;  /* 0x0400000012007fae */ /* 0x0003e2000f121844 */
[----:B------:R-:W-:-:S03]  /*16480*/  IMAD R249, R2, 0x1e, RZ ;  /* 0x0000001e02f97824 */ /* 0x000fc600078e02ff */
[----:B------:R2:W-:Y:S04]  /*16490*/  STL.64 [R1+0x5d0], R16 ;  /* 0x0005d01001007387 */ /* 0x0005e80000100a00 */
[----:B------:R2:W-:Y:S01]  /*164a0*/  LDGSTS.E [R0+0x8000], desc[UR4][R16.64], !P6 ;  /* 0x0800000010007fae */ /* 0x0005e2000f121844 */
[----:B-1----:R-:W-:-:S03]  /*164b0*/  IMAD.WIDE R18, R248, 0x4, R4 ;  /* 0x00000004f8127825 */ /* 0x002fc600078e0204 */
[----:B------:R1:W-:Y:S04]  /*164c0*/  STL.64 [R1+0x5c8], R14 ;  /* 0x0005c80e01007387 */ /* 0x0003e80000100a00 */
[----:B------:R1:W-:Y:S01]  /*164d0*/  LDGSTS.E [R0+0xc000], desc[UR4][R14.64], !P6 ;  /* 0x0c0000000e007fae */ /* 0x0003e2000f121844 */
[----:B------:R-:W-:Y:S01]  /*164e0*/  ISETP.GE.AND P6, PT, R9, R250, PT ;  /* 0x000000fa0900720c */ /* 0x000fe20003fc6270 */
[C---:B--2---:R-:W-:Y:S02]  /*164f0*/  IMAD.WIDE R16, R248.reuse, 0x4, R236 ;  /* 0x00000004f8107825 */ /* 0x044fe400078e02ec */
[----:B------:R2:W-:Y:S02]  /*16500*/  STL.64 [R1+0x988], R18 ;  /* 0x0009881201007387 */ /* 0x0005e40000100a00 */
[----:B------:R-:W-:-:S02]  /*16510*/  IMAD.WIDE R8, R248, 0x4, R240 ;  /* 0x00000004f8087825 */ /* 0x000fc400078e02f0 */
[----:B------:R2:W-:Y:S02]  /*16520*/  LDGSTS.E [R0+0x4], desc[UR4][R18.64], !P1 ;  /* 0x0000400012007fae */ /* 0x0005e4000c921844 */
[----:B-1----:R-:W-:Y:S02]  /*16530*/  IMAD.WIDE R14, R248, 0x4, R238 ;  /* 0x00000004f80e7825 */ /* 0x002fe400078e02ee */
[----:B------:R1:W-:Y:S01]  /*16540*/  STL.64 [R1+0x978], R16 ;  /* 0x0009781001007387 */ /* 0x0003e20000100a00 */
[----:B------:R-:W-:Y:S02]  /*16550*/  SEL R247, RZ, 0x4, P6 ;  /* 0x00000004fff77807 */ /* 0x000fe40003000000 */
[----:B------:R-:W-:Y:S01]  /*16560*/  PLOP3.LUT P6, PT, PT, PT, UP0, 0x80, 0x0 ;  /* 0x000000000000781c */ /* 0x000fe20003fcf008 */
[----:B------:R1:W-:Y:S01]  /*16570*/  LDGSTS.E [R0+0x4004], desc[UR4][R16.64], !P1 ;  /* 0x0400400010007fae */ /* 0x0003e2000c921844 */
[----:B--2---:R-:W-:-:S03]  /*16580*/  IMAD.WIDE R18, R249, 0x4, R4 ;  /* 0x00000004f9127825 */ /* 0x004fc600078e0204 */
[----:B------:R2:W-:Y:S04]  /*16590*/  STL.64 [R1+0x970], R14 ;  /* 0x0009700e01007387 */ /* 0x0005e80000100a00 */
[----:B------:R2:W-:Y:S01]  /*165a0*/  LDGSTS.E [R0+0x8004], desc[UR4][R14.64], !P1 ;  /* 0x080040000e007fae */ /* 0x0005e2000c921844 */
[----:B-1----:R-:W-:-:S03]  /*165b0*/  IMAD.WIDE R16, R249, 0x4, R236 ;  /* 0x00000004f9107825 */ /* 0x002fc600078e02ec */
[----:B------:R1:W-:Y:S01]  /*165c0*/  STL.64 [R1+0x968], R8 ;  /* 0x0009680801007387 */ /* 0x0003e20000100a00 */
[----:B------:R-:W-:-:S03]  /*165d0*/  SEL R247, R247, RZ, P6 ;  /* 0x000000fff7f77207 */ /* 0x000fc60003000000 */
[----:B------:R1:W-:Y:S01]  /*165e0*/  LDGSTS.E [R0+0xc004], desc[UR4][R8.64], !P1 ;  /* 0x0c00400008007fae */ /* 0x0003e2000c921844 */
[----:B--2---:R-:W-:-:S03]  /*165f0*/  IMAD.WIDE R14, R249, 0x4, R238 ;  /* 0x00000004f90e7825 */ /* 0x004fc600078e02ee */
[----:B------:R-:W-:Y:S04]  /*16600*/  LDGSTS.E [R0+0x8], desc[UR4][R18.64], !P2 ;  /* 0x0000800012007fae */ /* 0x000fe8000d121844 */
[----:B------:R-:W-:Y:S01]  /*16610*/  LDGSTS.E [R0+0x4008], desc[UR4][R16.64], !P2 ;  /* 0x0400800010007fae */ /* 0x000fe2000d121844 */
[----:B-1----:R-:W-:-:S03]  /*16620*/  IMAD.WIDE R8, R249, 0x4, R240 ;  /* 0x00000004f9087825 */ /* 0x002fc600078e02f0 */
[----:B------:R1:W-:Y:S04]  /*16630*/  LDGSTS.E [R0+0x8008], desc[UR4][R14.64], !P2 ;  /* 0x080080000e007fae */ /* 0x0003e8000d121844 */
[----:B------:R2:W-:Y:S01]  /*16640*/  LDGSTS.E [R0+0xc008], desc[UR4][R8.64], !P2 ;  /* 0x0c00800008007fae */ /* 0x0005e2000d121844 */
[----:B------:R-:W-:Y:S01]  /*16650*/  ISETP.NE.U32.AND P2, PT, R247, RZ, PT ;  /* 0x000000fff700720c */ /* 0x000fe20003f45070 */
[----:B------:R-:W-:Y:S01]  /*16660*/  IMAD R247, R2, 0x1f, RZ ;  /* 0x0000001f02f77824 */ /* 0x000fe200078e02ff */
[----:B------:R-:W-:Y:S01]  /*16670*/  ISETP.GE.U32.AND P6, PT, R250, 0x7fffff81, PT ;  /* 0x7fffff81fa00780c */ /* 0x000fe20003fc6070 */
[C---:B------:R-:W-:Y:S01]  /*16680*/  IMAD R248, R2.reuse, 0x3c, RZ ;  /* 0x0000003c02f87824 */ /* 0x040fe200078e02ff */
[----:B------:R-:W-:Y:S01]  /*16690*/  STL.64 [R1+0x960], R18 ;  /* 0x0009601201007387 */ /* 0x000fe20000100a00 */
[----:B------:R-:W-:-:S02]  /*166a0*/  IMAD R249, R2, 0x3d, RZ ;  /* 0x0000003d02f97824 */ /* 0x000fc400078e02ff */
[----:B------:R-:W-:Y:S01]  /*166b0*/  IMAD R250, R2, 0x3e, RZ ;  /* 0x0000003e02fa7824 */ /* 0x000fe200078e02ff */
[----:B------:R-:W-:Y:S01]  /*166c0*/  STL.64 [R1+0x958], R16 ;  /* 0x0009581001007387 */ /* 0x000fe20000100a00 */
[----:B------:R-:W-:-:S03]  /*166d0*/  IMAD.WIDE R50, R247, 0x4, R4 ;  /* 0x00000004f7327825 */ /* 0x000fc600078e0204 */
[----:B------:R1:W-:Y:S01]  /*166e0*/  STL.64 [R1+0x950], R14 ;  /* 0x0009500e01007387 */ /* 0x0003e20000100a00 */
[----:B------:R-:W-:Y:S02]  /*166f0*/  IMAD R2, R2, 0x3f, RZ ;  /* 0x0000003f02027824 */ /* 0x000fe400078e02ff */
[--C-:B------:R-:W-:Y:S01]  /*16700*/  IMAD.WIDE R44, R248, 0x4, R4.reuse ;  /* 0x00000004f82c7825 */ /* 0x100fe200078e0204 */
[----:B------:R2:W-:Y:S03]  /*16710*/  STL.64 [R1+0x948], R8 ;  /* 0x0009480801007387 */ /* 0x0005e60000100a00 */
[--C-:B------:R-:W-:Y:S01]  /*16720*/  IMAD.WIDE R32, R250, 0x4, R4.reuse ;  /* 0x00000004fa207825 */ /* 0x100fe200078e0204 */
[----:B------:R3:W-:Y:S03]  /*16730*/  STL.64 [R1+0x5c0], R50 ;  /* 0x0005c03201007387 */ /* 0x0007e60000100a00 */
[----:B-1----:R-:W-:Y:S01]  /*16740*/  IMAD.WIDE R14, R249, 0x4, R4 ;  /* 0x00000004f90e7825 */ /* 0x002fe200078e0204 */
[----:B------:R-:W-:Y:S03]  /*16750*/  STL.64 [R1+0x220], R44 ;  /* 0x0002202c01007387 */ /* 0x000fe60000100a00 */
[C---:B------:R-:W-:Y:S01]  /*16760*/  IMAD.WIDE R48, R247.reuse, 0x4, R236 ;  /* 0x00000004f7307825 */ /* 0x040fe200078e02ec */
[----:B------:R-:W-:Y:S03]  /*16770*/  STL.64 [R1+0x200], R14 ;  /* 0x0002000e01007387 */ /* 0x000fe60000100a00 */
[----:B------:R-:W-:Y:S01]  /*16780*/  IMAD.WIDE R24, R2, 0x4, R4 ;  /* 0x0000000402187825 */ /* 0x000fe200078e0204 */
[----:B------:R-:W-:Y:S03]  /*16790*/  STL.64 [R1+0x1e0], R32 ;  /* 0x0001e02001007387 */ /* 0x000fe60000100a00 */
[C---:B------:R-:W-:Y:S01]  /*167a0*/  IMAD.WIDE R16, R247.reuse, 0x4, R238 ;  /* 0x00000004f7107825 */ /* 0x040fe200078e02ee */
[----:B------:R1:W-:Y:S03]  /*167b0*/  STL.64 [R1+0x5b8], R48 ;  /* 0x0005b83001007387 */ /* 0x0003e60000100a00 */
[----:B------:R-:W-:Y:S01]  /*167c0*/  IMAD.WIDE R46, R247, 0x4, R240 ;  /* 0x00000004f72e7825 */ /* 0x000fe200078e02f0 */
[----:B------:R-:W-:Y:S03]  /*167d0*/  STL.64 [R1+0x1c0], R24 ;  /* 0x0001c01801007387 */ /* 0x000fe60000100a00 */
[C---:B--2---:R-:W-:Y:S01]  /*167e0*/  IMAD.WIDE R8, R248.reuse, 0x4, R236 ;  /* 0x00000004f8087825 */ /* 0x044fe200078e02ec */
[----:B------:R2:W-:Y:S03]  /*167f0*/  STL.64 [R1+0x5b0], R16 ;  /* 0x0005b01001007387 */ /* 0x0005e60000100a00 */
[C---:B------:R-:W-:Y:S01]  /*16800*/  IMAD.WIDE R42, R248.reuse, 0x4, R238 ;  /* 0x00000004f82a7825 */ /* 0x040fe200078e02ee */
[----:B------:R4:W-:Y:S03]  /*16810*/  STL.64 [R1+0x5a8], R46 ;  /* 0x0005a82e01007387 */ /* 0x0009e60000100a00 */
[----:B------:R-:W-:Y:S01]  /*16820*/  IMAD.WIDE R40, R248, 0x4, R240 ;  /* 0x00000004f8287825 */ /* 0x000fe200078e02f0 */
[----:B------:R4:W-:Y:S03]  /*16830*/  STL.64 [R1+0x218], R8 ;  /* 0x0002180801007387 */ /* 0x0009e60000100a00 */
[C---:B------:R-:W-:Y:S01]  /*16840*/  IMAD.WIDE R38, R249.reuse, 0x4, R236 ;  /* 0x00000004f9267825 */ /* 0x040fe200078e02ec */
        /* <DEDUP_REMOVED lines=13> */
[----:B------:R-:W-:Y:S01]  /*16920*/  VIADD R251, R251, 0xffffffc1 ;  /* 0xffffffc1fbfb7836 */ /* 0x000fe20000000000 */
[----:B------:R-:W-:Y:S01]  /*16930*/  LDGSTS.E [R0+0xc], desc[UR4][R50.64], !P3 ;  /* 0x0000c00032007fae */ /* 0x000fe2000d921844 */
[----:B------:R-:W-:-:S03]  /*16940*/  IMAD.WIDE R20, R2, 0x4, R238 ;  /* 0x0000000402147825 */ /* 0x000fc600078e02ee */
[----:B------:R4:W-:Y:S01]  /*16950*/  STL.64 [R1+0x1c8], R26 ;  /* 0x0001c81a01007387 */ /* 0x0009e20000100a00 */
[----:B------:R-:W-:Y:S01]  /*16960*/  IMAD.WIDE R18, R2, 0x4, R240 ;  /* 0x0000000402127825 */ /* 0x000fe200078e02f0 */
[----:B------:R-:W-:Y:S02]  /*16970*/  ISETP.GE.U32.AND P1, PT, R251, 0x7fffff82, PT ;  /* 0x7fffff82fb00780c */ /* 0x000fe40003f26070 */
[----:B------:R4:W-:Y:S04]  /*16980*/  STL.64 [R1+0x1b8], R22 ;  /* 0x0001b81601007387 */ /* 0x0009e80000100a00 */
[----:B------:R4:W-:Y:S04]  /*16990*/  STL.64 [R1+0x1b0], R20 ;  /* 0x0001b01401007387 */ /* 0x0009e80000100a00 */
[----:B---3--:R-:W3:Y:S04]  /*169a0*/  LDL.LU.64 R50, [R1+0x3318] ;  /* 0x0033180001327983 */ /* 0x008ee80000300a00 */
[----:B------:R-:W-:Y:S04]  /*169b0*/  LDGSTS.E [R0+0x400c], desc[UR4][R48.64], !P3 ;  /* 0x0400c00030007fae */ /* 0x000fe8000d921844 */
[----:B------:R4:W-:Y:S04]  /*169c0*/  STL.64 [R1+0x1a8], R18 ;  /* 0x0001a81201007387 */ /* 0x0009e80000100a00 */
[----:B------:R-:W-:Y:S04]  /*169d0*/  LDGSTS.E [R0+0x800c], desc[UR4][R16.64], !P3 ;  /* 0x0800c00010007fae */ /* 0x000fe8000d921844 */
[----:B-1----:R-:W3:Y:S04]  /*169e0*/  LDL.LU.64 R48, [R1+0x3310] ;  /* 0x0033100001307983 */ /* 0x002ee80000300a00 */
[----:B------:R-:W-:Y:S04]  /*169f0*/  LDGSTS.E [R0+0xc00c], desc[UR4][R46.64], !P3 ;  /* 0x0c00c0002e007fae */ /* 0x000fe8000d921844 */
[----:B--2---:R-:W2:Y:S04]  /*16a00*/  LDL.64 R16, [R1+0x198] ;  /* 0x0001980001107983 */ /* 0x004ea80000100a00 */
[----:B------:R-:W-:Y:S04]  /*16a10*/  LDGSTS.E [R0+0x10000], desc[UR4][R44.64], !P4 ;  /* 0x100000002c007fae */ /* 0x000fe8000e121844 */
[----:B----4-:R-:W4:Y:S04]  /*16a20*/  LDL.LU.64 R46, [R1+0x3308] ;  /* 0x00330800012e7983 */ /* 0x010f280000300a00 */
[----:B------:R-:W-:Y:S04]  /*16a30*/  LDGSTS.E [R0+0x14000], desc[UR4][R8.64], !P4 ;  /* 0x1400000008007fae */ /* 0x000fe8000e121844 */
[----:B------:R-:W4:Y:S04]  /*16a40*/  LDL.LU.64 R44, [R1+0x3300] ;  /* 0x00330000012c7983 */ /* 0x000f280000300a00 */
[----:B------:R-:W-:Y:S04]  /*16a50*/  LDGSTS.E [R0+0x18000], desc[UR4][R42.64], !P4 ;  /* 0x180000002a007fae */ /* 0x000fe8000e121844 */
[----:B------:R-:W3:Y:S04]  /*16a60*/  LDL.64 R8, [R1+0x190] ;  /* 0x0001900001087983 */ /* 0x000ee80000100a00 */
[----:B------:R-:W-:Y:S04]  /*16a70*/  LDGSTS.E [R0+0x1c000], desc[UR4][R40.64], !P4 ;  /* 0x1c00000028007fae */ /* 0x000fe8000e121844 */
[----:B------:R-:W4:Y:S04]  /*16a80*/  LDL.LU.64 R42, [R1+0x32f8] ;  /* 0x0032f800012a7983 */ /* 0x000f280000300a00 */
[----:B------:R-:W-:Y:S04]  /*16a90*/  LDGSTS.E [R0+0x10004], desc[UR4][R14.64], !P5 ;  /* 0x100040000e007fae */ /* 0x000fe8000e921844 */
[----:B------:R-:W-:Y:S04]  /*16aa0*/  LDGSTS.E [R0+0x14004], desc[UR4][R38.64], !P5 ;  /* 0x1400400026007fae */ /* 0x000fe8000e921844 */
[----:B------:R-:W4:Y:S04]  /*16ab0*/  LDL.64 R40, [R1+0x168] ;  /* 0x0001680001287983 */ /* 0x000f280000100a00 */
[----:B------:R-:W4:Y:S04]  /*16ac0*/  LDL.64 R14, [R1+0x180] ;  /* 0x00018000010e7983 */ /* 0x000f280000100a00 */
[----:B------:R-:W-:Y:S04]  /*16ad0*/  LDGSTS.E [R0+0x18004], desc[UR4][R36.64], !P5 ;  /* 0x1800400024007fae */ /* 0x000fe8000e921844 */
        /* <DEDUP_REMOVED lines=18> */
[----:B------:R-:W4:Y:S01]  /*16c00*/  LDL.64 R20, [R1+0x78] ;  /* 0x0000780001147983 */ /* 0x000f220000100a00 */
[----:B------:R-:W-:-:S03]  /*16c10*/  VIADD R250, R7, UR61 ;  /* 0x0000003d07fa7c36 */ /* 0x000fc60008000000 */
[----:B------:R-:W0:Y:S04]  /*16c20*/  LDGDEPBAR ;  /* 0x00000000000079af */ /* 0x000e280000000000 */
[----:B------:R-:W4:Y:S01]  /*16c30*/  LDL.64 R18, [R1+0x60] ;  /* 0x0000600001127983 */ /* 0x000f220000100a00 */
[C---:B------:R-:W-:Y:S02]  /*16c40*/  VIADD R2, R250.reuse, 0x100000 ;  /* 0x00100000fa027836 */ /* 0x040fe40000000000 */
[C---:B------:R-:W-:Y:S01]  /*16c50*/  VIADD R247, R250.reuse, 0x100000 ;  /* 0x00100000faf77836 */ /* 0x040fe20000000000 */
[----:B------:R-:W4:Y:S04]  /*16c60*/  LDL.64 R248, [R1+0x18] ;  /* 0x0000180001f87983 */ /* 0x000f280000100a00 */
[----:B--2---:R-:W-:Y:S04]  /*16c70*/  LDGSTS.E [R2+-0x20000], desc[UR4][R16.64], P0 ;  /* 0xe000000010027fae */ /* 0x004fe80008121844 */
[----:B------:R-:W2:Y:S04]  /*16c80*/  LDL.64 R16, [R1+0x48] ;  /* 0x0000480001107983 */ /* 0x000ea80000100a00 */
[----:B---3--:R-:W-:Y:S04]  /*16c90*/  LDGSTS.E [R247+-0x1fc00], desc[UR4][R8.64], P0 ;  /* 0xe040000008f77fae */ /* 0x008fe80008121844 */
[----:B------:R-:W3:Y:S04]  /*16ca0*/  LDL.64 R8, [R1+0x30] ;  /* 0x0000300001087983 */ /* 0x000ee80000100a00 */
[----:B----4-:R-:W-:Y:S04]  /*16cb0*/  LDGSTS.E [R2+-0x1f800], desc[UR4][R14.64], P0 ;  /* 0xe08000000e027fae */ /* 0x010fe80008121844 */
[----:B------:R-:W-:Y:S04]  /*16cc0*/  LDGSTS.E [R247+-0x1f400], desc[UR4][R40.64], P0 ;  /* 0xe0c0000028f77fae */ /* 0x000fe80008121844 */
[----:B------:R-:W-:Y:S04]  /*16cd0*/  LDGSTS.E [R2+-0x1f000], desc[UR4][R38.64], P0 ;  /* 0xe100000026027fae */ /* 0x000fe80008121844 */
[----:B------:R-:W4:Y:S04]  /*16ce0*/  LDL.64 R14, [R1] ;  /* 0x00000000010e7983 */ /* 0x000f280000100a00 */
[----:B------:R-:W4:Y:S04]  /*16cf0*/  LDL.LU.64 R40, [R1+0x32f0] ;  /* 0x0032f00001287983 */ /* 0x000f280000300a00 */
[----:B------:R-:W4:Y:S04]  /*16d00*/  LDL.LU.64 R38, [R1+0x32e8] ;  /* 0x0032e80001267983 */ /* 0x000f280000300a00 */
[----:B------:R-:W-:Y:S04]  /*16d10*/  LDGSTS.E [R247+-0x1ec00], desc[UR4][R36.64], P0 ;  /* 0xe140000024f77fae */ /* 0x000fe80008121844 */
[----:B------:R-:W-:Y:S04]  /*16d20*/  LDGSTS.E [R2+-0x1e800], desc[UR4][R34.64], P0 ;  /* 0xe180000022027fae */ /* 0x000fe80008121844 */
[----:B------:R-:W-:Y:S04]  /*16d30*/  LDGSTS.E [R247+-0x1e400], desc[UR4][R32.64], P0 ;  /* 0xe1c0000020f77fae */ /* 0x000fe80008121844 */
[----:B------:R-:W4:Y:S04]  /*16d40*/  LDL.LU.64 R36, [R1+0x32e0] ;  /* 0x0032e00001247983 */ /* 0x000f280000300a00 */
        /* <DEDUP_REMOVED lines=15> */
[----:B------:R-:W4:Y:S04]  /*16e40*/  LDL.LU.64 R18, [R1+0x3298] ;  /* 0x0032980001127983 */ /* 0x000f280000300a00 */
[----:B--2---:R-:W-:Y:S04]  /*16e50*/  LDGSTS.E [R247+-0x1c400], desc[UR4][R16.64], P0 ;  /* 0xe3c0000010f77fae */ /* 0x004fe80008121844 */
[----:B------:R-:W2:Y:S04]  /*16e60*/  LDL.LU.64 R16, [R1+0x3290] ;  /* 0x0032900001107983 */ /* 0x000ea80000300a00 */
[----:B---3--:R-:W-:Y:S04]  /*16e70*/  LDGSTS.E [R2+-0x1c000], desc[UR4][R8.64], P0 ;  /* 0xe400000008027fae */ /* 0x008fe80008121844 */
[----:B------:R1:W-:Y:S04]  /*16e80*/  LDGSTS.E [R247+-0x1bc00], desc[UR4][R248.64], P0 ;  /* 0xe4400000f8f77fae */ /* 0x0003e80008121844 */
[----:B------:R-:W3:Y:S04]  /*16e90*/  LDL.LU.64 R8, [R1+0x3288] ;  /* 0x0032880001087983 */ /* 0x000ee80000300a00 */
[----:B----4-:R-:W-:Y:S04]  /*16ea0*/  LDGSTS.E [R2+-0x1b800], desc[UR4][R14.64], P0 ;  /* 0xe48000000e027fae */ /* 0x010fe80008121844 */
[----:B------:R-:W4:Y:S04]  /*16eb0*/  LDL.64 R14, [R1+0xcd8] ;  /* 0x000cd800010e7983 */ /* 0x000f280000100a00 */
[----:B------:R-:W-:Y:S04]  /*16ec0*/  LDGSTS.E [R247+-0x1b400], desc[UR4][R18.64], P0 ;  /* 0xe4c0000012f77fae */ /* 0x000fe80008121844 */
[----:B------:R1:W-:Y:S04]  /*16ed0*/  STL.64 [R1+0x31f0], R18 ;  /* 0x0031f01201007387 */ /* 0x0003e80000100a00 */
[----:B------:R-:W-:Y:S04]  /*16ee0*/  LDGSTS.E [R2+-0x1b000], desc[UR4][R24.64], P0 ;  /* 0xe500000018027fae */ /* 0x000fe80008121844 */
[----:B------:R-:W-:Y:S04]  /*16ef0*/  LDGSTS.E [R247+-0x1ac00], desc[UR4][R30.64], P0 ;  /* 0xe54000001ef77fae */ /* 0x000fe80008121844 */
[----:B-1----:R-:W2:Y:S04]  /*16f00*/  LDL.64 R18, [R1+0xcc8] ;  /* 0x000cc80001127983 */ /* 0x002ea80000100a00 */
[----:B------:R-:W-:Y:S04]  /*16f10*/  LDGSTS.E [R2+-0x1a800], desc[UR4][R36.64], P0 ;  /* 0xe580000024027fae */ /* 0x000fe80008121844 */
        /* <DEDUP_REMOVED lines=13> */
[----:B------:R-:W-:Y:S04]  /*16ff0*/  STL.64 [R1+0x31e8], R24 ;  /* 0x0031e81801007387 */ /* 0x000fe80000100a00 */
        /* <DEDUP_REMOVED lines=15> */
[----:B------:R1:W-:Y:S04]  /*170f0*/  STL.64 [R1+0x3220], R72 ;  /* 0x0032204801007387 */ /* 0x0003e80000100a00 */
[----:B------:R-:W-:Y:S04]  /*17100*/  LDGSTS.E [R2+-0xd000], desc[UR4][R156.64], P0 ;  /* 0xf30000009c027fae */ /* 0x000fe80008121844 */
[----:B------:R-:W-:Y:S04]  /*17110*/  LDGSTS.E [R247+-0xcc00], desc[UR4][R160.64], P0 ;  /* 0xf3400000a0f77fae */ /* 0x000fe80008121844 */
[----:B-1----:R-:W3:Y:S04]  /*17120*/  LDL.64 R72, [R1+0x100] ;  /* 0x0001000001487983 */ /* 0x002ee80000100a00 */
        /* <DEDUP_REMOVED lines=9> */
[----:B------:R-:W-:Y:S01]  /*171c0*/  LDGSTS.E [R2+-0xb800], desc[UR4][R180.64], P0 ;  /* 0xf4800000b4027fae */ /* 0x000fe20008121844 */
[----:B------:R-:W-:-:S03]  /*171d0*/  VIADD R248, R250, 0x100000 ;  /* 0x00100000faf87836 */ /* 0x000fc60000000000 */
[----:B------:R-:W-:Y:S01]  /*171e0*/  LDGSTS.E [R247+-0xb400], desc[UR4][R184.64], P0 ;  /* 0xf4c00000b8f77fae */ /* 0x000fe20008121844 */
[----:B------:R-:W-:-:S03]  /*171f0*/  LOP3.LUT R249, R7, 0x20, RZ, 0x3c, !PT ;  /* 0x0000002007f97812 */ /* 0x000fc600078e3cff */
        /* <DEDUP_REMOVED lines=8> */
[----:B-1----:R-:W3:Y:S01]  /*17280*/  LDL.64 R102, [R1+0x178] ;  /* 0x0001780001667983 */ /* 0x002ee20000100a00 */
[----:B------:R-:W-:-:S03]  /*17290*/  VIADD R249, R249, UR61 ;  /* 0x0000003df9f97c36 */ /* 0x000fc60008000000 */
        /* <DEDUP_REMOVED lines=10> */
[----:B------:R-:W-:Y:S04]  /*17340*/  LDGSTS.E [R2+-0x8c00], desc[UR4][R224.64], P0 ;  /* 0xf7400000e0027fae */ /* 0x000fe80008121844 */
[----:B------:R-:W3:Y:S04]  /*17350*/  LDL.64 R66, [R1+0xe8] ;  /* 0x0000e80001427983 */ /* 0x000ee80000100a00 */
[----:B------:R-:W3:Y:S04]  /*17360*/  LDL.64 R60, [R1+0xd0] ;  /* 0x0000d000013c7983 */ /* 0x000ee80000100a00 */
[----:B------:R1:W-:Y:S04]  /*17370*/  LDGSTS.E [R247+-0x8800], desc[UR4][R228.64], P0 ;  /* 0xf7800000e4f77fae */ /* 0x0003e80008121844 */
[----:B------:R-:W3:Y:S04]  /*17380*/  LDL.64 R54, [R1+0xb8] ;  /* 0x0000b80001367983 */ /* 0x000ee80000100a00 */
[----:B------:R4:W-:Y:S01]  /*17390*/  LDGSTS.E [R2+-0x8400], desc[UR4][R232.64], P0 ;  /* 0xf7c00000e8027fae */ /* 0x0009e20008121844 */
[----:B-1----:R-:W-:-:S03]  /*173a0*/  VIADD R247, R249, 0x100000 ;  /* 0x00100000f9f77836 */ /* 0x002fc60000000000 */
[----:B------:R-:W3:Y:S04]  /*173b0*/  LDL.64 R48, [R1+0xa0] ;  /* 0x0000a00001307983 */ /* 0x000ee80000100a00 */
[----:B------:R-:W3:Y:S01]  /*173c0*/  LDL.64 R42, [R1+0x88] ;  /* 0x00008800012a7983 */ /* 0x000ee20000100a00 */
[----:B----4-:R-:W-:-:S03]  /*173d0*/  VIADD R2, R249, 0x100000 ;  /* 0x00100000f9027836 */ /* 0x010fc60000000000 */
[----:B------:R-:W4:Y:S04]  /*173e0*/  LDL.64 R36, [R1+0x70] ;  /* 0x0000700001247983 */ /* 0x000f280000100a00 */
[----:B------:R-:W4:Y:S04]  /*173f0*/  LDL.64 R30, [R1+0x58] ;  /* 0x00005800011e7983 */ /* 0x000f280000100a00 */
[----:B--2---:R-:W-:Y:S04]  /*17400*/  LDGSTS.E [R247+-0x1ff00], desc[UR4][R18.64], P0 ;  /* 0xe010000012f77fae */ /* 0x004fe80008121844 */
[----:B------:R-:W2:Y:S04]  /*17410*/  LDL.64 R24, [R1+0x40] ;  /* 0x0000400001187983 */ /* 0x000ea80000100a00 */
[----:B------:R-:W-:Y:S04]  /*17420*/  LDGSTS.E [R2+-0x1fb00], desc[UR4][R14.64], P0 ;  /* 0xe05000000e027fae */ /* 0x000fe80008121844 */
[----:B------:R-:W2:Y:S04]  /*17430*/  LDL.64 R18, [R1+0x28] ;  /* 0x0000280001127983 */ /* 0x000ea80000100a00 */
[----:B------:R-:W2:Y:S04]  /*17440*/  LDL.64 R14, [R1+0x10] ;  /* 0x00001000010e7983 */ /* 0x000ea80000100a00 */
[----:B---3--:R-:W-:Y:S04]  /*17450*/  LDGSTS.E [R247+-0x1f700], desc[UR4][R102.64], P0 ;  /* 0xe090000066f77fae */ /* 0x008fe80008121844 */
[----:B------:R-:W-:Y:S04]  /*17460*/  LDGSTS.E [R2+-0x1f300], desc[UR4][R96.64], P0 ;  /* 0xe0d0000060027fae */ /* 0x000fe80008121844 */
[----:B------:R-:W-:Y:S04]  /*17470*/  LDGSTS.E [R247+-0x1ef00], desc[UR4][R90.64], P0 ;  /* 0xe11000005af77fae */ /* 0x000fe80008121844 */
[----:B------:R-:W-:Y:S04]  /*17480*/  LDGSTS.E [R2+-0x1eb00], desc[UR4][R84.64], P0 ;  /* 0xe150000054027fae */ /* 0x000fe80008121844 */
[----:B------:R-:W-:Y:S04]  /*17490*/  LDGSTS.E [R247+-0x1e700], desc[UR4][R78.64], P0 ;  /* 0xe19000004ef77fae */ /* 0x000fe80008121844 */
[----:B------:R-:W-:Y:S04]  /*174a0*/  LDGSTS.E [R2+-0x1e300], desc[UR4][R72.64], P0 ;  /* 0xe1d0000048027fae */ /* 0x000fe80008121844 */
[----:B------:R-:W3:Y:S04]  /*174b0*/  LDL.64 R102, [R1+0x170] ;  /* 0x0001700001667983 */ /* 0x000ee80000100a00 */
[----:B------:R-:W3:Y:S04]  /*174c0*/  LDL.64 R96, [R1+0x158] ;  /* 0x0001580001607983 */ /* 0x000ee80000100a00 */
[----:B------:R-:W3:Y:S04]  /*174d0*/  LDL.64 R90, [R1+0x140] ;  /* 0x00014000015a7983 */ /* 0x000ee80000100a00 */
[----:B------:R-:W3:Y:S04]  /*174e0*/  LDL.64 R84, [R1+0x128] ;  /* 0x0001280001547983 */ /* 0x000ee80000100a00 */
[----:B------:R-:W3:Y:S04]  /*174f0*/  LDL.64 R78, [R1+0x110] ;  /* 0x00011000014e7983 */ /* 0x000ee80000100a00 */
[----:B------:R-:W3:Y:S04]  /*17500*/  LDL.64 R72, [R1+0xf8] ;  /* 0x0000f80001487983 */ /* 0x000ee80000100a00 */
[----:B------:R-:W-:Y:S04]  /*17510*/  LDGSTS.E [R247+-0x1df00], desc[UR4][R66.64], P0 ;  /* 0xe210000042f77fae */ /* 0x000fe80008121844 */
[----:B------:R-:W-:Y:S04]  /*17520*/  LDGSTS.E [R2+-0x1db00], desc[UR4][R60.64], P0 ;  /* 0xe25000003c027fae */ /* 0x000fe80008121844 */
[----:B------:R-:W-:Y:S04]  /*17530*/  LDGSTS.E [R247+-0x1d700], desc[UR4][R54.64], P0 ;  /* 0xe290000036f77fae */ /* 0x000fe80008121844 */
[----:B------:R-:W3:Y:S04]  /*17540*/  LDL.64 R66, [R1+0xe0] ;  /* 0x0000e00001427983 */ /* 0x000ee80000100a00 */
[----:B------:R-:W3:Y:S04]  /*17550*/  LDL.64 R60, [R1+0xc8] ;  /* 0x0000c800013c7983 */ /* 0x000ee80000100a00 */
[----:B------:R-:W-:Y:S04]  /*17560*/  LDGSTS.E [R2+-0x1d300], desc[UR4][R48.64], P0 ;  /* 0xe2d0000030027fae */ /* 0x000fe80008121844 */
[----:B------:R-:W-:Y:S04]  /*17570*/  LDGSTS.E [R247+-0x1cf00], desc[UR4][R42.64], P0 ;  /* 0xe31000002af77fae */ /* 0x000fe80008121844 */
[----:B----4-:R-:W-:Y:S04]  /*17580*/  LDGSTS.E [R2+-0x1cb00], desc[UR4][R36.64], P0 ;  /* 0xe350000024027fae */ /* 0x010fe80008121844 */
[----:B------:R-:W-:Y:S04]  /*17590*/  LDGSTS.E [R247+-0x1c700], desc[UR4][R30.64], P0 ;  /* 0xe39000001ef77fae */ /* 0x000fe80008121844 */
[----:B------:R-:W4:Y:S04]  /*175a0*/  LDL.64 R54, [R1+0xb0] ;  /* 0x0000b00001367983 */ /* 0x000f280000100a00 */
[----:B--2---:R1:W-:Y:S04]  /*175b0*/  LDGSTS.E [R2+-0x1c300], desc[UR4][R24.64], P0 ;  /* 0xe3d0000018027fae */ /* 0x0043e80008121844 */
[----:B------:R-:W2:Y:S04]  /*175c0*/  LDL.64 R48, [R1+0x98] ;  /* 0x0000980001307983 */ /* 0x000ea80000100a00 */
[----:B------:R-:W-:Y:S04]  /*175d0*/  LDGSTS.E [R247+-0x1bf00], desc[UR4][R18.64], P0 ;  /* 0xe410000012f77fae */ /* 0x000fe80008121844 */
[----:B------:R-:W2:Y:S04]  /*175e0*/  LDL.64 R42, [R1+0x80] ;  /* 0x00008000012a7983 */ /* 0x000ea80000100a00 */
[----:B------:R-:W-:Y:S04]  /*175f0*/  LDGSTS.E [R2+-0x1bb00], desc[UR4][R14.64], P0 ;  /* 0xe45000000e027fae */ /* 0x000fe80008121844 */
[----:B------:R-:W3:Y:S04]  /*17600*/  LDL.64 R18, [R1+0xf40] ;  /* 0x000f400001127983 */ /* 0x000ee80000100a00 */
[----:B------:R-:W-:Y:S04]  /*17610*/  LDGSTS.E [R247+-0x1b700], desc[UR4][R8.64], P0 ;  /* 0xe490000008f77fae */ /* 0x000fe80008121844 */
[----:B------:R-:W4:Y:S04]  /*17620*/  LDL.64 R14, [R1+0x188] ;  /* 0x00018800010e7983 */ /* 0x000f280000100a00 */
        /* <DEDUP_REMOVED lines=31> */
[----:B------:R-:W-:Y:S01]  /*17820*/  LDGSTS.E [R247+-0xb700], desc[UR4][R182.64], P0 ;  /* 0xf4900000b6f77fae */ /* 0x000fe20008121844 */
[----:B-1----:R-:W-:-:S03]  /*17830*/  LOP3.LUT R24, R7, 0x40, RZ, 0x3c, !PT ;  /* 0x0000004007187812 */ /* 0x002fc600078e3cff */
[----:B------:R-:W-:Y:S04]  /*17840*/  LDGSTS.E [R2+-0xb300], desc[UR4][R186.64], P0 ;  /* 0xf4d00000ba027fae */ /* 0x000fe80008121844 */
[----:B------:R-:W-:Y:S04]  /*17850*/  LDGSTS.E [R247+-0xaf00], desc[UR4][R190.64], P0 ;  /* 0xf5100000bef77fae */ /* 0x000fe80008121844 */
[----:B------:R-:W-:Y:S04]  /*17860*/  LDGSTS.E [R2+-0xab00], desc[UR4][R194.64], P0 ;  /* 0xf5500000c2027fae */ /* 0x000fe80008121844 */
[----:B------:R-:W-:Y:S04]  /*17870*/  LDGSTS.E [R247+-0xa700], desc[UR4][R198.64], P0 ;  /* 0xf5900000c6f77fae */ /* 0x000fe80008121844 */
[----:B------:R-:W-:Y:S01]  /*17880*/  LDGSTS.E [R2+-0xa300], desc[UR4][R202.64], P0 ;  /* 0xf5d00000ca027fae */ /* 0x000fe20008121844 */
[----:B------:R-:W-:-:S03]  /*17890*/  VIADD R248, R24, UR61 ;  /* 0x0000003d18f87c36 */ /* 0x000fc60008000000 */
[----:B------:R-:W-:Y:S04]  /*178a0*/  LDGSTS.E [R247+-0x9f00], desc[UR4][R206.64], P0 ;  /* 0xf6100000cef77fae */ /* 0x000fe80008121844 */
[----:B------:R-:W-:Y:S04]  /*178b0*/  LDGSTS.E [R2+-0x9b00], desc[UR4][R210.64], P0 ;  /* 0xf6500000d2027fae */ /* 0x000fe80008121844 */
[----:B------:R-:W-:Y:S04]  /*178c0*/  LDGSTS.E [R247+-0x9700], desc[UR4][R214.64], P0 ;  /* 0xf6900000d6f77fae */ /* 0x000fe80008121844 */
[----:B------:R-:W-:Y:S04]  /*178d0*/  LDGSTS.E [R2+-0x9300], desc[UR4][R218.64], P0 ;  /* 0xf6d00000da027fae */ /* 0x000fe80008121844 */
[----:B------:R-:W-:Y:S04]  /*178e0*/  LDGSTS.E [R247+-0x8f00], desc[UR4][R222.64], P0 ;  /* 0xf7100000def77fae */ /* 0x000fe80008121844 */
[----:B------:R-:W-:Y:S04]  /*178f0*/  LDGSTS.E [R2+-0x8b00], desc[UR4][R226.64], P0 ;  /* 0xf7500000e2027fae */ /* 0x000fe80008121844 */
[----:B------:R1:W-:Y:S04]  /*17900*/  LDGSTS.E [R247+-0x8700], desc[UR4][R230.64], P0 ;  /* 0xf7900000e6f77fae */ /* 0x0003e80008121844 */
[----:B------:R1:W-:Y:S04]  /*17910*/  LDGSTS.E [R2+-0x8300], desc[UR4][R234.64], P0 ;  /* 0xf7d00000ea027fae */ /* 0x0003e80008121844 */
[----:B------:R-:W2:Y:S01]  /*17920*/  LDL.64 R36, [R1+0x68] ;  /* 0x0000680001247983 */ /* 0x000ea20000100a00 */
[----:B-1----:R-:W-:-:S03]  /*17930*/  VIADD R247, R248, 0x100000 ;  /* 0x00100000f8f77836 */ /* 0x002fc60000000000 */
[----:B------:R-:W2:Y:S01]  /*17940*/  LDL.64 R30, [R1+0x50] ;  /* 0x00005000011e7983 */ /* 0x000ea20000100a00 */
[----:B------:R-:W-:-:S03]  /*17950*/  VIADD R2, R248, 0x100000 ;  /* 0x00100000f8027836 */ /* 0x000fc60000000000 */
[----:B------:R-:W2:Y:S04]  /*17960*/  LDL.64 R24, [R1+0x38] ;  /* 0x0000380001187983 */ /* 0x000ea80000100a00 */
[----:B---3--:R-:W-:Y:S04]  /*17970*/  LDGSTS.E [R247+-0x1fe00], desc[UR4][R18.64], P0 ;  /* 0xe020000012f77fae */ /* 0x008fe80008121844 */
[----:B----4-:R-:W-:Y:S04]  /*17980*/  LDGSTS.E [R2+-0x1fa00], desc[UR4][R14.64], P0 ;  /* 0xe06000000e027fae */ /* 0x010fe80008121844 */
        /* <DEDUP_REMOVED lines=11> */
[----:B--2---:R-:W-:Y:S04]  /*17a40*/  LDGSTS.E [R2+-0x1d200], desc[UR4][R48.64], P0 ;  /* 0xe2e0000030027fae */ /* 0x004fe80008121844 */
[----:B------:R-:W-:Y:S04]  /*17a50*/  LDGSTS.E [R247+-0x1ce00], desc[UR4][R42.64], P0 ;  /* 0xe32000002af77fae */ /* 0x000fe80008121844 */
[----:B------:R-:W2:Y:S04]  /*17a60*/  LDL.64 R66, [R1+0x998] ;  /* 0x0009980001427983 */ /* 0x000ea80000100a00 */
[----:B------:R-:W2:Y:S04]  /*17a70*/  LDL.64 R60, [R1+0x9a8] ;  /* 0x0009a800013c7983 */ /* 0x000ea80000100a00 */
[----:B------:R-:W2:Y:S04]  /*17a80*/  LDL.64 R54, [R1+0x9b0] ;  /* 0x0009b00001367983 */ /* 0x000ea80000100a00 */
[----:B------:R-:W2:Y:S04]  /*17a90*/  LDL.64 R48, [R1+0x9c0] ;  /* 0x0009c00001307983 */ /* 0x000ea80000100a00 */
[----:B------:R-:W2:Y:S04]  /*17aa0*/  LDL.64 R42, [R1+0x9c8] ;  /* 0x0009c800012a7983 */ /* 0x000ea80000100a00 */
[----:B------:R-:W2:Y:S04]  /*17ab0*/  LDL.64 R78, [R1+0x9e0] ;  /* 0x0009e000014e7983 */ /* 0x000ea80000100a00 */
[----:B------:R-:W2:Y:S04]  /*17ac0*/  LDL.64 R72, [R1+0x9f0] ;  /* 0x0009f00001487983 */ /* 0x000ea80000100a00 */
[----:B------:R-:W-:Y:S04]  /*17ad0*/  LDGSTS.E [R2+-0x1ca00], desc[UR4][R36.64], P0 ;  /* 0xe360000024027fae */ /* 0x000fe80008121844 */
[----:B------:R-:W-:Y:S04]  /*17ae0*/  LDGSTS.E [R247+-0x1c600], desc[UR4][R30.64], P0 ;  /* 0xe3a000001ef77fae */ /* 0x000fe80008121844 */
[----:B------:R-:W-:Y:S04]  /*17af0*/  LDGSTS.E [R2+-0x1c200], desc[UR4][R24.64], P0 ;  /* 0xe3e0000018027fae */ /* 0x000fe80008121844 */
[----:B------:R-:W2:Y:S04]  /*17b00*/  LDL.64 R36, [R1+0x9d0] ;  /* 0x0009d00001247983 */ /* 0x000ea80000100a00 */
[----:B------:R-:W2:Y:S04]  /*17b10*/  LDL.64 R30, [R1+0x990] ;  /* 0x00099000011e7983 */ /* 0x000ea80000100a00 */
        /* <DEDUP_REMOVED lines=25> */
[----:B----4-:R-:W-:Y:S04]  /*17cb0*/  LDGSTS.E [R247+-0xe600], desc[UR4][R14.64], P0 ;  /* 0xf1a000000ef77fae */ /* 0x010fe80008121844 */
[----:B--2---:R-:W-:Y:S04]  /*17cc0*/  LDGSTS.E [R2+-0xe200], desc[UR4][R30.64], P0 ;  /* 0xf1e000001e027fae */ /* 0x004fe80008121844 */
[----:B------:R-:W-:Y:S04]  /*17cd0*/  LDGSTS.E [R247+-0xde00], desc[UR4][R66.64], P0 ;  /* 0xf220000042f77fae */ /* 0x000fe80008121844 */
[----:B------:R-:W2:Y:S04]  /*17ce0*/  LDL.64 R14, [R1+0x9d8] ;  /* 0x0009d800010e7983 */ /* 0x000ea80000100a00 */
[----:B------:R-:W4:Y:S04]  /*17cf0*/  LDL.64 R30, [R1+0x9e8] ;  /* 0x0009e800011e7983 */ /* 0x000f280000100a00 */
[----:B------:R-:W-:Y:S04]  /*17d00*/  LDGSTS.E [R2+-0xda00], desc[UR4][R24.64], P0 ;  /* 0xf260000018027fae */ /* 0x000fe80008121844 */
[----:B------:R-:W-:Y:S04]  /*17d10*/  LDGSTS.E [R247+-0xd600], desc[UR4][R60.64], P0 ;  /* 0xf2a000003cf77fae */ /* 0x000fe80008121844 */
[----:B------:R-:W4:Y:S04]  /*17d20*/  LDL.64 R66, [R1+0xa00] ;  /* 0x000a000001427983 */ /* 0x000f280000100a00 */
[----:B------:R-:W4:Y:S04]  /*17d30*/  LDL.64 R24, [R1+0x9f8] ;  /* 0x0009f80001187983 */ /* 0x000f280000100a00 */
[----:B------:R-:W4:Y:S04]  /*17d40*/  LDL.64 R60, [R1+0xa08] ;  /* 0x000a0800013c7983 */ /* 0x000f280000100a00 */
[----:B------:R-:W-:Y:S04]  /*17d50*/  LDGSTS.E [R2+-0xd200], desc[UR4][R54.64], P0 ;  /* 0xf2e0000036027fae */ /* 0x000fe80008121844 */
[----:B---3--:R-:W-:Y:S04]  /*17d60*/  LDGSTS.E [R247+-0xce00], desc[UR4][R18.64], P0 ;  /* 0xf320000012f77fae */ /* 0x008fe80008121844 */
[----:B------:R-:W-:Y:S04]  /*17d70*/  LDGSTS.E [R2+-0xca00], desc[UR4][R48.64], P0 ;  /* 0xf360000030027fae */ /* 0x000fe80008121844 */
[----:B------:R-:W3:Y:S04]  /*17d80*/  LDL.64 R54, [R1+0xa10] ;  /* 0x000a100001367983 */ /* 0x000ee80000100a00 */
[----:B------:R-:W3:Y:S04]  /*17d90*/  LDL.64 R18, [R1+0xa18] ;  /* 0x000a180001127983 */ /* 0x000ee80000100a00 */
[----:B------:R-:W3:Y:S04]  /*17da0*/  LDL.64 R48, [R1+0xa20] ;  /* 0x000a200001307983 */ /* 0x000ee80000100a00 */
[----:B------:R-:W-:Y:S04]  /*17db0*/  LDGSTS.E [R247+-0xc600], desc[UR4][R42.64], P0 ;  /* 0xf3a000002af77fae */ /* 0x000fe80008121844 */
[----:B------:R-:W-:Y:S04]  /*17dc0*/  LDGSTS.E [R2+-0xc200], desc[UR4][R36.64], P0 ;  /* 0xf3e0000024027fae */ /* 0x000fe80008121844 */
[----:B------:R-:W3:Y:S04]  /*17dd0*/  LDL.64 R42, [R1+0xa28] ;  /* 0x000a2800012a7983 */ /* 0x000ee80000100a00 */
[----:B------:R-:W3:Y:S04]  /*17de0*/  LDL.64 R36, [R1+0xa30] ;  /* 0x000a300001247983 */ /* 0x000ee80000100a00 */
[----:B--2---:R-:W-:Y:S04]  /*17df0*/  LDGSTS.E [R247+-0xbe00], desc[UR4][R14.64], P0 ;  /* 0xf42000000ef77fae */ /* 0x004fe80008121844 */
[----:B------:R-:W-:Y:S04]  /*17e00*/  LDGSTS.E [R2+-0xba00], desc[UR4][R78.64], P0 ;  /* 0xf46000004e027fae */ /* 0x000fe80008121844 */
[----:B----4-:R-:W-:Y:S04]  /*17e10*/  LDGSTS.E [R247+-0xb600], desc[UR4][R30.64], P0 ;  /* 0xf4a000001ef77fae */ /* 0x010fe80008121844 */
[----:B------:R-:W2:Y:S04]  /*17e20*/  LDL.64 R14, [R1+0xa38] ;  /* 0x000a3800010e7983 */ /* 0x000ea80000100a00 */
[----:B------:R-:W-:Y:S04]  /*17e30*/  LDGSTS.E [R2+-0xb200], desc[UR4][R72.64], P0 ;  /* 0xf4e0000048027fae */ /* 0x000fe80008121844 */
[----:B------:R-:W4:Y:S04]  /*17e40*/  LDL.64 R30, [R1+0xa40] ;  /* 0x000a4000011e7983 */ /* 0x000f280000100a00 */
[----:B------:R-:W-:Y:S04]  /*17e50*/  LDGSTS.E [R247+-0xae00], desc[UR4][R24.64], P0 ;  /* 0xf520000018f77fae */ /* 0x000fe80008121844 */
[----:B------:R-:W-:Y:S04]  /*17e60*/  LDGSTS.E [R2+-0xaa00], desc[UR4][R66.64], P0 ;  /* 0xf560000042027fae */ /* 0x000fe80008121844 */
[----:B------:R-:W-:Y:S04]  /*17e70*/  LDGSTS.E [R247+-0xa600], desc[UR4][R60.64], P0 ;  /* 0xf5a000003cf77fae */ /* 0x000fe80008121844 */
[----:B------:R-:W4:Y:S04]  /*17e80*/  LDL.64 R24, [R1+0xa50] ;  /* 0x000a500001187983 */ /* 0x000f280000100a00 */
[----:B---3--:R-:W-:Y:S04]  /*17e90*/  LDGSTS.E [R2+-0xa200], desc[UR4][R54.64], P0 ;  /* 0xf5e0000036027fae */ /* 0x008fe80008121844 */
[----:B------:R-:W3:Y:S04]  /*17ea0*/  LDL.64 R66, [R1+0x10a0] ;  /* 0x0010a00001427983 */ /* 0x000ee80000100a00 */
[----:B------:R-:W-:Y:S04]  /*17eb0*/  LDGSTS.E [R247+-0x9e00], desc[UR4][R18.64], P0 ;  /* 0xf620000012f77fae */ /* 0x000fe80008121844 */
[----:B------:R-:W3:Y:S04]  /*17ec0*/  LDL.64 R60, [R1+0xc40] ;  /* 0x000c4000013c7983 */ /* 0x000ee80000100a00 */
[----:B------:R-:W3:Y:S04]  /*17ed0*/  LDL.64 R78, [R1+0xc30] ;  /* 0x000c3000014e7983 */ /* 0x000ee80000100a00 */
[----:B------:R-:W3:Y:S04]  /*17ee0*/  LDL.64 R18, [R1+0xc38] ;  /* 0x000c380001127983 */ /* 0x000ee80000100a00 */
[----:B------:R-:W-:Y:S04]  /*17ef0*/  LDGSTS.E [R2+-0x9a00], desc[UR4][R48.64], P0 ;  /* 0xf660000030027fae */ /* 0x000fe80008121844 */
[----:B------:R-:W3:Y:S04]  /*17f00*/  LDL.64 R54, [R1+0xa58] ;  /* 0x000a580001367983 */ /* 0x000ee80000100a00 */
[----:B------:R-:W-:Y:S04]  /*17f10*/  LDGSTS.E [R247+-0x9600], desc[UR4][R42.64], P0 ;  /* 0xf6a000002af77fae */ /* 0x000fe80008121844 */
[----:B------:R-:W3:Y:S04]  /*17f20*/  LDL.64 R48, [R1+0xa60] ;  /* 0x000a600001307983 */ /* 0x000ee80000100a00 */
[----:B------:R-:W-:Y:S01]  /*17f30*/  LDGSTS.E [R2+-0x9200], desc[UR4][R36.64], P0 ;  /* 0xf6e0000024027fae */ /* 0x000fe20008121844 */
[----:B------:R-:W-:-:S03]  /*17f40*/  VIADD R251, R248, 0x100000 ;  /* 0x00100000f8fb7836 */ /* 0x000fc60000000000 */
[----:B------:R-:W3:Y:S04]  /*17f50*/  LDL.64 R72, [R1+0xa68] ;  /* 0x000a680001487983 */ /* 0x000ee80000100a00 */
[----:B------:R-:W3:Y:S04]  /*17f60*/  LDL.64 R42, [R1+0xa70] ;  /* 0x000a7000012a7983 */ /* 0x000ee80000100a00 */
[----:B------:R-:W3:Y:S04]  /*17f70*/  LDL.64 R36, [R1+0xa78] ;  /* 0x000a780001247983 */ /* 0x000ee80000100a00 */
[----:B--2---:R1:W-:Y:S04]  /*17f80*/  LDGSTS.E [R247+-0x8e00], desc[UR4][R14.64], P0 ;  /* 0xf72000000ef77fae */ /* 0x0043e80008121844 */
[----:B----4-:R-:W-:Y:S01]  /*17f90*/  LDGSTS.E [R2+-0x8a00], desc[UR4][R30.64], P0 ;  /* 0xf76000001e027fae */ /* 0x010fe20008121844 */
[----:B-1----:R-:W-:-:S05]  /*17fa0*/  LOP3.LUT R14, R7, 0x60, RZ, 0x3c, !PT ;  /* 0x00000060070e7812 */ /* 0x002fca00078e3cff */
[----:B------:R-:W-:Y:S02]  /*17fb0*/  VIADD R247, R14, UR61 ;  /* 0x0000003d0ef77c36 */ /* 0x000fe40008000000 */
[----:B------:R-:W2:Y:S04]  /*17fc0*/  LDL.LU.64 R14, [R1+0xc20] ;  /* 0x000c2000010e7983 */ /* 0x000ea80000300a00 */
[----:B------:R-:W4:Y:S04]  /*17fd0*/  LDL.64 R30, [R1+0xa80] ;  /* 0x000a8000011e7983 */ /* 0x000f280000100a00 */
[----:B------:R1:W-:Y:S04]  /*17fe0*/  LDGSTS.E [R251+-0x8600], desc[UR4][R24.64], P0 ;  /* 0xf7a0000018fb7fae */ /* 0x0003e80008121844 */
[----:B------:R1:W-:Y:S02]  /*17ff0*/  LDGSTS.E [R2+-0x8200], desc[UR4][R10.64], P0 ;  /* 0xf7e000000a027fae */ /* 0x0003e40008121844 */
[----:B-1----:R-:W-:-:S02]  /*18000*/  VIADD R251, R247, 0x100000 ;  /* 0x00100000f7fb7836 */ /* 0x002fc40000000000 */
[C---:B------:R-:W-:Y:S01]  /*18010*/  VIADD R2, R247.reuse, 0x100000 ;  /* 0x00100000f7027836 */ /* 0x040fe20000000000 */
[----:B------:R-:W2:Y:S04]  /*18020*/  LDL.LU.64 R10, [R1+0x3280] ;  /* 0x00328000010a7983 */ /* 0x000ea80000300a00 */
[----:B------:R-:W2:Y:S04]  /*18030*/  LDL.64 R24, [R1+0xa88] ;  /* 0x000a880001187983 */ /* 0x000ea80000100a00 */
[----:B---3--:R-:W-:Y:S04]  /*18040*/  LDGSTS.E [R251+-0x1fd00], desc[UR4][R66.64], P0 ;  /* 0xe030000042fb7fae */ /* 0x008fe80008121844 */
[----:B------:R-:W-:Y:S04]  /*18050*/  LDGSTS.E [R2+-0x1f900], desc[UR4][R18.64], P0 ;  /* 0xe070000012027fae */ /* 0x000fe80008121844 */
[----:B------:R-:W-:Y:S04]  /*18060*/  LDGSTS.E [R251+-0x1f500], desc[UR4][R60.64], P0 ;  /* 0xe0b000003cfb7fae */ /* 0x000fe80008121844 */
        /* <DEDUP_REMOVED lines=18> */
[----:B------:R-:W3:Y:S04]  /*18190*/  LDL.64 R90, [R1+0xba8] ;  /* 0x000ba800015a7983 */ /* 0x000ee80000100a00 */
[----:B----4-:R-:W-:Y:S04]  /*181a0*/  LDGSTS.E [R2+-0x1d900], desc[UR4][R30.64], P0 ;  /* 0xe27000001e027fae */ /* 0x010fe80008121844 */
[----:B------:R-:W4:Y:S04]  /*181b0*/  LDL.64 R30, [R1+0xad8] ;  /* 0x000ad800011e7983 */ /* 0x000f280000100a00 */
[----:B--2---:R-:W-:Y:S04]  /*181c0*/  LDGSTS.E [R251+-0x1d500], desc[UR4][R24.64], P0 ;  /* 0xe2b0000018fb7fae */ /* 0x004fe80008121844 */
        /* <DEDUP_REMOVED lines=28> */
[----:B------:R-:W-:Y:S04]  /*18390*/  LDGSTS.E [R2+-0x19900], desc[UR4][R84.64], P0 ;  /* 0xe670000054027fae */ /* 0x000fe80008121844 */
        /* <DEDUP_REMOVED lines=8> */
[----:B------:R-:W3:Y:S04]  /*18420*/  LDL.64 R84, [R1+0xbb0] ;  /* 0x000bb00001547983 */ /* 0x000ee80000100a00 */
[----:B------:R-:W3:Y:S04]  /*18430*/  LDL.64 R42, [R1+0xb70] ;  /* 0x000b7000012a7983 */ /* 0x000ee80000100a00 */
[----:B------:R-:W3:Y:S04]  /*18440*/  LDL.64 R36, [R1+0xb78] ;  /* 0x000b780001247983 */ /* 0x000ee80000100a00 */
[----:B------:R-:W3:Y:S04]  /*18450*/  LDL.64 R78, [R1+0xbb8] ;  /* 0x000bb800014e7983 */ /* 0x000ee80000100a00 */
[----:B----4-:R-:W-:Y:S04]  /*18460*/  LDGSTS.E [R2+-0x18100], desc[UR4][R30.64], P0 ;  /* 0xe7f000001e027fae */ /* 0x010fe80008121844 */
[----:B------:R-:W-:Y:S04]  /*18470*/  LDGSTS.E [R251+-0xfd00], desc[UR4][R72.64], P0 ;  /* 0xf030000048fb7fae */ /* 0x000fe80008121844 */
[----:B------:R-:W4:Y:S04]  /*18480*/  LDL.64 R30, [R1+0xb80] ;  /* 0x000b8000011e7983 */ /* 0x000f280000100a00 */
[----:B------:R-:W4:Y:S04]  /*18490*/  LDL.64 R72, [R1+0xbc0] ;  /* 0x000bc00001487983 */ /* 0x000f280000100a00 */
[----:B--2---:R-:W-:Y:S04]  /*184a0*/  LDGSTS.E [R2+-0xf900], desc[UR4][R24.64], P0 ;  /* 0xf070000018027fae */ /* 0x004fe80008121844 */
[----:B------:R-:W2:Y:S04]  /*184b0*/  LDL.64 R24, [R1+0xb90] ;  /* 0x000b900001187983 */ /* 0x000ea80000100a00 */
[----:B---3--:R-:W-:Y:S04]  /*184c0*/  LDGSTS.E [R251+-0xf500], desc[UR4][R18.64], P0 ;  /* 0xf0b0000012fb7fae */ /* 0x008fe80008121844 */
[----:B------:R-:W-:Y:S04]  /*184d0*/  LDGSTS.E [R2+-0xf100], desc[UR4][R66.64], P0 ;  /* 0xf0f0000042027fae */ /* 0x000fe80008121844 */
[----:B------:R-:W3:Y:S04]  /*184e0*/  LDL.64 R18, [R1+0xb98] ;  /* 0x000b980001127983 */ /* 0x000ee80000100a00 */
[----:B------:R-:W-:Y:S04]  /*184f0*/  LDGSTS.E [R251+-0xed00], desc[UR4][R60.64], P0 ;  /* 0xf13000003cfb7fae */ /* 0x000fe80008121844 */
[----:B------:R-:W3:Y:S04]  /*18500*/  LDL.64 R66, [R1+0xbd0] ;  /* 0x000bd00001427983 */ /* 0x000ee80000100a00 */
[----:B------:R-:W-:Y:S04]  /*18510*/  LDGSTS.E [R2+-0xe900], desc[UR4][R54.64], P0 ;  /* 0xf170000036027fae */ /* 0x000fe80008121844 */
        /* <DEDUP_REMOVED lines=8> */
[----:B----4-:R-:W-:Y:S04]  /*185a0*/  LDGSTS.E [R2+-0xd900], desc[UR4][R30.64], P0 ;  /* 0xf27000001e027fae */ /* 0x010fe80008121844 */
[----:B------:R-:W-:Y:S04]  /*185b0*/  LDGSTS.E [R251+-0xd500], desc[UR4][R102.64], P0 ;  /* 0xf2b0000066fb7fae */ /* 0x000fe80008121844 */
[----:B------:R-:W4:Y:S04]  /*185c0*/  LDL.64 R30, [R1+0xbf8] ;  /* 0x000bf800011e7983 */ /* 0x000f280000100a00 */
[----:B--2---:R-:W-:Y:S04]  /*185d0*/  LDGSTS.E [R2+-0xd100], desc[UR4][R24.64], P0 ;  /* 0xf2f0000018027fae */ /* 0x004fe80008121844 */
[----:B------:R-:W2:Y:S04]  /*185e0*/  LDL.64 R24, [R1+0xc00] ;  /* 0x000c000001187983 */ /* 0x000ea80000100a00 */
[----:B---3--:R-:W-:Y:S04]  /*185f0*/  LDGSTS.E [R251+-0xcd00], desc[UR4][R18.64], P0 ;  /* 0xf330000012fb7fae */ /* 0x008fe80008121844 */
[----:B------:R-:W-:Y:S04]  /*18600*/  LDGSTS.E [R2+-0xc900], desc[UR4][R96.64], P0 ;  /* 0xf370000060027fae */ /* 0x000fe80008121844 */
[----:B------:R-:W-:Y:S04]  /*18610*/  LDGSTS.E [R251+-0xc500], desc[UR4][R90.64], P0 ;  /* 0xf3b000005afb7fae */ /* 0x000fe80008121844 */
[----:B------:R-:W3:Y:S04]  /*18620*/  LDL.64 R18, [R1+0xc08] ;  /* 0x000c080001127983 */ /* 0x000ee80000100a00 */
[----:B------:R-:W-:Y:S04]  /*18630*/  LDGSTS.E [R2+-0xc100], desc[UR4][R84.64], P0 ;  /* 0xf3f0000054027fae */ /* 0x000fe80008121844 */
[----:B------:R-:W-:Y:S04]  /*18640*/  LDGSTS.E [R251+-0xbd00], desc[UR4][R78.64], P0 ;  /* 0xf43000004efb7fae */ /* 0x000fe80008121844 */
[----:B------:R-:W-:Y:S04]  /*18650*/  LDGSTS.E [R2+-0xb900], desc[UR4][R72.64], P0 ;  /* 0xf470000048027fae */ /* 0x000fe80008121844 */
[----:B------:R-:W-:Y:S01]  /*18660*/  LDGSTS.E [R251+-0xb500], desc[UR4][R48.64], P0 ;  /* 0xf4b0000030fb7fae */ /* 0x000fe20008121844 */
[----:B------:R-:W-:-:S03]  /*18670*/  VIADD R252, R247, 0x100000 ;  /* 0x00100000f7fc7836 */ /* 0x000fc60000000000 */
[----:B------:R-:W-:Y:S04]  /*18680*/  LDGSTS.E [R2+-0xb100], desc[UR4][R66.64], P0 ;  /* 0xf4f0000042027fae */ /* 0x000fe80008121844 */
[----:B------:R-:W-:Y:S04]  /*18690*/  LDGSTS.E [R251+-0xad00], desc[UR4][R60.64], P0 ;  /* 0xf53000003cfb7fae */ /* 0x000fe80008121844 */
[----:B------:R-:W3:Y:S04]  /*186a0*/  LDL.64 R48, [R1+0xc18] ;  /* 0x000c180001307983 */ /* 0x000ee80000100a00 */
[----:B------:R1:W-:Y:S04]  /*186b0*/  LDGSTS.E [R2+-0xa900], desc[UR4][R54.64], P0 ;  /* 0xf570000036027fae */ /* 0x0003e80008121844 */
[----:B------:R-:W-:Y:S04]  /*186c0*/  LDGSTS.E [R252+-0xa500], desc[UR4][R42.64], P0 ;  /* 0xf5b000002afc7fae */ /* 0x000fe80008121844 */
[----:B------:R1:W-:Y:S02]  /*186d0*/  LDGSTS.E [R251+-0xa100], desc[UR4][R36.64], P0 ;  /* 0xf5f0000024fb7fae */ /* 0x0003e40008121844 */
[----:B-1----:R-:W1:Y:S08]  /*186e0*/  LDC.64 R54, c[0x0][0x238] ;  /* 0x00008e00ff367b82 */ /* 0x002e700000000a00 */
[----:B------:R-:W1:Y:S08]  /*186f0*/  LDC R36, c[0x0][0x230] ;  /* 0x00008c00ff247b82 */ /* 0x000e700000000800 */
[----:B------:R-:W3:Y:S08]  /*18700*/  LDC R42, c[0x0][0x230] ;  /* 0x00008c00ff2a7b82 */ /* 0x000ef00000000800 */
[----:B------:R-:W3:Y:S01]  /*18710*/  LDC R37, c[0x0][0x230] ;  /* 0x00008c00ff257b82 */ /* 0x000ee20000000800 */
[----:B-1----:R-:W-:-:S05]  /*18720*/  VIADD R36, R36, 0xffffffbf ;  /* 0xffffffbf24247836 */ /* 0x002fca0000000000 */
[----:B------:R-:W-:Y:S01]  /*18730*/  ISETP.GE.U32.AND P5, PT, R36, 0x7fffff80, PT ;  /* 0x7fffff802400780c */ /* 0x000fe20003fa6070 */
[----:B----4-:R1:W-:Y:S02]  /*18740*/  LDGSTS.E [R2+-0x9d00], desc[UR4][R30.64], P0 ;  /* 0xf63000001e027fae */ /* 0x0103e40008121844 */
[----:B-1----:R-:W1:Y:S08]  /*18750*/  LDC R31, c[0x0][0x230] ;  /* 0x00008c00ff1f7b82 */ /* 0x002e700000000800 */
[----:B------:R-:W4:Y:S01]  /*18760*/  LDC R30, c[0x0][0x230] ;  /* 0x00008c00ff1e7b82 */ /* 0x000f220000000800 */
[----:B--2---:R2:W-:Y:S02]  /*18770*/  LDGSTS.E [R2+-0x9900], desc[UR4][R24.64], P0 ;  /* 0xf670000018027fae */ /* 0x0045e40008121844 */
[----:B--2---:R-:W-:-:S05]  /*18780*/  IMAD.MOV.U32 R25, RZ, RZ, R54 ;  /* 0x000000ffff197224 */ /* 0x004fca00078e0036 */
[----:B------:R-:W2:Y:S01]  /*18790*/  LDC R24, c[0x0][0x230] ;  /* 0x00008c00ff187b82 */ /* 0x000ea20000000800 */
[----:B---3--:R3:W-:Y:S04]  /*187a0*/  LDGSTS.E [R251+-0x9500], desc[UR4][R18.64], P0 ;  /* 0xf6b0000012fb7fae */ /* 0x0087e80008121844 */
[----:B------:R-:W-:Y:S03]  /*187b0*/  LDGSTS.E [R2+-0x9100], desc[UR4][R10.64], P0 ;  /* 0xf6f000000a027fae */ /* 0x000fe60008121844 */
[----:B---3--:R-:W3:Y:S01]  /*187c0*/  LDC R19, c[0x0][0x230] ;  /* 0x00008c00ff137b82 */ /* 0x008ee20000000800 */
[----:B------:R-:W3:Y:S01]  /*187d0*/  LDL.LU.64 R10, [R1+0x3278] ;  /* 0x00327800010a7983 */ /* 0x000ee20000300a00 */
[----:B------:R-:W-:-:S03]  /*187e0*/  IMAD.MOV.U32 R18, RZ, RZ, R55 ;  /* 0x000000ffff127224 */ /* 0x000fc600078e0037 */
[----:B------:R-:W3:Y:S04]  /*187f0*/  LDL.LU.64 R90, [R1+0x940] ;  /* 0x00094000015a7983 */ /* 0x000ee80000300a00 */
[----:B------:R-:W3:Y:S04]  /*18800*/  LDL.LU.64 R84, [R1+0x938] ;  /* 0x0009380001547983 */ /* 0x000ee80000300a00 */
[----:B------:R-:W3:Y:S04]  /*18810*/  LDL.LU.64 R54, [R1+0x930] ;  /* 0x0009300001367983 */ /* 0x000ee80000300a00 */
[----:B------:R1:W-:Y:S04]  /*18820*/  LDGSTS.E [R252+-0x8d00], desc[UR4][R48.64], P0 ;  /* 0xf730000030fc7fae */ /* 0x0003e80008121844 */
[----:B------:R4:W-:Y:S04]  /*18830*/  LDGSTS.E [R251+-0x8900], desc[UR4][R14.64], P0 ;  /* 0xf77000000efb7fae */ /* 0x0009e80008121844 */
[----:B------:R-:W-:Y:S01]  /*18840*/  LDGSTS.E [R2+-0x8500], desc[UR4][R12.64], P0 ;  /* 0xf7b000000c027fae */ /* 0x000fe20008121844 */
[----:B-1----:R-:W-:-:S03]  /*18850*/  VIADD R252, R42, 0xffffffbe ;  /* 0xffffffbe2afc7836 */ /* 0x002fc60000000000 */
[----:B------:R-:W3:Y:S01]  /*18860*/  LDL.LU.64 R48, [R1+0x928] ;  /* 0x0009280001307983 */ /* 0x000ee20000300a00 */
[----:B----4-:R-:W-:Y:S01]  /*18870*/  VIADD R251, R37, 0xffffffbd ;  /* 0xffffffbd25fb7836 */ /* 0x010fe20000000000 */
[----:B------:R-:W-:Y:S02]  /*18880*/  ISETP.GE.U32.AND P4, PT, R252, 0x7fffff7f, PT ;  /* 0x7fffff7ffc00780c */ /* 0x000fe40003f86070 */
[----:B------:R-:W4:Y:S01]  /*18890*/  LDL.LU.64 R36, [R1+0x920] ;  /* 0x0009200001247983 */ /* 0x000f220000300a00 */
[----:B------:R-:W-:Y:S01]  /*188a0*/  VIADD R252, R31, 0xffffff9f ;  /* 0xffffff9f1ffc7836 */ /* 0x000fe20000000000 */
[----:B------:R-:W-:Y:S01]  /*188b0*/  ISETP.GE.U32.AND P3, PT, R251, 0x7fffff7e, PT ;  /* 0x7fffff7efb00780c */ /* 0x000fe20003f66070 */
[----:B------:R-:W-:Y:S02]  /*188c0*/  VIADD R251, R30, 0xffffff9e ;  /* 0xffffff9e1efb7836 */ /* 0x000fe40000000000 */
[----:B------:R-:W4:Y:S03]  /*188d0*/  LDL.LU.64 R30, [R1+0x918] ;  /* 0x00091800011e7983 */ /* 0x000f260000300a00 */
[----:B------:R-:W-:Y:S01]  /*188e0*/  ISETP.GE.U32.AND P6, PT, R251, 0x7fffff5f, PT ;  /* 0x7fffff5ffb00780c */ /* 0x000fe20003fc6070 */
[----:B--2---:R-:W-:Y:S01]  /*188f0*/  VIADD R251, R24, 0xffffff9d ;  /* 0xffffff9d18fb7836 */ /* 0x004fe20000000000 */
[----:B------:R-:W2:Y:S04]  /*18900*/  LDL.LU.64 R78, [R1+0x910] ;  /* 0x00091000014e7983 */ /* 0x000ea80000300a00 */
[----:B---3--:R1:W-:Y:S04]  /*18910*/  LDGSTS.E [R2+-0x8100], desc[UR4][R10.64], P0 ;  /* 0xf7f000000a027fae */ /* 0x0083e80008121844 */
[----:B------:R-:W0:Y:S01]  /*18920*/  LDGDEPBAR ;  /* 0x00000000000079af */ /* 0x000e220000000000 */
[----:B-1----:R-:W-:Y:S01]  /*18930*/  VIADD R2, R19, 0xffffffbc ;  /* 0xffffffbc13027836 */ /* 0x002fe20000000000 */
[----:B------:R-:W-:Y:S04]  /*18940*/  BAR.SYNC.DEFER_BLOCKING 0x0 ;  /* 0x0000000000007b1d */ /* 0x000fe80000010000 */
[----:B------:R-:W-:Y:S01]  /*18950*/  ISETP.GE.U32.AND P1, PT, R2, 0x7fffff7d, PT ;  /* 0x7fffff7d0200780c */ /* 0x000fe20003f26070 */
[----:B------:R-:W-:Y:S01]  /*18960*/  IMAD.SHL.U32 R2, R25, 0x40, RZ ;  /* 0x0000004019027824 */ /* 0x000fe200078e00ff */
[----:B------:R-:W-:-:S02]  /*18970*/  ISETP.GE.U32.AND P0, PT, R252, 0x7fffff60, PT ;  /* 0x7fffff60fc00780c */ /* 0x000fc40003f06070 */
[----:B------:R-:W1:Y:S01]  /*18980*/  LDC R19, c[0x0][0x230] ;  /* 0x00008c00ff137b82 */ /* 0x000e620000000800 */
[----:B------:R-:W3:Y:S01]  /*18990*/  LDL.LU.64 R24, [R1+0x908] ;  /* 0x0009080001187983 */ /* 0x000ee20000300a00 */
[----:B------:R-:W-:-:S04]  /*189a0*/  IMAD.WIDE R4, R2, 0x4, R4 ;  /* 0x0000000402047825 */ /* 0x000fc800078e0204 */
[C---:B------:R-:W-:Y:S01]  /*189b0*/  IMAD.WIDE R66, R2.reuse, 0x4, R236 ;  /* 0x0000000402427825 */ /* 0x040fe200078e02ec */
[----:B------:R4:W-:Y:S01]  /*189c0*/  STL.64 [R1+0x1098], R4 ;  /* 0x0010980401007387 */ /* 0x0009e20000100a00 */
[----:B------:R-:W1:Y:S02]  /*189d0*/  LDC R252, c[0x0][0x230] ;  /* 0x00008c00fffc7b82 */ /* 0x000e640000000800 */
[C---:B------:R-:W-:Y:S01]  /*189e0*/  IMAD.WIDE R60, R2.reuse, 0x4, R238 ;  /* 0x00000004023c7825 */ /* 0x040fe200078e02ee */
[----:B------:R4:W-:Y:S03]  /*189f0*/  STL.64 [R1+0x1090], R66 ;  /* 0x0010904201007387 */ /* 0x0009e60000100a00 */
[C---:B------:R-:W-:Y:S01]  /*18a00*/  IMAD.WIDE R42, R2.reuse, 0x4, R240 ;  /* 0x00000004022a7825 */ /* 0x040fe200078e02f0 */
[----:B------:R4:W-:Y:S01]  /*18a10*/  STL.64 [R1+0x1088], R60 ;  /* 0x0010883c01007387 */ /* 0x0009e20000100a00 */
[----:B------:R-:W1:Y:S03]  /*18a20*/  LDC R236, c[0x0][0x230] ;  /* 0x00008c00ffec7b82 */ /* 0x000e660000000800 */
[----:B------:R4:W-:Y:S01]  /*18a30*/  STL.64 [R1+0x1080], R42 ;  /* 0x0010802a01007387 */ /* 0x0009e20000100a00 */
[----:B------:R-:W-:-:S03]  /*18a40*/  IMAD.WIDE R90, R2, 0x4, R90 ;  /* 0x00000004025a7825 */ /* 0x000fc600078e025a */
[----:B------:R-:W-:Y:S01]  /*18a50*/  @!PT LDS RZ, [RZ] ;  /* 0x00000000fffff984 */ /* 0x000fe20000000800 */
[----:B------:R-:W-:Y:S01]  /*18a60*/  @!PT LDS RZ, [RZ] ;  /* 0x00000000fffff984 */ /* 0x000fe20000000800 */
[----:B------:R-:W-:Y:S01]  /*18a70*/  @!PT LDS RZ, [RZ] ;  /* 0x00000000fffff984 */ /* 0x000fe20000000800 */
[----:B------:R4:W-:Y:S01]  /*18a80*/  LDGSTS.E [R246+0x20000], desc[UR4][R4.64], !P5 ;  /* 0x2000000004f67fae */ /* 0x0009e2000e921844 */
[C---:B------:R-:W-:Y:S01]  /*18a90*/  IMAD.WIDE R84, R2.reuse, 0x4, R84 ;  /* 0x0000000402547825 */ /* 0x040fe200078e0254 */
[----:B------:R-:W1:Y:S02]  /*18aa0*/  LDC R238, c[0x0][0x230] ;  /* 0x00008c00ffee7b82 */ /* 0x000e640000000800 */
[----:B------:R-:W3:Y:S04]  /*18ab0*/  LDL.LU.64 R72, [R1+0x900] ;  /* 0x0009000001487983 */ /* 0x000ee80000300a00 */
[----:B------:R-:W-:Y:S01]  /*18ac0*/  LDGSTS.E [R246+0x24000], desc[UR4][R66.64], !P5 ;  /* 0x2400000042f67fae */ /* 0x000fe2000e921844 */
[C---:B------:R-:W-:Y:S01]  /*18ad0*/  IMAD.WIDE R54, R2.reuse, 0x4, R54 ;  /* 0x0000000402367825 */ /* 0x040fe200078e0236 */
[----:B------:R-:W1:Y:S02]  /*18ae0*/  LDC R237, c[0x0][0x230] ;  /* 0x00008c00ffed7b82 */ /* 0x000e640000000800 */
[----:B------:R-:W-:Y:S01]  /*18af0*/  LDGSTS.E [R246+0x28000], desc[UR4][R60.64], !P5 ;  /* 0x280000003cf67fae */ /* 0x000fe2000e921844 */
[----:B------:R-:W-:-:S03]  /*18b00*/  IMAD.WIDE R48, R2, 0x4, R48 ;  /* 0x0000000402307825 */ /* 0x000fc600078e0230 */
[----:B------:R-:W-:Y:S01]  /*18b10*/  LDGSTS.E [R246+0x2c000], desc[UR4][R42.64], !P5 ;  /* 0x2c0000002af67fae */ /* 0x000fe2000e921844 */
[C---:B--2---:R-:W-:Y:S01]  /*18b20*/  IMAD.WIDE R78, R2.reuse, 0x4, R78 ;  /* 0x00000004024e7825 */ /* 0x044fe200078e024e */
[----:B----4-:R-:W2:Y:S02]  /*18b30*/  LDC R5, c[0x0][0x230] ;  /* 0x00008c00ff057b82 */ /* 0x010ea40000000800 */
[----:B------:R-:W4:Y:S04]  /*18b40*/  LDL.LU.64 R66, [R1+0x8f8] ;  /* 0x0008f80001427983 */ /* 0x000f280000300a00 */
[----:B------:R-:W2:Y:S02]  /*18b50*/  LDL.LU.64 R60, [R1+0x8f0] ;  /* 0x0008f000013c7983 */ /* 0x000ea40000300a00 */
[----:B------:R-:W1:Y:S02]  /*18b60*/  LDC R239, c[0x0][0x230] ;  /* 0x00008c00ffef7b82 */ /* 0x000e640000000800 */
[----:B------:R-:W2:Y:S04]  /*18b70*/  LDL.LU.64 R42, [R1+0x8e8] ;  /* 0x0008e800012a7983 */ /* 0x000ea80000300a00 */
[----:B------:R1:W-:Y:S04]  /*18b80*/  STL.64 [R1+0x1078], R90 ;  /* 0x0010785a01007387 */ /* 0x0003e80000100a00 */
[----:B------:R1:W-:Y:S04]  /*18b90*/  LDGSTS.E [R246+0x20004], desc[UR4][R90.64], !P4 ;  /* 0x200040005af67fae */ /* 0x0003e8000e121844 */
[----:B------:R1:W-:Y:S04]  /*18ba0*/  STL.64 [R1+0x1070], R84 ;  /* 0x0010705401007387 */ /* 0x0003e80000100a00 */
[----:B------:R1:W-:Y:S02]  /*18bb0*/  STL.64 [R1+0x1068], R54 ;  /* 0x0010683601007387 */ /* 0x0003e40000100a00 */
[----:B-1----:R-:W-:-:S02]  /*18bc0*/  IMAD.WIDE R90, R2, 0x4, R36 ;  /* 0x00000004025a7825 */ /* 0x002fc400078e0224 */
[----:B------:R1:W-:Y:S04]  /*18bd0*/  LDGSTS.E [R246+0x24004], desc[UR4][R84.64], !P4 ;  /* 0x2400400054f67fae */ /* 0x0003e8000e121844 */
[----:B------:R1:W-:Y:S04]  /*18be0*/  STL.64 [R1+0x1060], R48 ;  /* 0x0010603001007387 */ /* 0x0003e80000100a00 */
[----:B------:R-:W-:Y:S01]  /*18bf0*/  LDGSTS.E [R246+0x28004], desc[UR4][R54.64], !P4 ;  /* 0x2800400036f67fae */ /* 0x000fe2000e121844 */
[----:B-1----:R-:W-:-:S03]  /*18c00*/  IMAD.WIDE R84, R2, 0x4, R30 ;  /* 0x0000000402547825 */ /* 0x002fc600078e021e */
[----:B------:R-:W-:Y:S04]  /*18c10*/  LDGSTS.E [R246+0x2c004], desc[UR4][R48.64], !P4 ;  /* 0x2c00400030f67fae */ /* 0x000fe8000e121844 */
[----:B------:R-:W2:Y:S04]  /*18c20*/  LDL.LU.64 R30, [R1+0x5a0] ;  /* 0x0005a000011e7983 */ /* 0x000ea80000300a00 */
[----:B------:R-:W2:Y:S04]  /*18c30*/  LDL.LU.64 R54, [R1+0x598] ;  /* 0x0005980001367983 */ /* 0x000ea80000300a00 */
[----:B------:R-:W-:Y:S04]  /*18c40*/  STL.64 [R1+0x1058], R90 ;  /* 0x0010585a01007387 */ /* 0x000fe80000100a00 */
[----:B------:R-:W2:Y:S04]  /*18c50*/  LDL.LU.64 R48, [R1+0x590] ;  /* 0x0005900001307983 */ /* 0x000ea80000300a00 */
[----:B------:R1:W-:Y:S04]  /*18c60*/  LDGSTS.E [R246+0x20008], desc[UR4][R90.64], !P3 ;  /* 0x200080005af67fae */ /* 0x0003e8000d921844 */
[----:B------:R-:W-:Y:S04]  /*18c70*/  STL.64 [R1+0x1050], R84 ;  /* 0x0010505401007387 */ /* 0x000fe80000100a00 */
[----:B------:R-:W2:Y:S04]  /*18c80*/  LDL.LU.64 R36, [R1+0x588] ;  /* 0x0005880001247983 */ /* 0x000ea80000300a00 */
[----:B------:R-:W-:Y:S04]  /*18c90*/  LDGSTS.E [R246+0x24008], desc[UR4][R84.64], !P3 ;  /* 0x2400800054f67fae */ /* 0x000fe8000d921844 */
[----:B------:R-:W-:Y:S04]  /*18ca0*/  STL.64 [R1+0x1048], R78 ;  /* 0x0010484e01007387 */ /* 0x000fe80000100a00 */
[----:B------:R-:W-:Y:S01]  /*18cb0*/  LDGSTS.E [R246+0x28008], desc[UR4][R78.64], !P3 ;  /* 0x280080004ef67fae */ /* 0x000fe2000d921844 */
[----:B---3--:R-:W-:-:S05]  /*18cc0*/  IMAD.WIDE R24, R2, 0x4, R24 ;  /* 0x0000000402187825 */ /* 0x008fca00078e0218 */
[----:B------:R3:W-:Y:S04]  /*18cd0*/  STL.64 [R1+0x1040], R24 ;  /* 0x0010401801007387 */ /* 0x0007e80000100a00 */
[----:B------:R-:W-:Y:S04]  /*18ce0*/  LDGSTS.E [R246+0x2c008], desc[UR4][R24.64], !P3 ;  /* 0x2c00800018f67fae */ /* 0x000fe8000d921844 */
[----:B---3--:R-:W3:Y:S01]  /*18cf0*/  LDL.LU.64 R24, [R1+0x580] ;  /* 0x0005800001187983 */ /* 0x008ee20000300a00 */
[----:B-1----:R-:W-:-:S05]  /*18d00*/  IMAD.WIDE R90, R2, 0x4, R72 ;  /* 0x00000004025a7825 */ /* 0x002fca00078e0248 */
[----:B------:R-:W-:Y:S04]  /*18d10*/  STL.64 [R1+0x1038], R90 ;  /* 0x0010385a01007387 */ /* 0x000fe80000100a00 */
[----:B------:R-:W3:Y:S04]  /*18d20*/  LDL.LU.64 R84, [R1+0x578] ;  /* 0x0005780001547983 */ /* 0x000ee80000300a00 */
[----:B------:R3:W-:Y:S01]  /*18d30*/  LDGSTS.E [R246+0x2000c], desc[UR4][R90.64], !P1 ;  /* 0x2000c0005af67fae */ /* 0x0007e2000c921844 */
[----:B----4-:R-:W-:-:S04]  /*18d40*/  IMAD.WIDE R66, R2, 0x4, R66 ;  /* 0x0000000402427825 */ /* 0x010fc800078e0242 */
[C---:B--2---:R-:W-:Y:S01]  /*18d50*/  IMAD.WIDE R60, R2.reuse, 0x4, R60 ;  /* 0x00000004023c7825 */ /* 0x044fe200078e023c */
[----:B------:R1:W-:Y:S03]  /*18d60*/  STL.64 [R1+0x1030], R66 ;  /* 0x0010304201007387 */ /* 0x0003e60000100a00 */
[C---:B------:R-:W-:Y:S01]  /*18d70*/  IMAD.WIDE R42, R2.reuse, 0x4, R42 ;  /* 0x00000004022a7825 */ /* 0x040fe200078e022a */
[----:B------:R-:W2:Y:S04]  /*18d80*/  LDL.LU.64 R78, [R1+0x570] ;  /* 0x00057000014e7983 */ /* 0x000ea80000300a00 */
[----:B------:R4:W-:Y:S04]  /*18d90*/  STL.64 [R1+0x1028], R60 ;  /* 0x0010283c01007387 */ /* 0x0009e80000100a00 */
[----:B------:R-:W2:Y:S04]  /*18da0*/  LDL.LU.64 R72, [R1+0x568] ;  /* 0x0005680001487983 */ /* 0x000ea80000300a00 */
[----:B------:R4:W-:Y:S04]  /*18db0*/  STL.64 [R1+0x1020], R42 ;  /* 0x0010202a01007387 */ /* 0x0009e80000100a00 */
[----:B------:R-:W-:Y:S04]  /*18dc0*/  LDGSTS.E [R246+0x2400c], desc[UR4][R66.64], !P1 ;  /* 0x2400c00042f67fae */ /* 0x000fe8000c921844 */
[----:B------:R-:W-:Y:S04]  /*18dd0*/  LDGSTS.E [R246+0x2800c], desc[UR4][R60.64], !P1 ;  /* 0x2800c0003cf67fae */ /* 0x000fe8000c921844 */
[----:B------:R-:W-:Y:S04]  /*18de0*/  LDGSTS.E [R246+0x2c00c], desc[UR4][R42.64], !P1 ;  /* 0x2c00c0002af67fae */ /* 0x000fe8000c921844 */
[----:B-1----:R-:W2:Y:S04]  /*18df0*/  LDL.LU.64 R66, [R1+0x560] ;  /* 0x0005600001427983 */ /* 0x002ea80000300a00 */
[----:B----4-:R-:W4:Y:S04]  /*18e00*/  LDL.LU.64 R60, [R1+0x558] ;  /* 0x00055800013c7983 */ /* 0x010f280000300a00 */
[----:B------:R-:W4:Y:S01]  /*18e10*/  LDL.LU.64 R42, [R1+0x550] ;  /* 0x00055000012a7983 */ /* 0x000f220000300a00 */
[----:B------:R-:W-:-:S04]  /*18e20*/  IMAD.WIDE R30, R2, 0x4, R30 ;  /* 0x00000004021e7825 */ /* 0x000fc800078e021e */
[C---:B------:R-:W-:Y:S01]  /*18e30*/  IMAD.WIDE R54, R2.reuse, 0x4, R54 ;  /* 0x0000000402367825 */ /* 0x040fe200078e0236 */
[----:B------:R1:W-:Y:S03]  /*18e40*/  STL.64 [R1+0x1010], R30 ;  /* 0x0010101e01007387 */ /* 0x0003e60000100a00 */
[C---:B------:R-:W-:Y:S01]  /*18e50*/  IMAD.WIDE R48, R2.reuse, 0x4, R48 ;  /* 0x0000000402307825 */ /* 0x040fe200078e0230 */
[----:B------:R1:W-:Y:S04]  /*18e60*/  STL.64 [R1+0x1008], R54 ;  /* 0x0010083601007387 */ /* 0x0003e80000100a00 */
[----:B------:R-:W-:Y:S04]  /*18e70*/  LDGSTS.E [R246+0x30000], desc[UR4][R30.64], !P0 ;  /* 0x300000001ef67fae */ /* 0x000fe8000c121844 */
[----:B------:R1:W-:Y:S01]  /*18e80*/  STL.64 [R1+0x1000], R48 ;  /* 0x0010003001007387 */ /* 0x0003e20000100a00 */
[----:B------:R-:W-:-:S03]  /*18e90*/  IMAD.WIDE R36, R2, 0x4, R36 ;  /* 0x0000000402247825 */ /* 0x000fc600078e0224 */
[----:B------:R-:W-:Y:S04]  /*18ea0*/  LDGSTS.E [R246+0x34000], desc[UR4][R54.64], !P0 ;  /* 0x3400000036f67fae */ /* 0x000fe8000c121844 */
[----:B-1----:R-:W4:Y:S04]  /*18eb0*/  LDL.LU.64 R30, [R1+0x548] ;  /* 0x00054800011e7983 */ /* 0x002f280000300a00 */
[----:B------:R1:W-:Y:S04]  /*18ec0*/  STL.64 [R1+0xff8], R36 ;  /* 0x000ff82401007387 */ /* 0x0003e80000100a00 */
[----:B------:R-:W-:Y:S04]  /*18ed0*/  LDGSTS.E [R246+0x38000], desc[UR4][R48.64], !P0 ;  /* 0x3800000030f67fae */ /* 0x000fe8000c121844 */
[----:B------:R-:W4:Y:S01]  /*18ee0*/  LDL.LU.64 R54, [R1+0x540] ;  /* 0x0005400001367983 */ /* 0x000f220000300a00 */
[----:B------:R-:W-:-:S03]  /*18ef0*/  ISETP.GE.U32.AND P5, PT, R251, 0x7fffff5e, PT ;  /* 0x7fffff5efb00780c */ /* 0x000fc60003fa6070 */
[----:B------:R-:W-:Y:S04]  /*18f00*/  LDGSTS.E [R246+0x3c000], desc[UR4][R36.64], !P0 ;  /* 0x3c00000024f67fae */ /* 0x000fe8000c121844 */
[----:B------:R-:W4:Y:S04]  /*18f10*/  LDL.LU.64 R48, [R1+0x538] ;  /* 0x0005380001307983 */ /* 0x000f280000300a00 */
[----:B-1----:R-:W4:Y:S01]  /*18f20*/  LDL.LU.64 R36, [R1+0x530] ;  /* 0x0005300001247983 */ /* 0x002f220000300a00 */
[----:B---3--:R-:W-:-:S05]  /*18f30*/  IMAD.WIDE R90, R2, 0x4, R24 ;  /* 0x00000004025a7825 */ /* 0x008fca00078e0218 */
[----:B------:R1:W-:Y:S04]  /*18f40*/  STL.64 [R1+0xff0], R90 ;  /* 0x000ff05a01007387 */ /* 0x0003e80000100a00 */
[----:B------:R-:W3:Y:S04]  /*18f50*/  LDL.LU.64 R24, [R1+0x528] ;  /* 0x0005280001187983 */ /* 0x000ee80000300a00 */
[----:B------:R-:W-:Y:S01]  /*18f60*/  LDGSTS.E [R246+0x30004], desc[UR4][R90.64], !P6 ;  /* 0x300040005af67fae */ /* 0x000fe2000f121844 */
[----:B------:R-:W-:-:S05]  /*18f70*/  IMAD.WIDE R84, R2, 0x4, R84 ;  /* 0x0000000402547825 */ /* 0x000fca00078e0254 */
[----:B------:R-:W-:Y:S04]  /*18f80*/  STL.64 [R1+0xfe8], R84 ;  /* 0x000fe85401007387 */ /* 0x000fe80000100a00 */
[----:B------:R-:W-:Y:S01]  /*18f90*/  LDGSTS.E [R246+0x34004], desc[UR4][R84.64], !P6 ;  /* 0x3400400054f67fae */ /* 0x000fe2000f121844 */
[----:B--2---:R-:W-:-:S05]  /*18fa0*/  IMAD.WIDE R78, R2, 0x4, R78 ;  /* 0x00000004024e7825 */ /* 0x004fca00078e024e */
[----:B------:R2:W-:Y:S01]  /*18fb0*/  STL.64 [R1+0xfe0], R78 ;  /* 0x000fe04e01007387 */ /* 0x0005e20000100a00 */
[----:B------:R-:W-:-:S03]  /*18fc0*/  IMAD.WIDE R72, R2, 0x4, R72 ;  /* 0x0000000402487825 */ /* 0x000fc600078e0248 */
[----:B------:R2:W-:Y:S04]  /*18fd0*/  LDGSTS.E [R246+0x38004], desc[UR4][R78.64], !P6 ;  /* 0x380040004ef67fae */ /* 0x0005e8000f121844 */
[----:B------:R4:W-:Y:S04]  /*18fe0*/  STL.64 [R1+0xfd8], R72 ;  /* 0x000fd84801007387 */ /* 0x0009e80000100a00 */
[----:B------:R4:W-:Y:S04]  /*18ff0*/  LDGSTS.E [R246+0x3c004], desc[UR4][R72.64], !P6 ;  /* 0x3c00400048f67fae */ /* 0x0009e8000f121844 */
[----:B-1----:R-:W3:Y:S01]  /*19000*/  LDL.LU.64 R90, [R1+0x8e0] ;  /* 0x0008e000015a7983 */ /* 0x002ee20000300a00 */
[----:B--2---:R-:W-:-:S04]  /*19010*/  IMAD.WIDE R78, R2, 0x4, R66 ;  /* 0x00000004024e7825 */ /* 0x004fc800078e0242 */
[C---:B----4-:R-:W-:Y:S01]  /*19020*/  IMAD.WIDE R72, R2.reuse, 0x4, R60 ;  /* 0x0000000402487825 */ /* 0x050fe200078e023c */
[----:B------:R-:W-:Y:S03]  /*19030*/  STL.64 [R1+0xfd0], R78 ;  /* 0x000fd04e01007387 */ /* 0x000fe60000100a00 */
[C---:B------:R-:W-:Y:S01]  /*19040*/  IMAD.WIDE R42, R2.reuse, 0x4, R42 ;  /* 0x00000004022a7825 */ /* 0x040fe200078e022a */
[----:B------:R-:W2:Y:S04]  /*19050*/  LDL.LU.64 R84, [R1+0x8d8] ;  /* 0x0008d80001547983 */ /* 0x000ea80000300a00 */
[----:B------:R-:W-:Y:S04]  /*19060*/  STL.64 [R1+0xfc8], R72 ;  /* 0x000fc84801007387 */ /* 0x000fe80000100a00 */
[----:B------:R-:W4:Y:S04]  /*19070*/  LDL.LU.64 R66, [R1+0x8d0] ;  /* 0x0008d00001427983 */ /* 0x000f280000300a00 */
[----:B------:R1:W-:Y:S04]  /*19080*/  STL.64 [R1+0xfc0], R42 ;  /* 0x000fc02a01007387 */ /* 0x0003e80000100a00 */
[----:B------:R-:W4:Y:S04]  /*19090*/  LDL.LU.64 R60, [R1+0x8c8] ;  /* 0x0008c800013c7983 */ /* 0x000f280000300a00 */
[----:B------:R-:W-:Y:S04]  /*190a0*/  LDGSTS.E [R246+0x30008], desc[UR4][R78.64], !P5 ;  /* 0x300080004ef67fae */ /* 0x000fe8000e921844 */
[----:B------:R1:W-:Y:S04]  /*190b0*/  LDGSTS.E [R246+0x34008], desc[UR4][R72.64], !P5 ;  /* 0x3400800048f67fae */ /* 0x0003e8000e921844 */
[----:B------:R-:W-:Y:S01]  /*190c0*/  LDGSTS.E [R246+0x38008], desc[UR4][R42.64], !P5 ;  /* 0x380080002af67fae */ /* 0x000fe2000e921844 */
[----:B------:R-:W-:-:S05]  /*190d0*/  IMAD.WIDE R30, R2, 0x4, R30 ;  /* 0x00000004021e7825 */ /* 0x000fca00078e021e */
[----:B------:R1:W-:Y:S04]  /*190e0*/  STL.64 [R1+0xfb8], R30 ;  /* 0x000fb81e01007387 */ /* 0x0003e80000100a00 */
[----:B------:R-:W-:Y:S04]  /*190f0*/  LDGSTS.E [R246+0x3c008], desc[UR4][R30.64], !P5 ;  /* 0x3c0080001ef67fae */ /* 0x000fe8000e921844 */
[----:B-1----:R-:W4:Y:S04]  /*19100*/  LDL.LU.64 R42, [R1+0x8c0] ;  /* 0x0008c000012a7983 */ /* 0x002f280000300a00 */
[----:B------:R-:W4:Y:S01]  /*19110*/  LDL.LU.64 R30, [R1+0x8b8] ;  /* 0x0008b800011e7983 */ /* 0x000f220000300a00 */
[----:B------:R-:W-:-:S02]  /*19120*/  VIADD R4, R19, 0xffffff9c ;  /* 0xffffff9c13047836 */ /* 0x000fc40000000000 */
[----:B------:R-:W-:-:S03]  /*19130*/  IMAD.WIDE R72, R2, 0x4, R54 ;  /* 0x0000000402487825 */ /* 0x000fc600078e0236 */
[----:B------:R-:W-:Y:S01]  /*19140*/  ISETP.GE.U32.AND P4, PT, R4, 0x7fffff5d, PT ;  /* 0x7fffff5d0400780c */ /* 0x000fe20003f86070 */
[----:B------:R-:W-:Y:S02]  /*19150*/  VIADD R4, R252, 0xffffffbb ;  /* 0xffffffbbfc047836 */ /* 0x000fe40000000000 */
[C---:B------:R-:W-:Y:S01]  /*19160*/  IMAD.WIDE R54, R2.reuse, 0x4, R48 ;  /* 0x0000000402367825 */ /* 0x040fe200078e0230 */
[----:B------:R1:W-:Y:S03]  /*19170*/  STL.64 [R1+0xfb0], R72 ;  /* 0x000fb04801007387 */ /* 0x0003e60000100a00 */
[----:B------:R-:W-:Y:S01]  /*19180*/  IMAD.WIDE R48, R2, 0x4, R36 ;  /* 0x0000000402307825 */ /* 0x000fe200078e0224 */
[----:B------:R-:W-:Y:S01]  /*19190*/  ISETP.GE.U32.AND P3, PT, R4, 0x7fffff7c, PT ;  /* 0x7fffff7c0400780c */ /* 0x000fe20003f66070 */
[----:B------:R-:W4:Y:S04]  /*191a0*/  LDL.LU.64 R78, [R1+0x8b0] ;  /* 0x0008b000014e7983 */ /* 0x000f280000300a00 */
[----:B------:R1:W-:Y:S04]  /*191b0*/  STL.64 [R1+0xfa8], R54 ;  /* 0x000fa83601007387 */ /* 0x0003e80000100a00 */
[----:B------:R-:W-:Y:S04]  /*191c0*/  LDGSTS.E [R246+0x3000c], desc[UR4][R72.64], !P4 ;  /* 0x3000c00048f67fae */ /* 0x000fe8000e121844 */
[----:B------:R-:W-:Y:S04]  /*191d0*/  LDGSTS.E [R246+0x3400c], desc[UR4][R54.64], !P4 ;  /* 0x3400c00036f67fae */ /* 0x000fe8000e121844 */
[----:B------:R-:W-:Y:S01]  /*191e0*/  LDGSTS.E [R246+0x3800c], desc[UR4][R48.64], !P4 ;  /* 0x3800c00030f67fae */ /* 0x000fe2000e121844 */
[----:B---3--:R-:W-:-:S03]  /*191f0*/  IMAD.WIDE R36, R2, 0x4, R24 ;  /* 0x0000000402247825 */ /* 0x008fc600078e0218 */
[----:B------:R-:W3:Y:S04]  /*19200*/  LDL.LU.64 R24, [R1+0x8a8] ;  /* 0x0008a80001187983 */ /* 0x000ee80000300a00 */
[----:B------:R1:W-:Y:S04]  /*19210*/  STL.64 [R1+0xfa0], R48 ;  /* 0x000fa03001007387 */ /* 0x0003e80000100a00 */
[----:B------:R1:W-:Y:S04]  /*19220*/  STL.64 [R1+0xf98], R36 ;  /* 0x000f982401007387 */ /* 0x0003e80000100a00 */
[----:B-1----:R-:W3:Y:S04]  /*19230*/  LDL.LU.64 R72, [R1+0x8a0] ;  /* 0x0008a00001487983 */ /* 0x002ee80000300a00 */
[----:B------:R-:W3:Y:S04]  /*19240*/  LDL.LU.64 R54, [R1+0x898] ;  /* 0x0008980001367983 */ /* 0x000ee80000300a00 */
[----:B------:R-:W3:Y:S04]  /*19250*/  LDL.LU.64 R48, [R1+0x890] ;  /* 0x0008900001307983 */ /* 0x000ee80000300a00 */
[----:B------:R-:W-:Y:S04]  /*19260*/  LDGSTS.E [R246+0x3c00c], desc[UR4][R36.64], !P4 ;  /* 0x3c00c00024f67fae */ /* 0x000fe8000e121844 */
[----:B------:R-:W3:Y:S01]  /*19270*/  LDL.LU.64 R36, [R1+0x888] ;  /* 0x0008880001247983 */ /* 0x000ee20000300a00 */
[----:B------:R-:W-:-:S05]  /*19280*/  IMAD.WIDE R90, R2, 0x4, R90 ;  /* 0x00000004025a7825 */ /* 0x000fca00078e025a */
[----:B------:R1:W-:Y:S04]  /*19290*/  STL.64 [R1+0x1018], R90 ;  /* 0x0010185a01007387 */ /* 0x0003e80000100a00 */
[----:B------:R1:W-:Y:S01]  /*192a0*/  LDGSTS.E [R245+0x20000], desc[UR4][R90.64], !P3 ;  /* 0x200000005af57fae */ /* 0x0003e2000d921844 */
[----:B--2---:R-:W-:-:S04]  /*192b0*/  IMAD.WIDE R84, R2, 0x4, R84 ;  /* 0x0000000402547825 */ /* 0x004fc800078e0254 */
[C---:B----4-:R-:W-:Y:S01]  /*192c0*/  IMAD.WIDE R66, R2.reuse, 0x4, R66 ;  /* 0x0000000402427825 */ /* 0x050fe200078e0242 */
[----:B------:R2:W-:Y:S03]  /*192d0*/  STL.64 [R1+0xf90], R84 ;  /* 0x000f905401007387 */ /* 0x0005e60000100a00 */
[C---:B------:R-:W-:Y:S01]  /*192e0*/  IMAD.WIDE R60, R2.reuse, 0x4, R60 ;  /* 0x00000004023c7825 */ /* 0x040fe200078e023c */
[----:B------:R4:W-:Y:S04]  /*192f0*/  STL.64 [R1+0xf88], R66 ;  /* 0x000f884201007387 */ /* 0x0009e80000100a00 */
[----:B------:R2:W-:Y:S04]  /*19300*/  LDGSTS.E [R245+0x24000], desc[UR4][R84.64], !P3 ;  /* 0x2400000054f57fae */ /* 0x0005e8000d921844 */
[----:B------:R4:W-:Y:S04]  /*19310*/  STL.64 [R1+0xf80], R60 ;  /* 0x000f803c01007387 */ /* 0x0009e80000100a00 */
[----:B------:R-:W-:Y:S04]  /*19320*/  LDGSTS.E [R245+0x28000], desc[UR4][R66.64], !P3 ;  /* 0x2800000042f57fae */ /* 0x000fe8000d921844 */
[----:B------:R-:W-:Y:S01]  /*19330*/  LDGSTS.E [R245+0x2c000], desc[UR4][R60.64], !P3 ;  /* 0x2c0000003cf57fae */ /* 0x000fe2000d921844 */
[----:B-1----:R-:W-:-:S04]  /*19340*/  IMAD.WIDE R90, R2, 0x4, R42 ;  /* 0x00000004025a7825 */ /* 0x002fc800078e022a */
[----:B--2---:R-:W-:Y:S02]  /*19350*/  IMAD.WIDE R84, R2, 0x4, R30 ;  /* 0x0000000402547825 */ /* 0x004fe400078e021e */
[----:B------:R-:W2:Y:S04]  /*19360*/  LDL.LU.64 R30, [R1+0x880] ;  /* 0x00088000011e7983 */ /* 0x000ea80000300a00 */
[----:B----4-:R-:W4:Y:S04]  /*19370*/  LDL.LU.64 R66, [R1+0x878] ;  /* 0x0008780001427983 */ /* 0x010f280000300a00 */
[----:B------:R1:W-:Y:S04]  /*19380*/  STL.64 [R1+0xf78], R90 ;  /* 0x000f785a01007387 */ /* 0x0003e80000100a00 */
[----:B------:R-:W4:Y:S01]  /*19390*/  LDL.LU.64 R60, [R1+0x870] ;  /* 0x00087000013c7983 */ /* 0x000f220000300a00 */
[----:B------:R-:W-:-:S02]  /*193a0*/  VIADD R4, R236, 0xffffffba ;  /* 0xffffffbaec047836 */ /* 0x000fc40000000000 */
[----:B------:R-:W-:Y:S01]  /*193b0*/  IMAD.WIDE R78, R2, 0x4, R78 ;  /* 0x00000004024e7825 */ /* 0x000fe200078e024e */
[----:B------:R-:W-:Y:S01]  /*193c0*/  STL.64 [R1+0xf70], R84 ;  /* 0x000f705401007387 */ /* 0x000fe20000100a00 */
[----:B------:R-:W4:Y:S01]  /*193d0*/  LDC R236, c[0x0][0x230] ;  /* 0x00008c00ffec7b82 */ /* 0x000f220000000800 */
[----:B------:R-:W-:Y:S01]  /*193e0*/  ISETP.GE.U32.AND P1, PT, R4, 0x7fffff7b, PT ;  /* 0x7fffff7b0400780c */ /* 0x000fe20003f26070 */
[----:B------:R-:W-:Y:S01]  /*193f0*/  VIADD R4, R5, 0xffffffb9 ;  /* 0xffffffb905047836 */ /* 0x000fe20000000000 */
[----:B------:R-:W4:Y:S04]  /*19400*/  LDL.LU.64 R42, [R1+0x868] ;  /* 0x00086800012a7983 */ /* 0x000f280000300a00 */
[----:B------:R-:W-:Y:S01]  /*19410*/  ISETP.GE.U32.AND P0, PT, R4, 0x7fffff7a, PT ;  /* 0x7fffff7a0400780c */ /* 0x000fe20003f06070 */
[----:B------:R-:W-:Y:S01]  /*19420*/  VIADD R4, R238, 0xffffffb8 ;  /* 0xffffffb8ee047836 */ /* 0x000fe20000000000 */
[----:B------:R-:W-:Y:S01]  /*19430*/  STL.64 [R1+0xf68], R78 ;  /* 0x000f684e01007387 */ /* 0x000fe20000100a00 */
[----:B------:R-:W4:Y:S04]  /*19440*/  LDC R5, c[0x0][0x230] ;  /* 0x00008c00ff057b82 */ /* 0x000f280000000800 */
[----:B------:R1:W-:Y:S04]  /*19450*/  LDGSTS.E [R245+0x20004], desc[UR4][R90.64], !P1 ;  /* 0x200040005af57fae */ /* 0x0003e8000c921844 */
[----:B------:R-:W-:Y:S01]  /*19460*/  LDGSTS.E [R245+0x24004], desc[UR4][R84.64], !P1 ;  /* 0x2400400054f57fae */ /* 0x000fe2000c921844 */
[----:B------:R-:W4:Y:S03]  /*19470*/  LDC R238, c[0x0][0x230] ;  /* 0x00008c00ffee7b82 */ /* 0x000f260000000800 */
[----:B------:R-:W-:Y:S01]  /*19480*/  LDGSTS.E [R245+0x28004], desc[UR4][R78.64], !P1 ;  /* 0x280040004ef57fae */ /* 0x000fe2000c921844 */
[----:B------:R-:W-:Y:S01]  /*19490*/  ISETP.GE.U32.AND P6, PT, R4, 0x7fffff79, PT ;  /* 0x7fffff790400780c */ /* 0x000fe20003fc6070 */
[----:B---3--:R-:W-:-:S05]  /*194a0*/  IMAD.WIDE R24, R2, 0x4, R24 ;  /* 0x0000000402187825 */ /* 0x008fca00078e0218 */
[----:B------:R3:W-:Y:S04]  /*194b0*/  STL.64 [R1+0xf60], R24 ;  /* 0x000f601801007387 */ /* 0x0007e80000100a00 */
[----:B------:R-:W-:Y:S01]  /*194c0*/  LDGSTS.E [R245+0x2c004], desc[UR4][R24.64], !P1 ;  /* 0x2c00400018f57fae */ /* 0x000fe2000c921844 */
[----:B-1----:R-:W-:-:S04]  /*194d0*/  IMAD.WIDE R90, R2, 0x4, R72 ;  /* 0x00000004025a7825 */ /* 0x002fc800078e0248 */
[C---:B------:R-:W-:Y:S01]  /*194e0*/  IMAD.WIDE R54, R2.reuse, 0x4, R54 ;  /* 0x0000000402367825 */ /* 0x040fe200078e0236 */
[----:B------:R1:W-:Y:S03]  /*194f0*/  LDGSTS.E [R245+0x20008], desc[UR4][R90.64], !P0 ;  /* 0x200080005af57fae */ /* 0x0003e6000c121844 */
[C---:B------:R-:W-:Y:S01]  /*19500*/  IMAD.WIDE R48, R2.reuse, 0x4, R48 ;  /* 0x0000000402307825 */ /* 0x040fe200078e0230 */
[----:B---3--:R-:W1:Y:S04]  /*19510*/  LDL.LU.64 R24, [R1+0x520] ;  /* 0x0005200001187983 */ /* 0x008e680000300a00 */
[----:B------:R-:W-:Y:S04]  /*19520*/  STL.64 [R1+0xf58], R90 ;  /* 0x000f585a01007387 */ /* 0x000fe80000100a00 */
[----:B------:R-:W3:Y:S04]  /*19530*/  LDL.LU.64 R84, [R1+0x518] ;  /* 0x0005180001547983 */ /* 0x000ee80000300a00 */
[----:B------:R2:W-:Y:S01]  /*19540*/  STL.64 [R1+0xf50], R54 ;  /* 0x000f503601007387 */ /* 0x0005e20000100a00 */
[----:B------:R-:W-:-:S03]  /*19550*/  IMAD.WIDE R36, R2, 0x4, R36 ;  /* 0x0000000402247825 */ /* 0x000fc600078e0224 */
[----:B------:R-:W3:Y:S04]  /*19560*/  LDL.LU.64 R78, [R1+0x510] ;  /* 0x00051000014e7983 */ /* 0x000ee80000300a00 */
[----:B------:R2:W-:Y:S04]  /*19570*/  STL.64 [R1+0xf48], R48 ;  /* 0x000f483001007387 */ /* 0x0005e80000100a00 */
[----:B------:R-:W3:Y:S04]  /*19580*/  LDL.LU.64 R72, [R1+0x508] ;  /* 0x0005080001487983 */ /* 0x000ee80000300a00 */
[----:B------:R2:W-:Y:S04]  /*19590*/  STL.64 [R1+0xf38], R36 ;  /* 0x000f382401007387 */ /* 0x0005e80000100a00 */
[----:B------:R-:W-:Y:S04]  /*195a0*/  LDGSTS.E [R245+0x24008], desc[UR4][R54.64], !P0 ;  /* 0x2400800036f57fae */ /* 0x000fe8000c121844 */
[----:B------:R-:W-:Y:S04]  /*195b0*/  LDGSTS.E [R245+0x28008], desc[UR4][R48.64], !P0 ;  /* 0x2800800030f57fae */ /* 0x000fe8000c121844 */
[----:B------:R-:W-:Y:S04]  /*195c0*/  LDGSTS.E [R245+0x2c008], desc[UR4][R36.64], !P0 ;  /* 0x2c00800024f57fae */ /* 0x000fe8000c121844 */
[----:B--2---:R-:W2:Y:S04]  /*195d0*/  LDL.LU.64 R54, [R1+0x500] ;  /* 0x0005000001367983 */ /* 0x004ea80000300a00 */
[----:B------:R-:W2:Y:S04]  /*195e0*/  LDL.LU.64 R48, [R1+0x4f8] ;  /* 0x0004f80001307983 */ /* 0x000ea80000300a00 */
[----:B------:R-:W2:Y:S01]  /*195f0*/  LDL.LU.64 R36, [R1+0x4f0] ;  /* 0x0004f00001247983 */ /* 0x000ea20000300a00 */
[----:B------:R-:W-:-:S04]  /*19600*/  IMAD.WIDE R30, R2, 0x4, R30 ;  /* 0x00000004021e7825 */ /* 0x000fc800078e021e */
[C---:B----4-:R-:W-:Y:S01]  /*19610*/  IMAD.WIDE R66, R2.reuse, 0x4, R66 ;  /* 0x0000000402427825 */ /* 0x050fe200078e0242 */
[----:B------:R4:W-:Y:S03]  /*19620*/  STL.64 [R1+0xf30], R30 ;  /* 0x000f301e01007387 */ /* 0x0009e60000100a00 */
[----:B------:R-:W-:Y:S01]  /*19630*/  IMAD.WIDE R60, R2, 0x4, R60 ;  /* 0x00000004023c7825 */ /* 0x000fe200078e023c */
[----:B------:R4:W-:Y:S04]  /*19640*/  STL.64 [R1+0xf28], R66 ;  /* 0x000f284201007387 */ /* 0x0009e80000100a00 */
[----:B------:R-:W-:Y:S04]  /*19650*/  LDGSTS.E [R245+0x2000c], desc[UR4][R30.64], !P6 ;  /* 0x2000c0001ef57fae */ /* 0x000fe8000f121844 */
[----:B------:R4:W-:Y:S01]  /*19660*/  STL.64 [R1+0xf20], R60 ;  /* 0x000f203c01007387 */ /* 0x0009e20000100a00 */
[----:B------:R-:W-:-:S02]  /*19670*/  VIADD R4, R237, 0xffffff9b ;  /* 0xffffff9bed047836 */ /* 0x000fc40000000000 */
[----:B------:R-:W-:Y:S01]  /*19680*/  IMAD.WIDE R42, R2, 0x4, R42 ;  /* 0x00000004022a7825 */ /* 0x000fe200078e022a */
[----:B------:R-:W-:Y:S01]  /*19690*/  LDGSTS.E [R245+0x2400c], desc[UR4][R66.64], !P6 ;  /* 0x2400c00042f57fae */ /* 0x000fe2000f121844 */
[----:B------:R-:W2:Y:S03]  /*196a0*/  LDC R237, c[0x0][0x230] ;  /* 0x00008c00ffed7b82 */ /* 0x000ea60000000800 */
[----:B----4-:R-:W4:Y:S01]  /*196b0*/  LDL.LU.64 R30, [R1+0x4e8] ;  /* 0x0004e800011e7983 */ /* 0x010f220000300a00 */
[----:B------:R-:W-:Y:S01]  /*196c0*/  ISETP.GE.U32.AND P5, PT, R4, 0x7fffff5c, PT ;  /* 0x7fffff5c0400780c */ /* 0x000fe20003fa6070 */
[----:B------:R-:W-:Y:S02]  /*196d0*/  VIADD R4, R236, 0xffffff9a ;  /* 0xffffff9aec047836 */ /* 0x000fe40000000000 */
[----:B------:R1:W-:Y:S01]  /*196e0*/  STL.64 [R1+0xf18], R42 ;  /* 0x000f182a01007387 */ /* 0x0003e20000100a00 */
[----:B------:R-:W4:Y:S03]  /*196f0*/  LDC R236, c[0x0][0x230] ;  /* 0x00008c00ffec7b82 */ /* 0x000f260000000800 */
[----:B------:R-:W-:Y:S04]  /*19700*/  LDGSTS.E [R245+0x2800c], desc[UR4][R60.64], !P6 ;  /* 0x2800c0003cf57fae */ /* 0x000fe8000f121844 */
[----:B------:R-:W4:Y:S01]  /*19710*/  LDL.LU.64 R66, [R1+0x4e0] ;  /* 0x0004e00001427983 */ /* 0x000f220000300a00 */
[----:B------:R-:W-:-:S03]  /*19720*/  ISETP.GE.U32.AND P4, PT, R4, 0x7fffff5b, PT ;  /* 0x7fffff5b0400780c */ /* 0x000fc60003f86070 */
[----:B------:R-:W-:Y:S04]  /*19730*/  LDGSTS.E [R245+0x2c00c], desc[UR4][R42.64], !P6 ;  /* 0x2c00c0002af57fae */ /* 0x000fe8000f121844 */
[----:B------:R-:W4:Y:S04]  /*19740*/  LDL.LU.64 R60, [R1+0x4d8] ;  /* 0x0004d800013c7983 */ /* 0x000f280000300a00 */
[----:B-1----:R-:W4:Y:S01]  /*19750*/  LDL.LU.64 R42, [R1+0x4d0] ;  /* 0x0004d000012a7983 */ /* 0x002f220000300a00 */
[----:B------:R-:W-:-:S05]  /*19760*/  IMAD.WIDE R90, R2, 0x4, R24 ;  /* 0x00000004025a7825 */ /* 0x000fca00078e0218 */
[----:B------:R1:W-:Y:S01]  /*19770*/  STL.64 [R1+0xf08], R90 ;  /* 0x000f085a01007387 */ /* 0x0003e20000100a00 */
[----:B---3--:R-:W-:-:S03]  /*19780*/  IMAD.WIDE R84, R2, 0x4, R84 ;  /* 0x0000000402547825 */ /* 0x008fc600078e0254 */
[----:B------:R-:W3:Y:S04]  /*19790*/  LDL.LU.64 R24, [R1+0x4c8] ;  /* 0x0004c80001187983 */ /* 0x000ee80000300a00 */
[----:B------:R-:W-:Y:S01]  /*197a0*/  LDGSTS.E [R245+0x30000], desc[UR4][R90.64], !P5 ;  /* 0x300000005af57fae */ /* 0x000fe2000e921844 */
[----:B------:R-:W-:-:S03]  /*197b0*/  IMAD.WIDE R78, R2, 0x4, R78 ;  /* 0x00000004024e7825 */ /* 0x000fc600078e024e */
[----:B------:R-:W-:Y:S04]  /*197c0*/  STL.64 [R1+0xf00], R84 ;  /* 0x000f005401007387 */ /* 0x000fe80000100a00 */
[----:B------:R-:W-:Y:S01]  /*197d0*/  LDGSTS.E [R245+0x34000], desc[UR4][R84.64], !P5 ;  /* 0x3400000054f57fae */ /* 0x000fe2000e921844 */
[----:B------:R-:W-:-:S03]  /*197e0*/  IMAD.WIDE R72, R2, 0x4, R72 ;  /* 0x0000000402487825 */ /* 0x000fc600078e0248 */
[----:B------:R2:W-:Y:S04]  /*197f0*/  STL.64 [R1+0xef8], R78 ;  /* 0x000ef84e01007387 */ /* 0x0005e80000100a00 */
[----:B------:R2:W-:Y:S04]  /*19800*/  LDGSTS.E [R245+0x38000], desc[UR4][R78.64], !P5 ;  /* 0x380000004ef57fae */ /* 0x0005e8000e921844 */
[----:B------:R2:W-:Y:S04]  /*19810*/  STL.64 [R1+0xef0], R72 ;  /* 0x000ef04801007387 */ /* 0x0005e80000100a00 */
[----:B------:R2:W-:Y:S04]  /*19820*/  LDGSTS.E [R245+0x3c000], desc[UR4][R72.64], !P5 ;  /* 0x3c00000048f57fae */ /* 0x0005e8000e921844 */
[----:B-1----:R-:W3:Y:S01]  /*19830*/  LDL.LU.64 R90, [R1+0x4c0] ;  /* 0x0004c000015a7983 */ /* 0x002ee20000300a00 */
[----:B--2---:R-:W-:-:S04]  /*19840*/  IMAD.WIDE R78, R2, 0x4, R54 ;  /* 0x00000004024e7825 */ /* 0x004fc800078e0236 */
[C---:B------:R-:W-:Y:S01]  /*19850*/  IMAD.WIDE R72, R2.reuse, 0x4, R48 ;  /* 0x0000000402487825 */ /* 0x040fe200078e0230 */
[----:B------:R-:W-:Y:S03]  /*19860*/  STL.64 [R1+0xee8], R78 ;  /* 0x000ee84e01007387 */ /* 0x000fe60000100a00 */
[C---:B------:R-:W-:Y:S01]  /*19870*/  IMAD.WIDE R36, R2.reuse, 0x4, R36 ;  /* 0x0000000402247825 */ /* 0x040fe200078e0224 */
[----:B------:R-:W2:Y:S04]  /*19880*/  LDL.LU.64 R84, [R1+0x4b8] ;  /* 0x0004b80001547983 */ /* 0x000ea80000300a00 */
[----:B------:R-:W-:Y:S04]  /*19890*/  STL.64 [R1+0xee0], R72 ;  /* 0x000ee04801007387 */ /* 0x000fe80000100a00 */
[----:B------:R-:W2:Y:S04]  /*198a0*/  LDL.LU.64 R54, [R1+0x4b0] ;  /* 0x0004b00001367983 */ /* 0x000ea80000300a00 */
[----:B------:R1:W-:Y:S04]  /*198b0*/  STL.64 [R1+0xed8], R36 ;  /* 0x000ed82401007387 */ /* 0x0003e80000100a00 */
[----:B------:R-:W2:Y:S04]  /*198c0*/  LDL.LU.64 R48, [R1+0x4a8] ;  /* 0x0004a80001307983 */ /* 0x000ea80000300a00 */
[----:B------:R-:W-:Y:S04]  /*198d0*/  LDGSTS.E [R245+0x30004], desc[UR4][R78.64], !P4 ;  /* 0x300040004ef57fae */ /* 0x000fe8000e121844 */
[----:B------:R1:W-:Y:S04]  /*198e0*/  LDGSTS.E [R245+0x34004], desc[UR4][R72.64], !P4 ;  /* 0x3400400048f57fae */ /* 0x0003e8000e121844 */
[----:B------:R-:W-:Y:S01]  /*198f0*/  LDGSTS.E [R245+0x38004], desc[UR4][R36.64], !P4 ;  /* 0x3800400024f57fae */ /* 0x000fe2000e121844 */
[----:B----4-:R-:W-:-:S05]  /*19900*/  IMAD.WIDE R30, R2, 0x4, R30 ;  /* 0x00000004021e7825 */ /* 0x010fca00078e021e */
[----:B------:R4:W-:Y:S04]  /*19910*/  STL.64 [R1+0xed0], R30 ;  /* 0x000ed01e01007387 */ /* 0x0009e80000100a00 */
[----:B-1----:R-:W2:Y:S04]  /*19920*/  LDL.LU.64 R36, [R1+0x860] ;  /* 0x0008600001247983 */ /* 0x002ea80000300a00 */
[----:B------:R-:W-:Y:S04]  /*19930*/  LDGSTS.E [R245+0x3c004], desc[UR4][R30.64], !P4 ;  /* 0x3c0040001ef57fae */ /* 0x000fe8000e121844 */
[----:B----4-:R-:W4:Y:S01]  /*19940*/  LDL.LU.64 R30, [R1+0x858] ;  /* 0x00085800011e7983 */ /* 0x010f220000300a00 */
[----:B------:R-:W-:-:S02]  /*19950*/  VIADD R4, R5, 0xffffff99 ;  /* 0xffffff9905047836 */ /* 0x000fc40000000000 */
[----:B------:R-:W-:Y:S01]  /*19960*/  IMAD.WIDE R72, R2, 0x4, R66 ;  /* 0x0000000402487825 */ /* 0x000fe200078e0242 */
[----:B------:R-:W1:Y:S02]  /*19970*/  LDC R5, c[0x0][0x230] ;  /* 0x00008c00ff057b82 */ /* 0x000e640000000800 */
[----:B------:R-:W-:Y:S01]  /*19980*/  ISETP.GE.U32.AND P3, PT, R4, 0x7fffff5a, PT ;  /* 0x7fffff5a0400780c */ /* 0x000fe20003f66070 */
[----:B------:R-:W-:Y:S02]  /*19990*/  VIADD R4, R237, 0xffffff98 ;  /* 0xffffff98ed047836 */ /* 0x000fe40000000000 */
[C---:B------:R-:W-:Y:S01]  /*199a0*/  IMAD.WIDE R66, R2.reuse, 0x4, R60 ;  /* 0x0000000402427825 */ /* 0x040fe200078e023c */
[----:B------:R3:W-:Y:S02]  /*199b0*/  STL.64 [R1+0xec8], R72 ;  /* 0x000ec84801007387 */ /* 0x0007e40000100a00 */
[----:B------:R-:W1:Y:S01]  /*199c0*/  LDC R237, c[0x0][0x230] ;  /* 0x00008c00ffed7b82 */ /* 0x000e620000000800 */
        /* <DEDUP_REMOVED lines=11> */
[----:B------:R-:W3:Y:S04]  /*19a80*/  LDL.LU.64 R72, [R1+0x840] ;  /* 0x0008400001487983 */ /* 0x000ee80000300a00 */
[----:B------:R-:W3:Y:S04]  /*19a90*/  LDL.LU.64 R66, [R1+0x838] ;  /* 0x0008380001427983 */ /* 0x000ee80000300a00 */
[----:B-1----:R-:W3:Y:S04]  /*19aa0*/  LDL.LU.64 R60, [R1+0x830] ;  /* 0x00083000013c7983 */ /* 0x002ee80000300a00 */
[----:B------:R-:W-:Y:S01]  /*19ab0*/  LDGSTS.E [R245+0x3c008], desc[UR4][R42.64], !P3 ;  /* 0x3c0080002af57fae */ /* 0x000fe2000d921844 */
[----:B------:R-:W-:-:S05]  /*19ac0*/  IMAD.WIDE R90, R2, 0x4, R90 ;  /* 0x00000004025a7825 */ /* 0x000fca00078e025a */
[----:B------:R1:W-:Y:S04]  /*19ad0*/  LDGSTS.E [R245+0x3000c], desc[UR4][R90.64], !P1 ;  /* 0x3000c0005af57fae */ /* 0x0003e8000c921844 */
[----:B------:R-:W3:Y:S01]  /*19ae0*/  LDL.LU.64 R42, [R1+0x828] ;  /* 0x00082800012a7983 */ /* 0x000ee20000300a00 */
[----:B--2---:R-:W-:-:S03]  /*19af0*/  IMAD.WIDE R84, R2, 0x4, R84 ;  /* 0x0000000402547825 */ /* 0x004fc600078e0254 */
[----:B------:R1:W-:Y:S01]  /*19b00*/  STL.64 [R1+0xea8], R90 ;  /* 0x000ea85a01007387 */ /* 0x0003e20000100a00 */
[----:B------:R-:W-:-:S03]  /*19b10*/  IMAD.WIDE R54, R2, 0x4, R54 ;  /* 0x0000000402367825 */ /* 0x000fc600078e0236 */
[----:B------:R4:W-:Y:S01]  /*19b20*/  STL.64 [R1+0xea0], R84 ;  /* 0x000ea05401007387 */ /* 0x0009e20000100a00 */
[----:B------:R-:W-:-:S03]  /*19b30*/  IMAD.WIDE R48, R2, 0x4, R48 ;  /* 0x0000000402307825 */ /* 0x000fc600078e0230 */
[----:B------:R2:W-:Y:S04]  /*19b40*/  STL.64 [R1+0xe98], R54 ;  /* 0x000e983601007387 */ /* 0x0005e80000100a00 */
[----:B------:R4:W-:Y:S04]  /*19b50*/  LDGSTS.E [R245+0x3400c], desc[UR4][R84.64], !P1 ;  /* 0x3400c00054f57fae */ /* 0x0009e8000c921844 */
[----:B------:R2:W-:Y:S04]  /*19b60*/  STL.64 [R1+0xe90], R48 ;  /* 0x000e903001007387 */ /* 0x0005e80000100a00 */
[----:B------:R-:W-:Y:S04]  /*19b70*/  LDGSTS.E [R245+0x3800c], desc[UR4][R54.64], !P1 ;  /* 0x3800c00036f57fae */ /* 0x000fe8000c921844 */
[----:B------:R-:W-:Y:S01]  /*19b80*/  LDGSTS.E [R245+0x3c00c], desc[UR4][R48.64], !P1 ;  /* 0x3c00c00030f57fae */ /* 0x000fe2000c921844 */
[----:B-1----:R-:W-:-:S04]  /*19b90*/  IMAD.WIDE R90, R2, 0x4, R36 ;  /* 0x00000004025a7825 */ /* 0x002fc800078e0224 */
[----:B----4-:R-:W-:Y:S02]  /*19ba0*/  IMAD.WIDE R84, R2, 0x4, R30 ;  /* 0x0000000402547825 */ /* 0x010fe400078e021e */
[----:B------:R-:W4:Y:S04]  /*19bb0*/  LDL.LU.64 R30, [R1+0x820] ;  /* 0x00082000011e7983 */ /* 0x000f280000300a00 */
[----:B--2---:R-:W2:Y:S04]  /*19bc0*/  LDL.LU.64 R54, [R1+0x818] ;  /* 0x0008180001367983 */ /* 0x004ea80000300a00 */
[----:B------:R1:W-:Y:S04]  /*19bd0*/  STL.64 [R1+0xf10], R90 ;  /* 0x000f105a01007387 */ /* 0x0003e80000100a00 */
[----:B------:R-:W2:Y:S01]  /*19be0*/  LDL.LU.64 R48, [R1+0x810] ;  /* 0x0008100001307983 */ /* 0x000ea20000300a00 */
[----:B------:R-:W-:-:S02]  /*19bf0*/  VIADD R4, R238, 0xffffffb7 ;  /* 0xffffffb7ee047836 */ /* 0x000fc40000000000 */
[----:B------:R-:W-:Y:S01]  /*19c00*/  IMAD.WIDE R78, R2, 0x4, R78 ;  /* 0x00000004024e7825 */ /* 0x000fe200078e024e */
[----:B------:R-:W-:Y:S01]  /*19c10*/  STL.64 [R1+0xe88], R84 ;  /* 0x000e885401007387 */ /* 0x000fe20000100a00 */
[----:B------:R-:W2:Y:S01]  /*19c20*/  LDC R238, c[0x0][0x230] ;  /* 0x00008c00ffee7b82 */ /* 0x000ea20000000800 */
[----:B------:R-:W-:Y:S01]  /*19c30*/  ISETP.GE.U32.AND P0, PT, R4, 0x7fffff78, PT ;  /* 0x7fffff780400780c */ /* 0x000fe20003f06070 */
[----:B------:R-:W-:Y:S01]  /*19c40*/  VIADD R4, R236, 0xffffffb6 ;  /* 0xffffffb6ec047836 */ /* 0x000fe20000000000 */
[----:B------:R-:W2:Y:S04]  /*19c50*/  LDL.LU.64 R36, [R1+0x808] ;  /* 0x0008080001247983 */ /* 0x000ea80000300a00 */
[----:B------:R-:W-:Y:S01]  /*19c60*/  ISETP.GE.U32.AND P6, PT, R4, 0x7fffff77, PT ;  /* 0x7fffff770400780c */ /* 0x000fe20003fc6070 */
[----:B------:R-:W-:Y:S01]  /*19c70*/  VIADD R4, R5, 0xffffffb5 ;  /* 0xffffffb505047836 */ /* 0x000fe20000000000 */
[----:B------:R-:W-:Y:S01]  /*19c80*/  STL.64 [R1+0xe80], R78 ;  /* 0x000e804e01007387 */ /* 0x000fe20000100a00 */
[----:B------:R-:W2:Y:S04]  /*19c90*/  LDC R236, c[0x0][0x230] ;  /* 0x00008c00ffec7b82 */ /* 0x000ea80000000800 */
[----:B------:R1:W-:Y:S04]  /*19ca0*/  LDGSTS.E [R244+0x20000], desc[UR4][R90.64], !P0 ;  /* 0x200000005af47fae */ /* 0x0003e8000c121844 */
[----:B------:R-:W-:Y:S01]  /*19cb0*/  LDGSTS.E [R244+0x24000], desc[UR4][R84.64], !P0 ;  /* 0x2400000054f47fae */ /* 0x000fe2000c121844 */
[----:B------:R-:W2:Y:S03]  /*19cc0*/  LDC R5, c[0x0][0x230] ;  /* 0x00008c00ff057b82 */ /* 0x000ea60000000800 */
        /* <DEDUP_REMOVED lines=12> */
[----:B------:R4:W-:Y:S04]  /*19d90*/  STL.64 [R1+0xe68], R66 ;  /* 0x000e684201007387 */ /* 0x0009e80000100a00 */
[----:B------:R-:W3:Y:S01]  /*19da0*/  LDL.LU.64 R78, [R1+0x7f0] ;  /* 0x0007f000014e7983 */ /* 0x000ee20000300a00 */
[----:B------:R-:W-:-:S03]  /*19db0*/  IMAD.WIDE R42, R2, 0x4, R42 ;  /* 0x00000004022a7825 */ /* 0x000fc600078e022a */
[----:B------:R4:W-:Y:S04]  /*19dc0*/  STL.64 [R1+0xe60], R60 ;  /* 0x000e603c01007387 */ /* 0x0009e80000100a00 */
[----:B------:R-:W3:Y:S04]  /*19dd0*/  LDL.LU.64 R72, [R1+0x7e8] ;  /* 0x0007e80001487983 */ /* 0x000ee80000300a00 */
[----:B------:R4:W-:Y:S04]  /*19de0*/  STL.64 [R1+0xe58], R42 ;  /* 0x000e582a01007387 */ /* 0x0009e80000100a00 */
[----:B------:R-:W-:Y:S04]  /*19df0*/  LDGSTS.E [R244+0x24004], desc[UR4][R66.64], !P6 ;  /* 0x2400400042f47fae */ /* 0x000fe8000f121844 */
[----:B------:R-:W-:Y:S04]  /*19e00*/  LDGSTS.E [R244+0x28004], desc[UR4][R60.64], !P6 ;  /* 0x280040003cf47fae */ /* 0x000fe8000f121844 */
[----:B------:R-:W-:Y:S04]  /*19e10*/  LDGSTS.E [R244+0x2c004], desc[UR4][R42.64], !P6 ;  /* 0x2c0040002af47fae */ /* 0x000fe8000f121844 */
[----:B----4-:R-:W4:Y:S04]  /*19e20*/  LDL.LU.64 R66, [R1+0x4a0] ;  /* 0x0004a00001427983 */ /* 0x010f280000300a00 */
[----:B------:R-:W4:Y:S04]  /*19e30*/  LDL.LU.64 R60, [R1+0x498] ;  /* 0x00049800013c7983 */ /* 0x000f280000300a00 */
[----:B------:R-:W4:Y:S01]  /*19e40*/  LDL.LU.64 R42, [R1+0x490] ;  /* 0x00049000012a7983 */ /* 0x000f220000300a00 */
[----:B------:R-:W-:-:S04]  /*19e50*/  IMAD.WIDE R30, R2, 0x4, R30 ;  /* 0x00000004021e7825 */ /* 0x000fc800078e021e */
[C---:B--2---:R-:W-:Y:S01]  /*19e60*/  IMAD.WIDE R54, R2.reuse, 0x4, R54 ;  /* 0x0000000402367825 */ /* 0x044fe200078e0236 */
        /* <DEDUP_REMOVED lines=8> */
[----:B------:R-:W4:Y:S03]  /*19ef0*/  LDC R238, c[0x0][0x230] ;  /* 0x00008c00ffee7b82 */ /* 0x000f260000000800 */
[----:B--2---:R-:W2:Y:S01]  /*19f00*/  LDL.LU.64 R30, [R1+0x488] ;  /* 0x00048800011e7983 */ /* 0x004ea20000300a00 */
[----:B------:R-:W-:Y:S01]  /*19f10*/  ISETP.GE.U32.AND P4, PT, R4, 0x7fffff75, PT ;  /* 0x7fffff750400780c */ /* 0x000fe20003f86070 */
[----:B------:R-:W-:Y:S02]  /*19f20*/  VIADD R4, R237, 0xffffff97 ;  /* 0xffffff97ed047836 */ /* 0x000fe40000000000 */
[----:B------:R1:W-:Y:S01]  /*19f30*/  STL.64 [R1+0xe38], R36 ;  /* 0x000e382401007387 */ /* 0x0003e20000100a00 */
[----:B------:R-:W2:Y:S03]  /*19f40*/  LDC R237, c[0x0][0x230] ;  /* 0x00008c00ffed7b82 */ /* 0x000ea60000000800 */
[----:B------:R-:W-:Y:S04]  /*19f50*/  LDGSTS.E [R244+0x28008], desc[UR4][R48.64], !P5 ;  /* 0x2800800030f47fae */ /* 0x000fe8000e921844 */
[----:B------:R-:W2:Y:S01]  /*19f60*/  LDL.LU.64 R54, [R1+0x480] ;  /* 0x0004800001367983 */ /* 0x000ea20000300a00 */
[----:B------:R-:W-:-:S03]  /*19f70*/  ISETP.GE.U32.AND P3, PT, R4, 0x7fffff58, PT ;  /* 0x7fffff580400780c */ /* 0x000fc60003f66070 */
[----:B------:R-:W-:Y:S04]  /*19f80*/  LDGSTS.E [R244+0x2c008], desc[UR4][R36.64], !P5 ;  /* 0x2c00800024f47fae */ /* 0x000fe8000e921844 */
[----:B------:R-:W2:Y:S04]  /*19f90*/  LDL.LU.64 R48, [R1+0x478] ;  /* 0x0004780001307983 */ /* 0x000ea80000300a00 */
[----:B-1----:R-:W2:Y:S01]  /*19fa0*/  LDL.LU.64 R36, [R1+0x470] ;  /* 0x0004700001247983 */ /* 0x002ea20000300a00 */
        /* <DEDUP_REMOVED lines=14> */
[----:B----4-:R-:W-:-:S04]  /*1a090*/  IMAD.WIDE R78, R2, 0x4, R66 ;  /* 0x00000004024e7825 */ /* 0x010fc800078e0242 */
[C---:B------:R-:W-:Y:S01]  /*1a0a0*/  IMAD.WIDE R72, R2.reuse, 0x4, R60 ;  /* 0x0000000402487825 */ /* 0x040fe200078e023c */
[----:B------:R-:W-:Y:S03]  /*1a0b0*/  STL.64 [R1+0xe10], R78 ;  /* 0x000e104e01007387 */ /* 0x000fe60000100a00 */
[C---:B------:R-:W-:Y:S01]  /*1a0c0*/  IMAD.WIDE R42, R2.reuse, 0x4, R42 ;  /* 0x00000004022a7825 */ /* 0x040fe200078e022a */
[----:B------:R-:W4:Y:S04]  /*1a0d0*/  LDL.LU.64 R84, [R1+0x458] ;  /* 0x0004580001547983 */ /* 0x000f280000300a00 */
[----:B------:R-:W-:Y:S04]  /*1a0e0*/  STL.64 [R1+0xe08], R72 ;  /* 0x000e084801007387 */ /* 0x000fe80000100a00 */
[----:B------:R-:W4:Y:S04]  /*1a0f0*/  LDL.LU.64 R66, [R1+0x450] ;  /* 0x0004500001427983 */ /* 0x000f280000300a00 */
[----:B------:R1:W-:Y:S04]  /*1a100*/  STL.64 [R1+0xe00], R42 ;  /* 0x000e002a01007387 */ /* 0x0003e80000100a00 */
[----:B------:R-:W4:Y:S04]  /*1a110*/  LDL.LU.64 R60, [R1+0x448] ;  /* 0x00044800013c7983 */ /* 0x000f280000300a00 */
[----:B------:R-:W-:Y:S04]  /*1a120*/  LDGSTS.E [R244+0x30000], desc[UR4][R78.64], !P3 ;  /* 0x300000004ef47fae */ /* 0x000fe8000d921844 */
[----:B------:R1:W-:Y:S04]  /*1a130*/  LDGSTS.E [R244+0x34000], desc[UR4][R72.64], !P3 ;  /* 0x3400000048f47fae */ /* 0x0003e8000d921844 */
[----:B------:R-:W-:Y:S01]  /*1a140*/  LDGSTS.E [R244+0x38000], desc[UR4][R42.64], !P3 ;  /* 0x380000002af47fae */ /* 0x000fe2000d921844 */
[----:B--2---:R-:W-:-:S05]  /*1a150*/  IMAD.WIDE R30, R2, 0x4, R30 ;  /* 0x00000004021e7825 */ /* 0x004fca00078e021e */
[----:B------:R2:W-:Y:S04]  /*1a160*/  STL.64 [R1+0xdf8], R30 ;  /* 0x000df81e01007387 */ /* 0x0005e80000100a00 */
[----:B-1----:R-:W4:Y:S04]  /*1a170*/  LDL.LU.64 R42, [R1+0x440] ;  /* 0x00044000012a7983 */ /* 0x002f280000300a00 */
[----:B------:R-:W-:Y:S04]  /*1a180*/  LDGSTS.E [R244+0x3c000], desc[UR4][R30.64], !P3 ;  /* 0x3c0000001ef47fae */ /* 0x000fe8000d921844 */
[----:B--2---:R-:W2:Y:S01]  /*1a190*/  LDL.LU.64 R30, [R1+0x438] ;  /* 0x00043800011e7983 */ /* 0x004ea20000300a00 */
        /* <DEDUP_REMOVED lines=10> */
[----:B------:R-:W2:Y:S04]  /*1a240*/  LDL.LU.64 R78, [R1+0x430] ;  /* 0x00043000014e7983 */ /* 0x000ea80000300a00 */
        /* <DEDUP_REMOVED lines=15> */
[----:B----4-:R-:W-:-:S03]  /*1a340*/  IMAD.WIDE R84, R2, 0x4, R84 ;  /* 0x0000000402547825 */ /* 0x010fc600078e0254 */
        /* <DEDUP_REMOVED lines=69> */
[----:B------:R-:W4:Y:S04]  /*1a7a0*/  LDL.LU.64 R66, [R1+0x420] ;  /* 0x0004200001427983 */ /* 0x000f280000300a00 */
[----:B------:R-:W-:Y:S04]  /*1a7b0*/  LDGSTS.E [R243+0x28004], desc[UR4][R60.64], !P4 ;  /* 0x280040003cf37fae */ /* 0x000fe8000e121844 */
[----:B------:R-:W-:Y:S01]  /*1a7c0*/  LDGSTS.E [R243+0x2c004], desc[UR4][R42.64], !P4 ;  /* 0x2c0040002af37fae */ /* 0x000fe2000e121844 */
[----:B------:R-:W-:-:S03]  /*1a7d0*/  ISETP.GE.U32.AND P1, PT, R4, 0x7fffff71, PT ;  /* 0x7fffff710400780c */ /* 0x000fc60003f26070 */
        /* <DEDUP_REMOVED lines=37> */
[----:B------:R-:W-:Y:S01]  /*1aa30*/  IMAD.WIDE R66, R2, 0x4, R60 ;  /* 0x0000000402427825 */ /* 0x000fe200078e023c */
[----:B------:R3:W-:Y:S03]  /*1aa40*/  STL.64 [R1+0xd10], R72 ;  /* 0x000d104801007387 */ /* 0x0007e60000100a00 */
[----:B------:R-:W-:Y:S01]  /*1aa50*/  VIADD R4, R236, 0xffffff92 ;  /* 0xffffff92ec047836 */ /* 0x000fe20000000000 */
[----:B------:R-:W4:Y:S01]  /*1aa60*/  LDL.LU.64 R78, [R1+0x3d0] ;  /* 0x0003d000014e7983 */ /* 0x000f220000300a00 */
[----:B------:R-:W-:Y:S01]  /*1aa70*/  IMAD.WIDE R60, R2, 0x4, R42 ;  /* 0x00000004023c7825 */ /* 0x000fe200078e022a */
[----:B------:R-:W1:Y:S02]  /*1aa80*/  LDC R236, c[0x0][0x230] ;  /* 0x00008c00ffec7b82 */ /* 0x000e640000000800 */
[----:B------:R3:W-:Y:S01]  /*1aa90*/  STL.64 [R1+0xd08], R66 ;  /* 0x000d084201007387 */ /* 0x0007e20000100a00 */
[----:B------:R-:W-:-:S03]  /*1aaa0*/  ISETP.GE.U32.AND P6, PT, R4, 0x7fffff53, PT ;  /* 0x7fffff530400780c */ /* 0x000fc60003fc6070 */
        /* <DEDUP_REMOVED lines=17> */
[----:B------:R-:W-:Y:S01]  /*1abc0*/  STL.64 [R1+0xce8], R84 ;  /* 0x000ce85401007387 */ /* 0x000fe20000100a00 */
[----:B------:R-:W-:-:S03]  /*1abd0*/  IMAD.WIDE R48, R2, 0x4, R48 ;  /* 0x0000000402307825 */ /* 0x000fc600078e0230 */
[----:B------:R2:W-:Y:S04]  /*1abe0*/  STL.64 [R1+0xce0], R54 ;  /* 0x000ce03601007387 */ /* 0x0005e80000100a00 */
[----:B------:R4:W-:Y:S04]  /*1abf0*/  LDGSTS.E [R243+0x34004], desc[UR4][R84.64], !P6 ;  /* 0x3400400054f37fae */ /* 0x0009e8000f121844 */
[----:B------:R2:W-:Y:S04]  /*1ac00*/  STL.64 [R1+0xcd0], R48 ;  /* 0x000cd03001007387 */ /* 0x0005e80000100a00 */
[----:B------:R-:W-:Y:S04]  /*1ac10*/  LDGSTS.E [R243+0x38004], desc[UR4][R54.64], !P6 ;  /* 0x3800400036f37fae */ /* 0x000fe8000f121844 */
[----:B------:R-:W-:Y:S01]  /*1ac20*/  LDGSTS.E [R243+0x3c004], desc[UR4][R48.64], !P6 ;  /* 0x3c00400030f37fae */ /* 0x000fe2000f121844 */
[----:B-1----:R-:W-:-:S03]  /*1ac30*/  IMAD.WIDE R90, R2, 0x4, R36 ;  /* 0x00000004025a7825 */ /* 0x002fc600078e0224 */
[----:B------:R-:W3:Y:S04]  /*1ac40*/  LDL.LU.64 R36, [R1+0x760] ;  /* 0x0007600001247983 */ /* 0x000ee80000300a00 */
[----:B--2---:R-:W2:Y:S04]  /*1ac50*/  LDL.LU.64 R54, [R1+0x758] ;  /* 0x0007580001367983 */ /* 0x004ea80000300a00 */
[----:B------:R1:W-:Y:S04]  /*1ac60*/  STL.64 [R1+0xcc0], R90 ;  /* 0x000cc05a01007387 */ /* 0x0003e80000100a00 */
[----:B------:R-:W2:Y:S01]  /*1ac70*/  LDL.LU.64 R48, [R1+0x750] ;  /* 0x0007500001307983 */ /* 0x000ea20000300a00 */
[----:B----4-:R-:W-:-:S05]  /*1ac80*/  IMAD.WIDE R84, R2, 0x4, R30 ;  /* 0x0000000402547825 */ /* 0x010fca00078e021e */
[----:B------:R-:W-:Y:S04]  /*1ac90*/  STL.64 [R1+0xcb8], R84 ;  /* 0x000cb85401007387 */ /* 0x000fe80000100a00 */
[----:B------:R-:W4:Y:S01]  /*1aca0*/  LDL.LU.64 R30, [R1+0x748] ;  /* 0x00074800011e7983 */ /* 0x000f220000300a00 */
[----:B------:R-:W-:Y:S02]  /*1acb0*/  VIADD R4, R5, 0xffffff91 ;  /* 0xffffff9105047836 */ /* 0x000fe40000000000 */
[----:B------:R-:W-:Y:S01]  /*1acc0*/  IMAD.WIDE R78, R2, 0x4, R78 ;  /* 0x00000004024e7825 */ /* 0x000fe200078e024e */
[----:B------:R-:W4:Y:S02]  /*1acd0*/  LDC R5, c[0x0][0x230] ;  /* 0x00008c00ff057b82 */ /* 0x000f240000000800 */
[----:B------:R-:W-:Y:S01]  /*1ace0*/  ISETP.GE.U32.AND P5, PT, R4, 0x7fffff52, PT ;  /* 0x7fffff520400780c */ /* 0x000fe20003fa6070 */
[----:B------:R-:W-:Y:S01]  /*1acf0*/  VIADD R4, R237, 0xffffff90 ;  /* 0xffffff90ed047836 */ /* 0x000fe20000000000 */
[----:B------:R-:W-:Y:S04]  /*1ad00*/  STL.64 [R1+0xcb0], R78 ;  /* 0x000cb04e01007387 */ /* 0x000fe80000100a00 */
[----:B------:R-:W-:Y:S01]  /*1ad10*/  ISETP.GE.U32.AND P4, PT, R4, 0x7fffff51, PT ;  /* 0x7fffff510400780c */ /* 0x000fe20003f86070 */
[----:B------:R-:W-:Y:S01]  /*1ad20*/  VIADD R4, R238, 0xffffffaf ;  /* 0xffffffafee047836 */ /* 0x000fe20000000000 */
[----:B------:R-:W4:Y:S05]  /*1ad30*/  LDC R237, c[0x0][0x230] ;  /* 0x00008c00ffed7b82 */ /* 0x000f2a0000000800 */
[----:B------:R1:W-:Y:S03]  /*1ad40*/  LDGSTS.E [R243+0x30008], desc[UR4][R90.64], !P5 ;  /* 0x300080005af37fae */ /* 0x0003e6000e921844 */
[----:B------:R-:W4:Y:S01]  /*1ad50*/  LDC R238, c[0x0][0x230] ;  /* 0x00008c00ffee7b82 */ /* 0x000f220000000800 */
[----:B------:R-:W-:Y:S04]  /*1ad60*/  LDGSTS.E [R243+0x34008], desc[UR4][R84.64], !P5 ;  /* 0x3400800054f37fae */ /* 0x000fe8000e921844 */
        /* <DEDUP_REMOVED lines=25> */
[C---:B------:R-:W-:Y:S01]  /*1af00*/  IMAD.WIDE R54, R2.reuse, 0x4, R54 ;  /* 0x0000000402367825 */ /* 0x040fe200078e0236 */
[----:B------:R4:W-:Y:S03]  /*1af10*/  STL.64 [R1+0xc80], R36 ;  /* 0x000c802401007387 */ /* 0x0009e60000100a00 */
[C---:B------:R-:W-:Y:S01]  /*1af20*/  IMAD.WIDE R48, R2.reuse, 0x4, R48 ;  /* 0x0000000402307825 */ /* 0x040fe200078e0230 */
[----:B------:R4:W-:Y:S04]  /*1af30*/  STL.64 [R1+0xc78], R54 ;  /* 0x000c783601007387 */ /* 0x0009e80000100a00 */
[----:B------:R-:W-:Y:S04]  /*1af40*/  LDGSTS.E [R242+0x20000], desc[UR4][R36.64], !P3 ;  /* 0x2000000024f27fae */ /* 0x000fe8000d921844 */
[----:B------:R4:W-:Y:S02]  /*1af50*/  STL.64 [R1+0xc70], R48 ;  /* 0x000c703001007387 */ /* 0x0009e40000100a00 */
[----:B----4-:R-:W-:-:S02]  /*1af60*/  IMAD.WIDE R30, R2, 0x4, R30 ;  /* 0x00000004021e7825 */ /* 0x010fc400078e021e */
[----:B------:R-:W-:Y:S04]  /*1af70*/  LDGSTS.E [R242+0x24000], desc[UR4][R54.64], !P3 ;  /* 0x2400000036f27fae */ /* 0x000fe8000d921844 */
[----:B------:R-:W4:Y:S04]  /*1af80*/  LDL.LU.64 R36, [R1+0x708] ;  /* 0x0007080001247983 */ /* 0x000f280000300a00 */
[----:B------:R1:W-:Y:S04]  /*1af90*/  STL.64 [R1+0xc68], R30 ;  /* 0x000c681e01007387 */ /* 0x0003e80000100a00 */
[----:B------:R-:W4:Y:S04]  /*1afa0*/  LDL.LU.64 R54, [R1+0x700] ;  /* 0x0007000001367983 */ /* 0x000f280000300a00 */
[----:B------:R-:W-:Y:S04]  /*1afb0*/  LDGSTS.E [R242+0x28000], desc[UR4][R48.64], !P3 ;  /* 0x2800000030f27fae */ /* 0x000fe8000d921844 */
[----:B------:R-:W-:Y:S04]  /*1afc0*/  LDGSTS.E [R242+0x2c000], desc[UR4][R30.64], !P3 ;  /* 0x2c0000001ef27fae */ /* 0x000fe8000d921844 */
[----:B------:R-:W4:Y:S04]  /*1afd0*/  LDL.LU.64 R48, [R1+0x6f8] ;  /* 0x0006f80001307983 */ /* 0x000f280000300a00 */
[----:B-1----:R-:W4:Y:S01]  /*1afe0*/  LDL.LU.64 R30, [R1+0x6f0] ;  /* 0x0006f000011e7983 */ /* 0x002f220000300a00 */
[----:B------:R-:W-:-:S02]  /*1aff0*/  VIADD R4, R236, 0xffffffae ;  /* 0xffffffaeec047836 */ /* 0x000fc40000000000 */
[----:B------:R-:W1:Y:S03]  /*1b000*/  LDC R236, c[0x0][0x230] ;  /* 0x00008c00ffec7b82 */ /* 0x000e660000000800 */
[----:B------:R-:W-:Y:S01]  /*1b010*/  ISETP.GE.U32.AND P1, PT, R4, 0x7fffff6f, PT ;  /* 0x7fffff6f0400780c */ /* 0x000fe20003f26070 */
[----:B------:R-:W-:-:S04]  /*1b020*/  VIADD R4, R5, 0xffffffad ;  /* 0xffffffad05047836 */ /* 0x000fc80000000000 */
[----:B------:R-:W1:Y:S01]  /*1b030*/  LDC R5, c[0x0][0x230] ;  /* 0x00008c00ff057b82 */ /* 0x000e620000000800 */
[----:B------:R-:W-:Y:S01]  /*1b040*/  ISETP.GE.U32.AND P0, PT, R4, 0x7fffff6e, PT ;  /* 0x7fffff6e0400780c */ /* 0x000fe20003f06070 */
        /* <DEDUP_REMOVED lines=28> */
[----:B-1----:R-:W2:Y:S01]  /*1b210*/  LDL.LU.64 R42, [R1+0x380] ;  /* 0x00038000012a7983 */ /* 0x002ea20000300a00 */
[----:B------:R-:W-:-:S03]  /*1b220*/  IMAD.WIDE R72, R2, 0x4, R54 ;  /* 0x0000000402487825 */ /* 0x000fc600078e0236 */
[----:B------:R-:W-:Y:S01]  /*1b230*/  LDGSTS.E [R242+0x2c008], desc[UR4][R36.64], !P0 ;  /* 0x2c00800024f27fae */ /* 0x000fe2000c121844 */
[----:B------:R-:W-:-:S03]  /*1b240*/  IMAD.WIDE R54, R2, 0x4, R48 ;  /* 0x0000000402367825 */ /* 0x000fc600078e0230 */
[----:B----4-:R-:W4:Y:S04]  /*1b250*/  LDL.LU.64 R36, [R1+0x378] ;  /* 0x0003780001247983 */ /* 0x010f280000300a00 */
[----:B------:R1:W-:Y:S01]  /*1b260*/  STL.64 [R1+0x918], R72 ;  /* 0x0009184801007387 */ /* 0x0003e20000100a00 */
[----:B------:R-:W-:-:S03]  /*1b270*/  IMAD.WIDE R48, R2, 0x4, R30 ;  /* 0x0000000402307825 */ /* 0x000fc600078e021e */
[----:B------:R-:W4:Y:S04]  /*1b280*/  LDL.LU.64 R78, [R1+0x370] ;  /* 0x00037000014e7983 */ /* 0x000f280000300a00 */
[----:B------:R1:W-:Y:S04]  /*1b290*/  STL.64 [R1+0x910], R54 ;  /* 0x0009103601007387 */ /* 0x0003e80000100a00 */
[----:B------:R-:W4:Y:S01]  /*1b2a0*/  LDL.LU.64 R30, [R1+0x368] ;  /* 0x00036800011e7983 */ /* 0x000f220000300a00 */
[----:B------:R-:W-:Y:S02]  /*1b2b0*/  VIADD R4, R238, 0xffffffac ;  /* 0xffffffacee047836 */ /* 0x000fe40000000000 */
[----:B------:R-:W4:Y:S03]  /*1b2c0*/  LDC R238, c[0x0][0x230] ;  /* 0x00008c00ffee7b82 */ /* 0x000f260000000800 */
[----:B------:R-:W-:Y:S01]  /*1b2d0*/  ISETP.GE.U32.AND P6, PT, R4, 0x7fffff6d, PT ;  /* 0x7fffff6d0400780c */ /* 0x000fe20003fc6070 */
[----:B------:R-:W-:Y:S01]  /*1b2e0*/  VIADD R4, R237, 0xffffff8f ;  /* 0xffffff8fed047836 */ /* 0x000fe20000000000 */
[----:B------:R1:W-:Y:S03]  /*1b2f0*/  STL.64 [R1+0x908], R48 ;  /* 0x0009083001007387 */ /* 0x0003e60000100a00 */
[----:B------:R-:W4:Y:S01]  /*1b300*/  LDC R237, c[0x0][0x230] ;  /* 0x00008c00ffed7b82 */ /* 0x000f220000000800 */
[----:B------:R-:W-:-:S07]  /*1b310*/  ISETP.GE.U32.AND P5, PT, R4, 0x7fffff50, PT ;  /* 0x7fffff500400780c */ /* 0x000fce0003fa6070 */
[----:B------:R-:W-:Y:S04]  /*1b320*/  LDGSTS.E [R242+0x2000c], desc[UR4][R72.64], !P6 ;  /* 0x2000c00048f27fae */ /* 0x000fe8000f121844 */
[----:B------:R-:W-:Y:S04]  /*1b330*/  LDGSTS.E [R242+0x2400c], desc[UR4][R54.64], !P6 ;  /* 0x2400c00036f27fae */ /* 0x000fe8000f121844 */
[----:B------:R-:W-:Y:S01]  /*1b340*/  LDGSTS.E [R242+0x2800c], desc[UR4][R48.64], !P6 ;  /* 0x2800c00030f27fae */ /* 0x000fe2000f121844 */
[----:B------:R-:W-:Y:S02]  /*1b350*/  VIADD R4, R236, 0xffffff8e ;  /* 0xffffff8eec047836 */ /* 0x000fe40000000000 */
[----:B------:R-:W4:Y:S03]  /*1b360*/  LDC R236, c[0x0][0x230] ;  /* 0x00008c00ffec7b82 */ /* 0x000f260000000800 */
[----:B------:R-:W-:Y:S01]  /*1b370*/  ISETP.GE.U32.AND P4, PT, R4, 0x7fffff4f, PT ;  /* 0x7fffff4f0400780c */ /* 0x000fe20003f86070 */
[----:B---3--:R-:W-:-:S05]  /*1b380*/  IMAD.WIDE R24, R2, 0x4, R24 ;  /* 0x0000000402187825 */ /* 0x008fca00078e0218 */
[----:B------:R3:W-:Y:S04]  /*1b390*/  STL.64 [R1+0x900], R24 ;  /* 0x0009001801007387 */ /* 0x0007e80000100a00 */
[----:B-1----:R-:W4:Y:S04]  /*1b3a0*/  LDL.LU.64 R72, [R1+0x360] ;  /* 0x0003600001487983 */ /* 0x002f280000300a00 */
[----:B------:R-:W4:Y:S04]  /*1b3b0*/  LDL.LU.64 R54, [R1+0x358] ;  /* 0x0003580001367983 */ /* 0x000f280000300a00 */
[----:B------:R-:W4:Y:S04]  /*1b3c0*/  LDL.LU.64 R48, [R1+0x350] ;  /* 0x0003500001307983 */ /* 0x000f280000300a00 */
[----:B------:R-:W-:Y:S01]  /*1b3d0*/  LDGSTS.E [R242+0x2c00c], desc[UR4][R24.64], !P6 ;  /* 0x2c00c00018f27fae */ /* 0x000fe2000f121844 */
[----:B------:R-:W-:-:S03]  /*1b3e0*/  IMAD.WIDE R90, R2, 0x4, R90 ;  /* 0x00000004025a7825 */ /* 0x000fc600078e025a */
[----:B---3--:R-:W3:Y:S04]  /*1b3f0*/  LDL.LU.64 R24, [R1+0x348] ;  /* 0x0003480001187983 */ /* 0x008ee80000300a00 */
[----:B------:R-:W-:Y:S04]  /*1b400*/  STL.64 [R1+0x8f8], R90 ;  /* 0x0008f85a01007387 */ /* 0x000fe80000100a00 */
[----:B------:R1:W-:Y:S01]  /*1b410*/  LDGSTS.E [R242+0x30000], desc[UR4][R90.64], !P5 ;  /* 0x300000005af27fae */ /* 0x0003e2000e921844 */
[----:B--2---:R-:W-:-:S04]  /*1b420*/  IMAD.WIDE R84, R2, 0x4, R84 ;  /* 0x0000000402547825 */ /* 0x004fc800078e0254 */
[C---:B------:R-:W-:Y:S01]  /*1b430*/  IMAD.WIDE R66, R2.reuse, 0x4, R66 ;  /* 0x0000000402427825 */ /* 0x040fe200078e0242 */
[----:B------:R-:W-:Y:S03]  /*1b440*/  STL.64 [R1+0x8f0], R84 ;  /* 0x0008f05401007387 */ /* 0x000fe60000100a00 */
[C---:B------:R-:W-:Y:S01]  /*1b450*/  IMAD.WIDE R60, R2.reuse, 0x4, R60 ;  /* 0x00000004023c7825 */ /* 0x040fe200078e023c */
[----:B------:R2:W-:Y:S04]  /*1b460*/  STL.64 [R1+0x8e8], R66 ;  /* 0x0008e84201007387 */ /* 0x0005e80000100a00 */
[----:B------:R4:W-:Y:S04]  /*1b470*/  LDGSTS.E [R242+0x34000], desc[UR4][R84.64], !P5 ;  /* 0x3400000054f27fae */ /* 0x0009e8000e921844 */
[----:B------:R1:W-:Y:S04]  /*1b480*/  STL.64 [R1+0x8e0], R60 ;  /* 0x0008e03c01007387 */ /* 0x0003e80000100a00 */
[----:B------:R-:W-:Y:S04]  /*1b490*/  LDGSTS.E [R242+0x38000], desc[UR4][R66.64], !P5 ;  /* 0x3800000042f27fae */ /* 0x000fe8000e921844 */
[----:B------:R-:W-:Y:S04]  /*1b4a0*/  LDGSTS.E [R242+0x3c000], desc[UR4][R60.64], !P5 ;  /* 0x3c0000003cf27fae */ /* 0x000fe8000e921844 */
[----:B--2---:R-:W2:Y:S04]  /*1b4b0*/  LDL.LU.64 R66, [R1+0x340] ;  /* 0x0003400001427983 */ /* 0x004ea80000300a00 */
[----:B-1----:R-:W2:Y:S01]  /*1b4c0*/  LDL.LU.64 R60, [R1+0x338] ;  /* 0x00033800013c7983 */ /* 0x002ea20000300a00 */
[----:B------:R-:W-:-:S05]  /*1b4d0*/  IMAD.WIDE R90, R2, 0x4, R42 ;  /* 0x00000004025a7825 */ /* 0x000fca00078e022a */
[----:B------:R-:W-:Y:S04]  /*1b4e0*/  STL.64 [R1+0x8d8], R90 ;  /* 0x0008d85a01007387 */ /* 0x000fe80000100a00 */
[----:B------:R-:W2:Y:S04]  /*1b4f0*/  LDL.LU.64 R42, [R1+0x330] ;  /* 0x00033000012a7983 */ /* 0x000ea80000300a00 */
[----:B------:R1:W-:Y:S01]  /*1b500*/  LDGSTS.E [R242+0x30004], desc[UR4][R90.64], !P4 ;  /* 0x300040005af27fae */ /* 0x0003e2000e121844 */
[----:B----4-:R-:W-:-:S05]  /*1b510*/  IMAD.WIDE R84, R2, 0x4, R36 ;  /* 0x0000000402547825 */ /* 0x010fca00078e0224 */
[----:B------:R-:W-:Y:S01]  /*1b520*/  STL.64 [R1+0x8d0], R84 ;  /* 0x0008d05401007387 */ /* 0x000fe20000100a00 */
[----:B------:R-:W-:-:S03]  /*1b530*/  IMAD.WIDE R78, R2, 0x4, R78 ;  /* 0x00000004024e7825 */ /* 0x000fc600078e024e */
[----:B------:R-:W4:Y:S04]  /*1b540*/  LDL.LU.64 R36, [R1+0x328] ;  /* 0x0003280001247983 */ /* 0x000f280000300a00 */
[----:B------:R-:W-:Y:S01]  /*1b550*/  LDGSTS.E [R242+0x34004], desc[UR4][R84.64], !P4 ;  /* 0x3400400054f27fae */ /* 0x000fe2000e121844 */
[----:B------:R-:W-:-:S03]  /*1b560*/  IMAD.WIDE R30, R2, 0x4, R30 ;  /* 0x00000004021e7825 */ /* 0x000fc600078e021e */
[----:B------:R-:W-:Y:S04]  /*1b570*/  STL.64 [R1+0x8c8], R78 ;  /* 0x0008c84e01007387 */ /* 0x000fe80000100a00 */
[----:B------:R-:W-:Y:S04]  /*1b580*/  LDGSTS.E [R242+0x38004], desc[UR4][R78.64], !P4 ;  /* 0x380040004ef27fae */ /* 0x000fe8000e121844 */
[----:B------:R1:W-:Y:S04]  /*1b590*/  STL.64 [R1+0x8c0], R30 ;  /* 0x0008c01e01007387 */ /* 0x0003e80000100a00 */
[----:B------:R-:W-:Y:S04]  /*1b5a0*/  LDGSTS.E [R242+0x3c004], desc[UR4][R30.64], !P4 ;  /* 0x3c0040001ef27fae */ /* 0x000fe8000e121844 */
[----:B-1----:R-:W4:Y:S01]  /*1b5b0*/  LDL.LU.64 R30, [R1+0x6e0] ;  /* 0x0006e000011e7983 */ /* 0x002f220000300a00 */
[----:B------:R-:W-:-:S02]  /*1b5c0*/  VIADD R4, R5, 0xffffff8d ;  /* 0xffffff8d05047836 */ /* 0x000fc40000000000 */
[----:B------:R-:W1:Y:S03]  /*1b5d0*/  LDC R5, c[0x0][0x230] ;  /* 0x00008c00ff057b82 */ /* 0x000e660000000800 */
[----:B------:R-:W-:Y:S01]  /*1b5e0*/  ISETP.GE.U32.AND P3, PT, R4, 0x7fffff4e, PT ;  /* 0x7fffff4e0400780c */ /* 0x000fe20003f66070 */
[----:B------:R-:W-:-:S04]  /*1b5f0*/  VIADD R4, R237, 0xffffff8c ;  /* 0xffffff8ced047836 */ /* 0x000fc80000000000 */
[----:B------:R-:W1:Y:S01]  /*1b600*/  LDC R237, c[0x0][0x230] ;  /* 0x00008c00ffed7b82 */ /* 0x000e620000000800 */
[----:B------:R-:W-:Y:S01]  /*1b610*/  ISETP.GE.U32.AND P1, PT, R4, 0x7fffff4d, PT ;  /* 0x7fffff4d0400780c */ /* 0x000fe20003f26070 */
[----:B------:R-:W-:-:S04]  /*1b620*/  IMAD.WIDE R90, R2, 0x4, R72 ;  /* 0x00000004025a7825 */ /* 0x000fc800078e0248 */
[C---:B------:R-:W-:Y:S01]  /*1b630*/  IMAD.WIDE R72, R2.reuse, 0x4, R54 ;  /* 0x0000000402487825 */ /* 0x040fe200078e0236 */
[----:B------:R-:W-:Y:S03]  /*1b640*/  STL.64 [R1+0x8b8], R90 ;  /* 0x0008b85a01007387 */ /* 0x000fe60000100a00 */
[C---:B------:R-:W-:Y:S01]  /*1b650*/  IMAD.WIDE R54, R2.reuse, 0x4, R48 ;  /* 0x0000000402367825 */ /* 0x040fe200078e0230 */
[----:B------:R-:W4:Y:S04]  /*1b660*/  LDL.LU.64 R84, [R1+0x6d8] ;  /* 0x0006d80001547983 */ /* 0x000f280000300a00 */
[----:B------:R1:W-:Y:S04]  /*1b670*/  STL.64 [R1+0x8b0], R72 ;  /* 0x0008b04801007387 */ /* 0x0003e80000100a00 */
[----:B------:R-:W4:Y:S04]  /*1b680*/  LDL.LU.64 R78, [R1+0x6d0] ;  /* 0x0006d000014e7983 */ /* 0x000f280000300a00 */
[----:B------:R1:W-:Y:S01]  /*1b690*/  STL.64 [R1+0x8a8], R54 ;  /* 0x0008a83601007387 */ /* 0x0003e20000100a00 */
[----:B---3--:R-:W-:-:S03]  /*1b6a0*/  IMAD.WIDE R48, R2, 0x4, R24 ;  /* 0x0000000402307825 */ /* 0x008fc600078e0218 */
[----:B------:R2:W-:Y:S04]  /*1b6b0*/  LDGSTS.E [R242+0x30008], desc[UR4][R90.64], !P3 ;  /* 0x300080005af27fae */ /* 0x0005e8000d921844 */
[----:B------:R-:W3:Y:S04]  /*1b6c0*/  LDL.LU.64 R24, [R1+0x6c8] ;  /* 0x0006c80001187983 */ /* 0x000ee80000300a00 */
[----:B------:R1:W-:Y:S04]  /*1b6d0*/  STL.64 [R1+0x8a0], R48 ;  /* 0x0008a03001007387 */ /* 0x0003e80000100a00 */
[----:B------:R-:W-:Y:S04]  /*1b6e0*/  LDGSTS.E [R242+0x34008], desc[UR4][R72.64], !P3 ;  /* 0x3400800048f27fae */ /* 0x000fe8000d921844 */
[----:B------:R-:W-:Y:S04]  /*1b6f0*/  LDGSTS.E [R242+0x38008], desc[UR4][R54.64], !P3 ;  /* 0x3800800036f27fae */ /* 0x000fe8000d921844 */
[----:B------:R-:W-:Y:S04]  /*1b700*/  LDGSTS.E [R242+0x3c008], desc[UR4][R48.64], !P3 ;  /* 0x3c00800030f27fae */ /* 0x000fe8000d921844 */
[----:B-1----:R-:W3:Y:S04]  /*1b710*/  LDL.LU.64 R72, [R1+0x6c0] ;  /* 0x0006c00001487983 */ /* 0x002ee80000300a00 */
[----:B------:R-:W3:Y:S04]  /*1b720*/  LDL.LU.64 R54, [R1+0x6b8] ;  /* 0x0006b80001367983 */ /* 0x000ee80000300a00 */
[----:B------:R-:W3:Y:S01]  /*1b730*/  LDL.LU.64 R48, [R1+0x6b0] ;  /* 0x0006b00001307983 */ /* 0x000ee20000300a00 */
[----:B--2---:R-:W-:-:S04]  /*1b740*/  IMAD.WIDE R90, R2, 0x4, R66 ;  /* 0x00000004025a7825 */ /* 0x004fc800078e0242 */
[C---:B------:R-:W-:Y:S01]  /*1b750*/  IMAD.WIDE R66, R2.reuse, 0x4, R60 ;  /* 0x0000000402427825 */ /* 0x040fe200078e023c */
[----:B------:R-:W-:Y:S04]  /*1b760*/  STL.64 [R1+0x898], R90 ;  /* 0x0008985a01007387 */ /* 0x000fe80000100a00 */
[----:B------:R1:W-:Y:S04]  /*1b770*/  LDGSTS.E [R242+0x3000c], desc[UR4][R90.64], !P1 ;  /* 0x3000c0005af27fae */ /* 0x0003e8000c921844 */
[----:B------:R-:W-:Y:S01]  /*1b780*/  LDGSTS.E [R242+0x3400c], desc[UR4][R66.64], !P1 ;  /* 0x3400c00042f27fae */ /* 0x000fe2000c921844 */
[----:B------:R-:W-:-:S03]  /*1b790*/  IMAD.WIDE R60, R2, 0x4, R42 ;  /* 0x00000004023c7825 */ /* 0x000fc600078e022a */
[----:B------:R-:W2:Y:S04]  /*1b7a0*/  LDL.LU.64 R42, [R1+0x6a8] ;  /* 0x0006a800012a7983 */ /* 0x000ea80000300a00 */
[----:B------:R1:W-:Y:S04]  /*1b7b0*/  STL.64 [R1+0x890], R66 ;  /* 0x0008904201007387 */ /* 0x0003e80000100a00 */
[----:B------:R1:W-:Y:S04]  /*1b7c0*/  STL.64 [R1+0x888], R60 ;  /* 0x0008883c01007387 */ /* 0x0003e80000100a00 */
[----:B------:R-:W-:Y:S01]  /*1b7d0*/  LDGSTS.E [R242+0x3800c], desc[UR4][R60.64], !P1 ;  /* 0x3800c0003cf27fae */ /* 0x000fe2000c921844 */
[----:B----4-:R-:W-:-:S05]  /*1b7e0*/  IMAD.WIDE R36, R2, 0x4, R36 ;  /* 0x0000000402247825 */ /* 0x010fca00078e0224 */
[----:B------:R4:W-:Y:S04]  /*1b7f0*/  STL.64 [R1+0x880], R36 ;  /* 0x0008802401007387 */ /* 0x0009e80000100a00 */
[----:B-1----:R-:W2:Y:S04]  /*1b800*/  LDL.LU.64 R66, [R1+0x6a0] ;  /* 0x0006a00001427983 */ /* 0x002ea80000300a00 */
[----:B------:R-:W2:Y:S04]  /*1b810*/  LDL.LU.64 R60, [R1+0x698] ;  /* 0x00069800013c7983 */ /* 0x000ea80000300a00 */
[----:B------:R-:W-:Y:S04]  /*1b820*/  LDGSTS.E [R242+0x3c00c], desc[UR4][R36.64], !P1 ;  /* 0x3c00c00024f27fae */ /* 0x000fe8000c921844 */
[----:B----4-:R-:W4:Y:S01]  /*1b830*/  LDL.LU.64 R36, [R1+0x690] ;  /* 0x0006900001247983 */ /* 0x010f220000300a00 */
[----:B------:R-:W-:-:S05]  /*1b840*/  IMAD.WIDE R90, R2, 0x4, R30 ;  /* 0x00000004025a7825 */ /* 0x000fca00078e021e */
[----:B------:R1:W-:Y:S04]  /*1b850*/  STL.64 [R1+0x878], R90 ;  /* 0x0008785a01007387 */ /* 0x0003e80000100a00 */
[----:B------:R-:W4:Y:S01]  /*1b860*/  LDL.LU.64 R30, [R1+0x688] ;  /* 0x00068800011e7983 */ /* 0x000f220000300a00 */
[----:B------:R-:W-:Y:S02]  /*1b870*/  VIADD R4, R238, 0xffffffab ;  /* 0xffffffabee047836 */ /* 0x000fe40000000000 */
[----:B------:R-:W4:Y:S03]  /*1b880*/  LDC R238, c[0x0][0x230] ;  /* 0x00008c00ffee7b82 */ /* 0x000f260000000800 */
[----:B------:R-:W-:Y:S01]  /*1b890*/  ISETP.GE.U32.AND P0, PT, R4, 0x7fffff6c, PT ;  /* 0x7fffff6c0400780c */ /* 0x000fe20003f06070 */
[----:B------:R-:W-:-:S04]  /*1b8a0*/  VIADD R4, R236, 0xffffffaa ;  /* 0xffffffaaec047836 */ /* 0x000fc80000000000 */
[----:B------:R-:W4:Y:S01]  /*1b8b0*/  LDC R236, c[0x0][0x230] ;  /* 0x00008c00ffec7b82 */ /* 0x000f220000000800 */
[----:B------:R-:W-:-:S07]  /*1b8c0*/  ISETP.GE.U32.AND P6, PT, R4, 0x7fffff6b, PT ;  /* 0x7fffff6b0400780c */ /* 0x000fce0003fc6070 */
[----:B------:R1:W-:Y:S01]  /*1b8d0*/  LDGSTS.E [R6+0x20000], desc[UR4][R90.64], !P0 ;  /* 0x200000005a067fae */ /* 0x0003e2000c121844 */
[----:B------:R-:W-:-:S04]  /*1b8e0*/  IMAD.WIDE R84, R2, 0x4, R84 ;  /* 0x0000000402547825 */ /* 0x000fc800078e0254 */
[C---:B------:R-:W-:Y:S01]  /*1b8f0*/  IMAD.WIDE R78, R2.reuse, 0x4, R78 ;  /* 0x00000004024e7825 */ /* 0x040fe200078e024e */
[----:B------:R1:W-:Y:S04]  /*1b900*/  STL.64 [R1+0x870], R84 ;  /* 0x0008705401007387 */ /* 0x0003e80000100a00 */
[----:B------:R1:W-:Y:S01]  /*1b910*/  LDGSTS.E [R6+0x24000], desc[UR4][R84.64], !P0 ;  /* 0x2400000054067fae */ /* 0x0003e2000c121844 */
[----:B---3--:R-:W-:-:S03]  /*1b920*/  IMAD.WIDE R24, R2, 0x4, R24 ;  /* 0x0000000402187825 */ /* 0x008fc600078e0218 */
[----:B------:R-:W-:Y:S04]  /*1b930*/  STL.64 [R1+0x868], R78 ;  /* 0x0008684e01007387 */ /* 0x000fe80000100a00 */
[----:B------:R-:W-:Y:S04]  /*1b940*/  LDGSTS.E [R6+0x28000], desc[UR4][R78.64], !P0 ;  /* 0x280000004e067fae */ /* 0x000fe8000c121844 */
[----:B------:R3:W-:Y:S04]  /*1b950*/  STL.64 [R1+0x860], R24 ;  /* 0x0008601801007387 */ /* 0x0007e80000100a00 */
[----:B------:R-:W-:Y:S01]  /*1b960*/  LDGSTS.E [R6+0x2c000], desc[UR4][R24.64], !P0 ;  /* 0x2c00000018067fae */ /* 0x000fe2000c121844 */
[----:B-1----:R-:W-:-:S04]  /*1b970*/  IMAD.WIDE R90, R2, 0x4, R72 ;  /* 0x00000004025a7825 */ /* 0x002fc800078e0248 */
[C---:B------:R-:W-:Y:S01]  /*1b980*/  IMAD.WIDE R84, R2.reuse, 0x4, R54 ;  /* 0x0000000402547825 */ /* 0x040fe200078e0236 */
[----:B---3--:R-:W3:Y:S03]  /*1b990*/  LDL.LU.64 R24, [R1+0x680] ;  /* 0x0006800001187983 */ /* 0x008ee60000300a00 */
[C---:B------:R-:W-:Y:S01]  /*1b9a0*/  IMAD.WIDE R54, R2.reuse, 0x4, R48 ;  /* 0x0000000402367825 */ /* 0x040fe200078e0230 */
[----:B------:R-:W3:Y:S04]  /*1b9b0*/  LDL.LU.64 R78, [R1+0x678] ;  /* 0x00067800014e7983 */ /* 0x000ee80000300a00 */
[----:B------:R-:W-:Y:S04]  /*1b9c0*/  STL.64 [R1+0x858], R90 ;  /* 0x0008585a01007387 */ /* 0x000fe80000100a00 */
[----:B------:R-:W3:Y:S04]  /*1b9d0*/  LDL.LU.64 R48, [R1+0x670] ;  /* 0x0006700001307983 */ /* 0x000ee80000300a00 */
[----:B------:R-:W-:Y:S04]  /*1b9e0*/  STL.64 [R1+0x850], R84 ;  /* 0x0008505401007387 */ /* 0x000fe80000100a00 */
[----:B------:R1:W-:Y:S04]  /*1b9f0*/  STL.64 [R1+0x848], R54 ;  /* 0x0008483601007387 */ /* 0x0003e80000100a00 */
[----:B------:R-:W3:Y:S04]  /*1ba00*/  LDL.LU.64 R72, [R1+0x668] ;  /* 0x0006680001487983 */ /* 0x000ee80000300a00 */
[----:B------:R1:W-:Y:S04]  /*1ba10*/  LDGSTS.E [R6+0x20004], desc[UR4][R90.64], !P6 ;  /* 0x200040005a067fae */ /* 0x0003e8000f121844 */
[----:B------:R1:W-:Y:S04]  /*1ba20*/  LDGSTS.E [R6+0x24004], desc[UR4][R84.64], !P6 ;  /* 0x2400400054067fae */ /* 0x0003e8000f121844 */
[----:B------:R-:W-:Y:S01]  /*1ba30*/  LDGSTS.E [R6+0x28004], desc[UR4][R54.64], !P6 ;  /* 0x2800400036067fae */ /* 0x000fe2000f121844 */
[----:B--2---:R-:W-:-:S05]  /*1ba40*/  IMAD.WIDE R42, R2, 0x4, R42 ;  /* 0x00000004022a7825 */ /* 0x004fca00078e022a */
[----:B------:R2:W-:Y:S04]  /*1ba50*/  STL.64 [R1+0x840], R42 ;  /* 0x0008402a01007387 */ /* 0x0005e80000100a00 */
[----:B-1----:R-:W3:Y:S04]  /*1ba60*/  LDL.LU.64 R54, [R1+0x320] ;  /* 0x0003200001367983 */ /* 0x002ee80000300a00 */
[----:B------:R-:W-:Y:S01]  /*1ba70*/  LDGSTS.E [R6+0x2c004], desc[UR4][R42.64], !P6 ;  /* 0x2c0040002a067fae */ /* 0x000fe2000f121844 */
[----:B------:R-:W-:-:S03]  /*1ba80*/  IMAD.WIDE R90, R2, 0x4, R66 ;  /* 0x00000004025a7825 */ /* 0x000fc600078e0242 */
[----:B--2---:R-:W2:Y:S01]  /*1ba90*/  LDL.LU.64 R42, [R1+0x318] ;  /* 0x00031800012a7983 */ /* 0x004ea20000300a00 */
[----:B------:R-:W-:-:S03]  /*1baa0*/  IMAD.WIDE R84, R2, 0x4, R60 ;  /* 0x0000000402547825 */ /* 0x000fc600078e023c */
[----:B------:R-:W-:Y:S01]  /*1bab0*/  STL.64 [R1+0x838], R90 ;  /* 0x0008385a01007387 */ /* 0x000fe20000100a00 */
[----:B----4-:R-:W-:-:S03]  /*1bac0*/  IMAD.WIDE R66, R2, 0x4, R36 ;  /* 0x0000000402427825 */ /* 0x010fc600078e0224 */
[----:B------:R-:W4:Y:S04]  /*1bad0*/  LDL.LU.64 R36, [R1+0x310] ;  /* 0x0003100001247983 */ /* 0x000f280000300a00 */
[----:B------:R-:W-:Y:S01]  /*1bae0*/  STL.64 [R1+0x830], R84 ;  /* 0x0008305401007387 */ /* 0x000fe20000100a00 */
[----:B------:R-:W-:-:S03]  /*1baf0*/  IMAD.WIDE R60, R2, 0x4, R30 ;  /* 0x00000004023c7825 */ /* 0x000fc600078e021e */
[----:B------:R-:W4:Y:S01]  /*1bb00*/  LDL.LU.64 R30, [R1+0x308] ;  /* 0x00030800011e7983 */ /* 0x000f220000300a00 */
[----:B------:R-:W-:-:S03]  /*1bb10*/  VIADD R4, R5, 0xffffffa9 ;  /* 0xffffffa905047836 */ /* 0x000fc60000000000 */
[----:B------:R1:W-:Y:S01]  /*1bb20*/  STL.64 [R1+0x828], R66 ;  /* 0x0008284201007387 */ /* 0x0003e20000100a00 */
[----:B------:R-:W4:Y:S01]  /*1bb30*/  LDC R5, c[0x0][0x230] ;  /* 0x00008c00ff057b82 */ /* 0x000f220000000800 */
[----:B------:R-:W-:Y:S01]  /*1bb40*/  ISETP.GE.U32.AND P5, PT, R4, 0x7fffff6a, PT ;  /* 0x7fffff6a0400780c */ /* 0x000fe20003fa6070 */
[----:B------:R-:W-:Y:S01]  /*1bb50*/  VIADD R4, R238, 0xffffffa8 ;  /* 0xffffffa8ee047836 */ /* 0x000fe20000000000 */
[----:B------:R1:W-:Y:S04]  /*1bb60*/  STL.64 [R1+0x820], R60 ;  /* 0x0008203c01007387 */ /* 0x0003e80000100a00 */
[----:B------:R-:W-:-:S07]  /*1bb70*/  ISETP.GE.U32.AND P4, PT, R4, 0x7fffff69, PT ;  /* 0x7fffff690400780c */ /* 0x000fce0003f86070 */
[----:B------:R3:W-:Y:S01]  /*1bb80*/  LDGSTS.E [R6+0x20008], desc[UR4][R90.64], !P5 ;  /* 0x200080005a067fae */ /* 0x0007e2000e921844 */
[----:B------:R-:W4:Y:S03]  /*1bb90*/  LDC R238, c[0x0][0x230] ;  /* 0x00008c00ffee7b82 */ /* 0x000f260000000800 */
[----:B------:R3:W-:Y:S04]  /*1bba0*/  LDGSTS.E [R6+0x24008], desc[UR4][R84.64], !P5 ;  /* 0x2400800054067fae */ /* 0x0007e8000e921844 */
[----:B------:R-:W-:Y:S04]  /*1bbb0*/  LDGSTS.E [R6+0x28008], desc[UR4][R66.64], !P5 ;  /* 0x2800800042067fae */ /* 0x000fe8000e921844 */
[----:B------:R-:W-:Y:S04]  /*1bbc0*/  LDGSTS.E [R6+0x2c008], desc[UR4][R60.64], !P5 ;  /* 0x2c0080003c067fae */ /* 0x000fe8000e921844 */
[----:B-1----:R-:W4:Y:S04]  /*1bbd0*/  LDL.LU.64 R66, [R1+0x300] ;  /* 0x0003000001427983 */ /* 0x002f280000300a00 */
[----:B------:R-:W4:Y:S01]  /*1bbe0*/  LDL.LU.64 R60, [R1+0x2f8] ;  /* 0x0002f800013c7983 */ /* 0x000f220000300a00 */
[----:B------:R-:W-:-:S02]  /*1bbf0*/  VIADD R4, R237, 0xffffff8b ;  /* 0xffffff8bed047836 */ /* 0x000fc40000000000 */
[----:B------:R-:W1:Y:S03]  /*1bc00*/  LDC R237, c[0x0][0x230] ;  /* 0x00008c00ffed7b82 */ /* 0x000e660000000800 */
[----:B------:R-:W-:Y:S01]  /*1bc10*/  ISETP.GE.U32.AND P3, PT, R4, 0x7fffff4c, PT ;  /* 0x7fffff4c0400780c */ /* 0x000fe20003f66070 */
[C---:B---3--:R-:W-:Y:S02]  /*1bc20*/  IMAD.WIDE R90, R2.reuse, 0x4, R24 ;  /* 0x00000004025a7825 */ /* 0x048fe400078e0218 */
[----:B------:R-:W3:Y:S02]  /*1bc30*/  LDL.LU.64 R24, [R1+0x2f0] ;  /* 0x0002f00001187983 */ /* 0x000ee40000300a00 */
[C---:B------:R-:W-:Y:S02]  /*1bc40*/  IMAD.WIDE R84, R2.reuse, 0x4, R78 ;  /* 0x0000000402547825 */ /* 0x040fe400078e024e */
[----:B------:R1:W-:Y:S04]  /*1bc50*/  STL.64 [R1+0x818], R90 ;  /* 0x0008185a01007387 */ /* 0x0003e80000100a00 */
[----:B------:R1:W-:Y:S01]  /*1bc60*/  LDGSTS.E [R6+0x2000c], desc[UR4][R90.64], !P4 ;  /* 0x2000c0005a067fae */ /* 0x0003e2000e121844 */
[----:B------:R-:W-:-:S03]  /*1bc70*/  IMAD.WIDE R78, R2, 0x4, R48 ;  /* 0x00000004024e7825 */ /* 0x000fc600078e0230 */
[----:B------:R-:W3:Y:S04]  /*1bc80*/  LDL.LU.64 R48, [R1+0x2e8] ;  /* 0x0002e80001307983 */ /* 0x000ee80000300a00 */
[----:B------:R1:W-:Y:S01]  /*1bc90*/  STL.64 [R1+0x810], R84 ;  /* 0x0008105401007387 */ /* 0x0003e20000100a00 */
[----:B------:R-:W-:-:S03]  /*1bca0*/  IMAD.WIDE R72, R2, 0x4, R72 ;  /* 0x0000000402487825 */ /* 0x000fc600078e0248 */
[----:B------:R1:W-:Y:S04]  /*1bcb0*/  STL.64 [R1+0x808], R78 ;  /* 0x0008084e01007387 */ /* 0x0003e80000100a00 */
[----:B------:R2:W-:Y:S04]  /*1bcc0*/  STL.64 [R1+0x800], R72 ;  /* 0x0008004801007387 */ /* 0x0005e80000100a00 */
[----:B------:R-:W-:Y:S04]  /*1bcd0*/  LDGSTS.E [R6+0x2400c], desc[UR4][R84.64], !P4 ;  /* 0x2400c00054067fae */ /* 0x000fe8000e121844 */
[----:B------:R-:W-:Y:S04]  /*1bce0*/  LDGSTS.E [R6+0x2800c], desc[UR4][R78.64], !P4 ;  /* 0x2800c0004e067fae */ /* 0x000fe8000e121844 */
[----:B------:R2:W-:Y:S01]  /*1bcf0*/  LDGSTS.E [R6+0x2c00c], desc[UR4][R72.64], !P4 ;  /* 0x2c00c00048067fae */ /* 0x0005e2000e121844 */
[----:B-1----:R-:W-:-:S03]  /*1bd00*/  IMAD.WIDE R90, R2, 0x4, R54 ;  /* 0x00000004025a7825 */ /* 0x002fc600078e0236 */
[----:B------:R-:W3:Y:S04]  /*1bd10*/  LDL.LU.64 R54, [R1+0x2e0] ;  /* 0x0002e00001367983 */ /* 0x000ee80000300a00 */
[----:B------:R-:W3:Y:S04]  /*1bd20*/  LDL.LU.64 R84, [R1+0x2d8] ;  /* 0x0002d80001547983 */ /* 0x000ee80000300a00 */
[----:B------:R-:W-:Y:S04]  /*1bd30*/  STL.64 [R1+0x7f8], R90 ;  /* 0x0007f85a01007387 */ /* 0x000fe80000100a00 */
[----:B------:R-:W3:Y:S01]  /*1bd40*/  LDL.LU.64 R78, [R1+0x2d0] ;  /* 0x0002d000014e7983 */ /* 0x000ee20000300a00 */
[----:B--2---:R-:W-:-:S03]  /*1bd50*/  IMAD.WIDE R72, R2, 0x4, R42 ;  /* 0x0000000402487825 */ /* 0x004fc600078e022a */
[----:B------:R1:W-:Y:S04]  /*1bd60*/  LDGSTS.E [R6+0x30000], desc[UR4][R90.64], !P3 ;  /* 0x300000005a067fae */ /* 0x0003e8000d921844 */
[----:B------:R-:W-:Y:S04]  /*1bd70*/  STL.64 [R1+0x7f0], R72 ;  /* 0x0007f04801007387 */ /* 0x000fe80000100a00 */
[----:B------:R-:W2:Y:S04]  /*1bd80*/  LDL.LU.64 R42, [R1+0x2c8] ;  /* 0x0002c800012a7983 */ /* 0x000ea80000300a00 */
[----:B------:R-:W-:Y:S01]  /*1bd90*/  LDGSTS.E [R6+0x34000], desc[UR4][R72.64], !P3 ;  /* 0x3400000048067fae */ /* 0x000fe2000d921844 */
[----:B----4-:R-:W-:-:S05]  /*1bda0*/  IMAD.WIDE R36, R2, 0x4, R36 ;  /* 0x0000000402247825 */ /* 0x010fca00078e0224 */
[----:B------:R4:W-:Y:S04]  /*1bdb0*/  STL.64 [R1+0x7e8], R36 ;  /* 0x0007e82401007387 */ /* 0x0009e80000100a00 */
[----:B------:R-:W-:Y:S01]  /*1bdc0*/  LDGSTS.E [R6+0x38000], desc[UR4][R36.64], !P3 ;  /* 0x3800000024067fae */ /* 0x000fe2000d921844 */
[----:B------:R-:W-:-:S05]  /*1bdd0*/  IMAD.WIDE R30, R2, 0x4, R30 ;  /* 0x00000004021e7825 */ /* 0x000fca00078e021e */
[----:B------:R1:W-:Y:S04]  /*1bde0*/  STL.64 [R1+0x7e0], R30 ;  /* 0x0007e01e01007387 */ /* 0x0003e80000100a00 */
[----:B----4-:R-:W4:Y:S01]  /*1bdf0*/  LDL.LU.64 R36, [R1+0x2c0] ;  /* 0x0002c00001247983 */ /* 0x010f220000300a00 */
[----:B------:R-:W-:Y:S02]  /*1be00*/  VIADD R4, R236, 0xffffff8a ;  /* 0xffffff8aec047836 */ /* 0x000fe40000000000 */
[----:B------:R-:W4:Y:S01]  /*1be10*/  LDC R236, c[0x0][0x230] ;  /* 0x00008c00ffec7b82 */ /* 0x000f220000000800 */
[----:B------:R-:W-:Y:S02]  /*1be20*/  LDGSTS.E [R6+0x3c000], desc[UR4][R30.64], !P3 ;  /* 0x3c0000001e067fae */ /* 0x000fe4000d921844 */
[----:B------:R-:W-:Y:S01]  /*1be30*/  ISETP.GE.U32.AND P1, PT, R4, 0x7fffff4b, PT ;  /* 0x7fffff4b0400780c */ /* 0x000fe20003f26070 */
[----:B------:R-:W-:-:S04]  /*1be40*/  VIADD R4, R5, 0xffffff89 ;  /* 0xffffff8905047836 */ /* 0x000fc80000000000 */
[----:B------:R-:W4:Y:S01]  /*1be50*/  LDC R5, c[0x0][0x230] ;  /* 0x00008c00ff057b82 */ /* 0x000f220000000800 */
[----:B-1----:R-:W4:Y:S01]  /*1be60*/  LDL.LU.64 R30, [R1+0x2b8] ;  /* 0x0002b800011e7983 */ /* 0x002f220000300a00 */
[----:B------:R-:W-:Y:S01]  /*1be70*/  ISETP.GE.U32.AND P0, PT, R4, 0x7fffff4a, PT ;  /* 0x7fffff4a0400780c */ /* 0x000fe20003f06070 */
[----:B------:R-:W-:-:S04]  /*1be80*/  IMAD.WIDE R90, R2, 0x4, R66 ;  /* 0x00000004025a7825 */ /* 0x000fc800078e0242 */
[C---:B------:R-:W-:Y:S01]  /*1be90*/  IMAD.WIDE R66, R2.reuse, 0x4, R60 ;  /* 0x0000000402427825 */ /* 0x040fe200078e023c */
[----:B------:R4:W-:Y:S04]  /*1bea0*/  LDGSTS.E [R6+0x30004], desc[UR4][R90.64], !P1 ;  /* 0x300040005a067fae */ /* 0x0009e8000c921844 */
[----:B------:R-:W-:Y:S01]  /*1beb0*/  LDGSTS.E [R6+0x34004], desc[UR4][R66.64], !P1 ;  /* 0x3400400042067fae */ /* 0x000fe2000c921844 */
[----:B---3--:R-:W-:-:S03]  /*1bec0*/  IMAD.WIDE R60, R2, 0x4, R24 ;  /* 0x00000004023c7825 */ /* 0x008fc600078e0218 */
[----:B------:R-:W3:Y:S04]  /*1bed0*/  LDL.LU.64 R24, [R1+0x2b0] ;  /* 0x0002b00001187983 */ /* 0x000ee80000300a00 */
[----:B------:R-:W-:Y:S04]  /*1bee0*/  STL.64 [R1+0x7d8], R90 ;  /* 0x0007d85a01007387 */ /* 0x000fe80000100a00 */
[----:B------:R1:W-:Y:S01]  /*1bef0*/  STL.64 [R1+0x7d0], R66 ;  /* 0x0007d04201007387 */ /* 0x0003e20000100a00 */
[----:B------:R-:W-:-:S03]  /*1bf00*/  IMAD.WIDE R48, R2, 0x4, R48 ;  /* 0x0000000402307825 */ /* 0x000fc600078e0230 */
[----:B------:R-:W3:Y:S04]  /*1bf10*/  LDL.LU.64 R72, [R1+0x2a8] ;  /* 0x0002a80001487983 */ /* 0x000ee80000300a00 */
[----:B------:R1:W-:Y:S04]  /*1bf20*/  STL.64 [R1+0x7c8], R60 ;  /* 0x0007c83c01007387 */ /* 0x0003e80000100a00 */
[----:B------:R1:W-:Y:S04]  /*1bf30*/  STL.64 [R1+0x7c0], R48 ;  /* 0x0007c03001007387 */ /* 0x0003e80000100a00 */
[----:B-1----:R-:W3:Y:S04]  /*1bf40*/  LDL.LU.64 R66, [R1+0x660] ;  /* 0x0006600001427983 */ /* 0x002ee80000300a00 */
[----:B------:R-:W-:Y:S04]  /*1bf50*/  LDGSTS.E [R6+0x38004], desc[UR4][R60.64], !P1 ;  /* 0x380040003c067fae */ /* 0x000fe8000c921844 */
[----:B------:R-:W-:Y:S04]  /*1bf60*/  LDGSTS.E [R6+0x3c004], desc[UR4][R48.64], !P1 ;  /* 0x3c00400030067fae */ /* 0x000fe8000c921844 */
[----:B------:R-:W3:Y:S04]  /*1bf70*/  LDL.LU.64 R60, [R1+0x658] ;  /* 0x00065800013c7983 */ /* 0x000ee80000300a00 */
[----:B------:R-:W3:Y:S01]  /*1bf80*/  LDL.LU.64 R48, [R1+0x650] ;  /* 0x0006500001307983 */ /* 0x000ee20000300a00 */
[----:B------:R-:W-:-:S04]  /*1bf90*/  IMAD.WIDE R54, R2, 0x4, R54 ;  /* 0x0000000402367825 */ /* 0x000fc800078e0236 */
[C---:B------:R-:W-:Y:S01]  /*1bfa0*/  IMAD.WIDE R84, R2.reuse, 0x4, R84 ;  /* 0x0000000402547825 */ /* 0x040fe200078e0254 */
[----:B------:R1:W-:Y:S03]  /*1bfb0*/  STL.64 [R1+0x7b8], R54 ;  /* 0x0007b83601007387 */ /* 0x0003e60000100a00 */
[C---:B------:R-:W-:Y:S01]  /*1bfc0*/  IMAD.WIDE R78, R2.reuse, 0x4, R78 ;  /* 0x00000004024e7825 */ /* 0x040fe200078e024e */
[----:B------:R4:W-:Y:S04]  /*1bfd0*/  STL.64 [R1+0x7b0], R84 ;  /* 0x0007b05401007387 */ /* 0x0009e80000100a00 */
[----:B------:R-:W-:Y:S04]  /*1bfe0*/  LDGSTS.E [R6+0x30008], desc[UR4][R54.64], !P0 ;  /* 0x3000800036067fae */ /* 0x000fe8000c121844 */
[----:B------:R-:W-:Y:S01]  /*1bff0*/  STL.64 [R1+0x7a8], R78 ;  /* 0x0007a84e01007387 */ /* 0x000fe20000100a00 */
[----:B--2---:R-:W-:-:S03]  /*1c000*/  IMAD.WIDE R42, R2, 0x4, R42 ;  /* 0x00000004022a7825 */ /* 0x004fc600078e022a */
[----:B------:R2:W-:Y:S04]  /*1c010*/  LDGSTS.E [R6+0x34008], desc[UR4][R84.64], !P0 ;  /* 0x3400800054067fae */ /* 0x0005e8000c121844 */
[----:B-1----:R-:W3:Y:S04]  /*1c020*/  LDL.LU.64 R54, [R1+0x648] ;  /* 0x0006480001367983 */ /* 0x002ee80000300a00 */
[----:B------:R1:W-:Y:S01]  /*1c030*/  STL.64 [R1+0x7a0], R42 ;  /* 0x0007a02a01007387 */ /* 0x0003e20000100a00 */
[----:B------:R-:W-:Y:S02]  /*1c040*/  VIADD R4, R237, 0xffffff88 ;  /* 0xffffff88ed047836 */ /* 0x000fe40000000000 */
[----:B------:R-:W3:Y:S01]  /*1c050*/  LDC R237, c[0x0][0x230] ;  /* 0x00008c00ffed7b82 */ /* 0x000ee20000000800 */
[----:B------:R3:W-:Y:S01]  /*1c060*/  LDGSTS.E [R6+0x38008], desc[UR4][R78.64], !P0 ;  /* 0x380080004e067fae */ /* 0x0007e2000c121844 */
[----:B----4-:R-:W-:Y:S01]  /*1c070*/  IMAD.WIDE R90, R2, 0x4, R36 ;  /* 0x00000004025a7825 */ /* 0x010fe200078e0224 */
[----:B------:R-:W-:-:S02]  /*1c080*/  ISETP.GE.U32.AND P6, PT, R4, 0x7fffff49, PT ;  /* 0x7fffff490400780c */ /* 0x000fc40003fc6070 */
[----:B------:R-:W4:Y:S04]  /*1c090*/  LDL.LU.64 R36, [R1+0x640] ;  /* 0x0006400001247983 */ /* 0x000f280000300a00 */
[----:B------:R-:W-:Y:S01]  /*1c0a0*/  LDGSTS.E [R6+0x3c008], desc[UR4][R42.64], !P0 ;  /* 0x3c0080002a067fae */ /* 0x000fe2000c121844 */
[----:B------:R-:W-:Y:S02]  /*1c0b0*/  VIADD R4, R238, 0xffffffa7 ;  /* 0xffffffa7ee047836 */ /* 0x000fe40000000000 */
[----:B------:R-:W4:Y:S04]  /*1c0c0*/  LDC R238, c[0x0][0x230] ;  /* 0x00008c00ffee7b82 */ /* 0x000f280000000800 */
[----:B------:R-:W-:Y:S01]  /*1c0d0*/  LDGSTS.E [R6+0x3000c], desc[UR4][R90.64], !P6 ;  /* 0x3000c0005a067fae */ /* 0x000fe2000f121844 */
[----:B--2---:R-:W-:-:S03]  /*1c0e0*/  IMAD.WIDE R84, R2, 0x4, R30 ;  /* 0x0000000402547825 */ /* 0x004fc600078e021e */
[----:B-1----:R-:W2:Y:S04]  /*1c0f0*/  LDL.LU.64 R42, [R1+0x638] ;  /* 0x00063800012a7983 */ /* 0x002ea80000300a00 */
[----:B------:R1:W-:Y:S04]  /*1c100*/  STL.64 [R1+0x798], R90 ;  /* 0x0007985a01007387 */ /* 0x0003e80000100a00 */
[----:B------:R-:W2:Y:S04]  /*1c110*/  LDL.LU.64 R30, [R1+0x630] ;  /* 0x00063000011e7983 */ /* 0x000ea80000300a00 */
[----:B------:R-:W-:Y:S04]  /*1c120*/  STL.64 [R1+0x790], R84 ;  /* 0x0007905401007387 */ /* 0x000fe80000100a00 */
[----:B------:R-:W-:Y:S01]  /*1c130*/  LDGSTS.E [R6+0x3400c], desc[UR4][R84.64], !P6 ;  /* 0x3400c00054067fae */ /* 0x000fe2000f121844 */
[----:B------:R-:W-:Y:S01]  /*1c140*/  ISETP.GE.U32.AND P5, PT, R4, 0x7fffff68, PT ;  /* 0x7fffff680400780c */ /* 0x000fe20003fa6070 */
[----:B---3--:R-:W-:-:S02]  /*1c150*/  IMAD.WIDE R78, R2, 0x4, R24 ;  /* 0x00000004024e7825 */ /* 0x008fc400078e0218 */
[----:B------:R-:W3:Y:S04]  /*1c160*/  LDL.LU.64 R24, [R1+0x628] ;  /* 0x0006280001187983 */ /* 0x000ee80000300a00 */
[----:B------:R-:W-:Y:S04]  /*1c170*/  STL.64 [R1+0x788], R78 ;  /* 0x0007884e01007387 */ /* 0x000fe80000100a00 */
[----:B------:R-:W-:Y:S01]  /*1c180*/  LDGSTS.E [R6+0x3800c], desc[UR4][R78.64], !P6 ;  /* 0x3800c0004e067fae */ /* 0x000fe2000f121844 */
[----:B------:R-:W-:-:S05]  /*1c190*/  IMAD.WIDE R72, R2, 0x4, R72 ;  /* 0x0000000402487825 */ /* 0x000fca00078e0248 */
[----:B------:R1:W-:Y:S04]  /*1c1a0*/  STL.64 [R1+0x780], R72 ;  /* 0x0007804801007387 */ /* 0x0003e80000100a00 */
[----:B------:R1:W-:Y:S04]  /*1c1b0*/  LDGSTS.E [R6+0x3c00c], desc[UR4][R72.64], !P6 ;  /* 0x3c00c00048067fae */ /* 0x0003e8000f121844 */
[----:B-1----:R-:W3:Y:S01]  /*1c1c0*/  LDL.LU.64 R90, [R1+0x620] ;  /* 0x00062000015a7983 */ /* 0x002ee20000300a00 */
[----:B------:R-:W-:-:S04]  /*1c1d0*/  IMAD.WIDE R72, R2, 0x4, R66 ;  /* 0x0000000402487825 */ /* 0x000fc800078e0242 */
[C---:B------:R-:W-:Y:S01]  /*1c1e0*/  IMAD.WIDE R66, R2.reuse, 0x4, R60 ;  /* 0x0000000402427825 */ /* 0x040fe200078e023c */
[----:B------:R1:W-:Y:S03]  /*1c1f0*/  STL.64 [R1+0x778], R72 ;  /* 0x0007784801007387 */ /* 0x0003e60000100a00 */
[C---:B------:R-:W-:Y:S01]  /*1c200*/  IMAD.WIDE R60, R2.reuse, 0x4, R48 ;  /* 0x00000004023c7825 */ /* 0x040fe200078e0230 */
[----:B------:R-:W3:Y:S04]  /*1c210*/  LDL.LU.64 R84, [R1+0x618] ;  /* 0x0006180001547983 */ /* 0x000ee80000300a00 */
[----:B------:R1:W-:Y:S04]  /*1c220*/  STL.64 [R1+0x770], R66 ;  /* 0x0007704201007387 */ /* 0x0003e80000100a00 */
[----:B------:R-:W3:Y:S04]  /*1c230*/  LDL.LU.64 R78, [R1+0x610] ;  /* 0x00061000014e7983 */ /* 0x000ee80000300a00 */
[----:B------:R-:W-:Y:S04]  /*1c240*/  STL.64 [R1+0x768], R60 ;  /* 0x0007683c01007387 */ /* 0x000fe80000100a00 */
[----:B------:R-:W3:Y:S04]  /*1c250*/  LDL.LU.64 R48, [R1+0x608] ;  /* 0x0006080001307983 */ /* 0x000ee80000300a00 */
[----:B------:R-:W-:Y:S04]  /*1c260*/  LDGSTS.E [R3+0x20000], desc[UR4][R72.64], !P5 ;  /* 0x2000000048037fae */ /* 0x000fe8000e921844 */
[----:B------:R-:W-:Y:S04]  /*1c270*/  LDGSTS.E [R3+0x24000], desc[UR4][R66.64], !P5 ;  /* 0x2400000042037fae */ /* 0x000fe8000e921844 */
[----:B------:R-:W-:Y:S01]  /*1c280*/  LDGSTS.E [R3+0x28000], desc[UR4][R60.64], !P5 ;  /* 0x280000003c037fae */ /* 0x000fe2000e921844 */
[----:B------:R-:W-:-:S05]  /*1c290*/  IMAD.WIDE R54, R2, 0x4, R54 ;  /* 0x0000000402367825 */ /* 0x000fca00078e0236 */
[----:B------:R4:W-:Y:S04]  /*1c2a0*/  STL.64 [R1+0x760], R54 ;  /* 0x0007603601007387 */ /* 0x0009e80000100a00 */
[----:B-1----:R-:W3:Y:S04]  /*1c2b0*/  LDL.LU.64 R72, [R1+0x600] ;  /* 0x0006000001487983 */ /* 0x002ee80000300a00 */
[----:B------:R4:W-:Y:S04]  /*1c2c0*/  LDGSTS.E [R3+0x2c000], desc[UR4][R54.64], !P5 ;  /* 0x2c00000036037fae */ /* 0x0009e8000e921844 */
[----:B------:R-:W3:Y:S01]  /*1c2d0*/  LDL.LU.64 R66, [R1+0x5f8] ;  /* 0x0005f80001427983 */ /* 0x000ee20000300a00 */
[----:B----4-:R-:W-:-:S03]  /*1c2e0*/  IMAD.WIDE R54, R2, 0x4, R36 ;  /* 0x0000000402367825 */ /* 0x010fc600078e0224 */
[----:B------:R-:W4:Y:S01]  /*1c2f0*/  LDL.LU.64 R36, [R1+0x5f0] ;  /* 0x0005f00001247983 */ /* 0x000f220000300a00 */
[----:B------:R-:W-:-:S03]  /*1c300*/  VIADD R4, R236, 0xffffffa6 ;  /* 0xffffffa6ec047836 */ /* 0x000fc60000000000 */
[----:B------:R1:W-:Y:S01]  /*1c310*/  STL.64 [R1+0x758], R54 ;  /* 0x0007583601007387 */ /* 0x0003e20000100a00 */
[----:B------:R-:W4:Y:S01]  /*1c320*/  LDC R236, c[0x0][0x230] ;  /* 0x00008c00ffec7b82 */ /* 0x000f220000000800 */
[----:B------:R-:W-:Y:S01]  /*1c330*/  ISETP.GE.U32.AND P4, PT, R4, 0x7fffff67, PT ;  /* 0x7fffff670400780c */ /* 0x000fe20003f86070 */
[----:B------:R-:W-:Y:S01]  /*1c340*/  VIADD R4, R5, 0xffffffa5 ;  /* 0xffffffa505047836 */ /* 0x000fe20000000000 */
[----:B------:R-:W4:Y:S01]  /*1c350*/  LDL.LU.64 R60, [R1+0x5e8] ;  /* 0x0005e800013c7983 */ /* 0x000f220000300a00 */
[----:B--2---:R-:W-:-:S03]  /*1c360*/  IMAD.WIDE R42, R2, 0x4, R42 ;  /* 0x00000004022a7825 */ /* 0x004fc600078e022a */
[----:B------:R-:W-:Y:S01]  /*1c370*/  ISETP.GE.U32.AND P3, PT, R4, 0x7fffff66, PT ;  /* 0x7fffff660400780c */ /* 0x000fe20003f66070 */
[----:B------:R-:W2:Y:S01]  /*1c380*/  LDC R5, c[0x0][0x230] ;  /* 0x00008c00ff057b82 */ /* 0x000ea20000000800 */
[C---:B------:R-:W-:Y:S01]  /*1c390*/  IMAD.WIDE R30, R2.reuse, 0x4, R30 ;  /* 0x00000004021e7825 */ /* 0x040fe200078e021e */
[----:B------:R1:W-:Y:S04]  /*1c3a0*/  STL.64 [R1+0x750], R42 ;  /* 0x0007502a01007387 */ /* 0x0003e80000100a00 */
[----:B------:R1:W-:Y:S04]  /*1c3b0*/  STL.64 [R1+0x748], R30 ;  /* 0x0007481e01007387 */ /* 0x0003e80000100a00 */
[----:B------:R-:W-:Y:S04]  /*1c3c0*/  LDGSTS.E [R3+0x20004], desc[UR4][R54.64], !P4 ;  /* 0x2000400036037fae */ /* 0x000fe8000e121844 */
[----:B------:R-:W-:Y:S04]  /*1c3d0*/  LDGSTS.E [R3+0x24004], desc[UR4][R42.64], !P4 ;  /* 0x240040002a037fae */ /* 0x000fe8000e121844 */
[----:B------:R-:W-:Y:S01]  /*1c3e0*/  LDGSTS.E [R3+0x28004], desc[UR4][R30.64], !P4 ;  /* 0x280040001e037fae */ /* 0x000fe2000e121844 */
[----:B---3--:R-:W-:-:S05]  /*1c3f0*/  IMAD.WIDE R24, R2, 0x4, R24 ;  /* 0x0000000402187825 */ /* 0x008fca00078e0218 */
[----:B------:R3:W-:Y:S04]  /*1c400*/  STL.64 [R1+0x740], R24 ;  /* 0x0007401801007387 */ /* 0x0007e80000100a00 */
[----:B-1----:R-:W2:Y:S04]  /*1c410*/  LDL.LU.64 R54, [R1+0x2a0] ;  /* 0x0002a00001367983 */ /* 0x002ea80000300a00 */
[----:B------:R-:W2:Y:S04]  /*1c420*/  LDL.LU.64 R42, [R1+0x298] ;  /* 0x00029800012a7983 */ /* 0x000ea80000300a00 */
[----:B------:R-:W2:Y:S04]  /*1c430*/  LDL.LU.64 R30, [R1+0x290] ;  /* 0x00029000011e7983 */ /* 0x000ea80000300a00 */
[----:B------:R-:W-:Y:S01]  /*1c440*/  LDGSTS.E [R3+0x2c004], desc[UR4][R24.64], !P4 ;  /* 0x2c00400018037fae */ /* 0x000fe2000e121844 */
[----:B------:R-:W-:-:S05]  /*1c450*/  IMAD.WIDE R90, R2, 0x4, R90 ;  /* 0x00000004025a7825 */ /* 0x000fca00078e025a */
[----:B------:R1:W-:Y:S04]  /*1c460*/  LDGSTS.E [R3+0x20008], desc[UR4][R90.64], !P3 ;  /* 0x200080005a037fae */ /* 0x0003e8000d921844 */
[----:B---3--:R-:W3:Y:S04]  /*1c470*/  LDL.LU.64 R24, [R1+0x288] ;  /* 0x0002880001187983 */ /* 0x008ee80000300a00 */
[----:B------:R-:W-:Y:S01]  /*1c480*/  STL.64 [R1+0x738], R90 ;  /* 0x0007385a01007387 */ /* 0x000fe20000100a00 */
[----:B------:R-:W-:-:S04]  /*1c490*/  IMAD.WIDE R84, R2, 0x4, R84 ;  /* 0x0000000402547825 */ /* 0x000fc800078e0254 */
[C---:B------:R-:W-:Y:S01]  /*1c4a0*/  IMAD.WIDE R78, R2.reuse, 0x4, R78 ;  /* 0x00000004024e7825 */ /* 0x040fe200078e024e */
[----:B------:R-:W-:Y:S04]  /*1c4b0*/  STL.64 [R1+0x730], R84 ;  /* 0x0007305401007387 */ /* 0x000fe80000100a00 */
[----:B------:R1:W-:Y:S01]  /*1c4c0*/  LDGSTS.E [R3+0x24008], desc[UR4][R84.64], !P3 ;  /* 0x2400800054037fae */ /* 0x0003e2000d921844 */
[----:B------:R-:W-:-:S03]  /*1c4d0*/  IMAD.WIDE R48, R2, 0x4, R48 ;  /* 0x0000000402307825 */ /* 0x000fc600078e0230 */
[----:B------:R-:W-:Y:S04]  /*1c4e0*/  STL.64 [R1+0x728], R78 ;  /* 0x0007284e01007387 */ /* 0x000fe80000100a00 */
[----:B------:R-:W-:Y:S04]  /*1c4f0*/  LDGSTS.E [R3+0x28008], desc[UR4][R78.64], !P3 ;  /* 0x280080004e037fae */ /* 0x000fe8000d921844 */
[----:B------:R1:W-:Y:S04]  /*1c500*/  STL.64 [R1+0x720], R48 ;  /* 0x0007203001007387 */ /* 0x0003e80000100a00 */
[----:B------:R-:W-:Y:S04]  /*1c510*/  LDGSTS.E [R3+0x2c008], desc[UR4][R48.64], !P3 ;  /* 0x2c00800030037fae */ /* 0x000fe8000d921844 */
[----:B-1----:R-:W3:Y:S04]  /*1c520*/  LDL.LU.64 R48, [R1+0x280] ;  /* 0x0002800001307983 */ /* 0x002ee80000300a00 */
[----:B------:R-:W3:Y:S01]  /*1c530*/  LDL.LU.64 R78, [R1+0x278] ;  /* 0x00027800014e7983 */ /* 0x000ee20000300a00 */
[----:B------:R-:W-:-:S05]  /*1c540*/  IMAD.WIDE R90, R2, 0x4, R72 ;  /* 0x00000004025a7825 */ /* 0x000fca00078e0248 */
[----:B------:R-:W-:Y:S01]  /*1c550*/  STL.64 [R1+0x718], R90 ;  /* 0x0007185a01007387 */ /* 0x000fe20000100a00 */
[----:B------:R-:W-:-:S04]  /*1c560*/  IMAD.WIDE R84, R2, 0x4, R66 ;  /* 0x0000000402547825 */ /* 0x000fc800078e0242 */
[----:B----4-:R-:W-:Y:S02]  /*1c570*/  IMAD.WIDE R66, R2, 0x4, R36 ;  /* 0x0000000402427825 */ /* 0x010fe400078e0224 */
[----:B------:R-:W4:Y:S02]  /*1c580*/  LDL.LU.64 R36, [R1+0x270] ;  /* 0x0002700001247983 */ /* 0x000f240000300a00 */
[----:B------:R-:W-:-:S05]  /*1c590*/  VIADD R4, R239, 0xffffffa4 ;  /* 0xffffffa4ef047836 */ /* 0x000fca0000000000 */
[----:B------:R-:W-:Y:S01]  /*1c5a0*/  ISETP.GE.U32.AND P1, PT, R4, 0x7fffff65, PT ;  /* 0x7fffff650400780c */ /* 0x000fe20003f26070 */
[----:B------:R-:W-:Y:S02]  /*1c5b0*/  VIADD R4, R238, 0xffffff87 ;  /* 0xffffff87ee047836 */ /* 0x000fe40000000000 */
[----:B------:R-:W-:Y:S01]  /*1c5c0*/  IMAD.WIDE R60, R2, 0x4, R60 ;  /* 0x00000004023c7825 */ /* 0x000fe200078e023c */
[----:B------:R-:W-:Y:S01]  /*1c5d0*/  STL.64 [R1+0x710], R84 ;  /* 0x0007105401007387 */ /* 0x000fe20000100a00 */
[----:B------:R-:W1:Y:S01]  /*1c5e0*/  LDC R238, c[0x0][0x230] ;  /* 0x00008c00ffee7b82 */ /* 0x000e620000000800 */
[----:B------:R-:W-:Y:S02]  /*1c5f0*/  ISETP.GE.U32.AND P0, PT, R4, 0x7fffff48, PT ;  /* 0x7fffff480400780c */ /* 0x000fe40003f06070 */
[----:B------:R-:W4:Y:S05]  /*1c600*/  LDL.LU.64 R72, [R1+0x268] ;  /* 0x0002680001487983 */ /* 0x000f2a0000300a00 */
[----:B------:R2:W-:Y:S04]  /*1c610*/  LDGSTS.E [R3+0x2000c], desc[UR4][R90.64], !P1 ;  /* 0x2000c0005a037fae */ /* 0x0005e8000c921844 */
[----:B------:R2:W-:Y:S04]  /*1c620*/  LDGSTS.E [R3+0x2400c], desc[UR4][R84.64], !P1 ;  /* 0x2400c00054037fae */ /* 0x0005e8000c921844 */
[----:B------:R1:W-:Y:S04]  /*1c630*/  STL.64 [R1+0x708], R66 ;  /* 0x0007084201007387 */ /* 0x0003e80000100a00 */
[----:B------:R2:W-:Y:S04]  /*1c640*/  STL.64 [R1+0x700], R60 ;  /* 0x0007003c01007387 */ /* 0x0005e80000100a00 */
[----:B------:R-:W-:Y:S04]  /*1c650*/  LDGSTS.E [R3+0x2800c], desc[UR4][R66.64], !P1 ;  /* 0x2800c00042037fae */ /* 0x000fe8000c921844 */
[----:B------:R-:W-:Y:S04]  /*1c660*/  LDGSTS.E [R3+0x2c00c], desc[UR4][R60.64], !P1 ;  /* 0x2c00c0003c037fae */ /* 0x000fe8000c921844 */
[----:B-1----:R-:W4:Y:S01]  /*1c670*/  LDL.LU.64 R66, [R1+0x260] ;  /* 0x0002600001427983 */ /* 0x002f220000300a00 */
[----:B--2---:R-:W-:-:S04]  /*1c680*/  IMAD.WIDE R90, R2, 0x4, R54 ;  /* 0x00000004025a7825 */ /* 0x004fc800078e0236 */
[C---:B------:R-:W-:Y:S01]  /*1c690*/  IMAD.WIDE R84, R2.reuse, 0x4, R42 ;  /* 0x0000000402547825 */ /* 0x040fe200078e022a */
[----:B------:R-:W-:Y:S03]  /*1c6a0*/  STL.64 [R1+0x6f8], R90 ;  /* 0x0006f85a01007387 */ /* 0x000fe60000100a00 */
[C---:B------:R-:W-:Y:S01]  /*1c6b0*/  IMAD.WIDE R54, R2.reuse, 0x4, R30 ;  /* 0x0000000402367825 */ /* 0x040fe200078e021e */
[----:B------:R-:W2:Y:S04]  /*1c6c0*/  LDL.LU.64 R60, [R1+0x258] ;  /* 0x00025800013c7983 */ /* 0x000ea80000300a00 */
[----:B------:R-:W-:Y:S04]  /*1c6d0*/  STL.64 [R1+0x6f0], R84 ;  /* 0x0006f05401007387 */ /* 0x000fe80000100a00 */
[----:B------:R-:W2:Y:S04]  /*1c6e0*/  LDL.LU.64 R42, [R1+0x250] ;  /* 0x00025000012a7983 */ /* 0x000ea80000300a00 */
[----:B------:R-:W-:Y:S01]  /*1c6f0*/  STL.64 [R1+0x6e8], R54 ;  /* 0x0006e83601007387 */ /* 0x000fe20000100a00 */
[----:B---3--:R-:W-:-:S03]  /*1c700*/  IMAD.WIDE R24, R2, 0x4, R24 ;  /* 0x0000000402187825 */ /* 0x008fc600078e0218 */
[----:B------:R-:W3:Y:S04]  /*1c710*/  LDL.LU.64 R30, [R1+0x248] ;  /* 0x00024800011e7983 */ /* 0x000ee80000300a00 */
[----:B------:R1:W-:Y:S04]  /*1c720*/  LDGSTS.E [R3+0x30000], desc[UR4][R90.64], !P0 ;  /* 0x300000005a037fae */ /* 0x0003e8000c121844 */
[----:B------:R1:W-:Y:S04]  /*1c730*/  LDGSTS.E [R3+0x34000], desc[UR4][R84.64], !P0 ;  /* 0x3400000054037fae */ /* 0x0003e8000c121844 */
[----:B------:R-:W-:Y:S04]  /*1c740*/  LDGSTS.E [R3+0x38000], desc[UR4][R54.64], !P0 ;  /* 0x3800000036037fae */ /* 0x000fe8000c121844 */
[----:B------:R1:W-:Y:S04]  /*1c750*/  STL.64 [R1+0x6e0], R24 ;  /* 0x0006e01801007387 */ /* 0x0003e80000100a00 */
[----:B------:R-:W-:Y:S04]  /*1c760*/  LDGSTS.E [R3+0x3c000], desc[UR4][R24.64], !P0 ;  /* 0x3c00000018037fae */ /* 0x000fe8000c121844 */
[----:B-1----:R-:W3:Y:S04]  /*1c770*/  LDL.LU.64 R24, [R1+0x240] ;  /* 0x0002400001187983 */ /* 0x002ee80000300a00 */
[----:B------:R-:W3:Y:S01]  /*1c780*/  LDL.LU.64 R54, [R1+0x238] ;  /* 0x0002380001367983 */ /* 0x000ee20000300a00 */
[----:B------:R-:W-:-:S03]  /*1c790*/  IMAD.WIDE R90, R2, 0x4, R48 ;  /* 0x00000004025a7825 */ /* 0x000fc600078e0230 */
[----:B------:R-:W3:Y:S01]  /*1c7a0*/  LDL.LU.64 R48, [R1+0x230] ;  /* 0x0002300001307983 */ /* 0x000ee20000300a00 */
[----:B------:R-:W-:-:S03]  /*1c7b0*/  IMAD.WIDE R84, R2, 0x4, R78 ;  /* 0x0000000402547825 */ /* 0x000fc600078e024e */
[----:B------:R1:W-:Y:S01]  /*1c7c0*/  STL.64 [R1+0x6d8], R90 ;  /* 0x0006d85a01007387 */ /* 0x0003e20000100a00 */
[----:B----4-:R-:W-:-:S03]  /*1c7d0*/  IMAD.WIDE R78, R2, 0x4, R36 ;  /* 0x00000004024e7825 */ /* 0x010fc600078e0224 */
[----:B------:R-:W4:Y:S01]  /*1c7e0*/  LDL.LU.64 R36, [R1+0x228] ;  /* 0x0002280001247983 */ /* 0x000f220000300a00 */
[----:B------:R-:W-:-:S03]  /*1c7f0*/  VIADD R4, R237, 0xffffff86 ;  /* 0xffffff86ed047836 */ /* 0x000fc60000000000 */
[----:B------:R1:W-:Y:S01]  /*1c800*/  STL.64 [R1+0x6d0], R84 ;  /* 0x0006d05401007387 */ /* 0x0003e20000100a00 */
[----:B------:R-:W3:Y:S01]  /*1c810*/  LDC R237, c[0x0][0x230] ;  /* 0x00008c00ffed7b82 */ /* 0x000ee20000000800 */
[----:B------:R-:W-:Y:S01]  /*1c820*/  ISETP.GE.U32.AND P6, PT, R4, 0x7fffff47, PT ;  /* 0x7fffff470400780c */ /* 0x000fe20003fc6070 */
[----:B------:R-:W-:-:S05]  /*1c830*/  VIADD R4, R236, 0xffffff85 ;  /* 0xffffff85ec047836 */ /* 0x000fca0000000000 */
[----:B------:R-:W-:Y:S01]  /*1c840*/  ISETP.GE.U32.AND P5, PT, R4, 0x7fffff46, PT ;  /* 0x7fffff460400780c */ /* 0x000fe20003fa6070 */
[----:B------:R-:W-:Y:S01]  /*1c850*/  IMAD.WIDE R72, R2, 0x4, R72 ;  /* 0x0000000402487825 */ /* 0x000fe200078e0248 */
[----:B------:R1:W-:Y:S01]  /*1c860*/  STL.64 [R1+0x6c8], R78 ;  /* 0x0006c84e01007387 */ /* 0x0003e20000100a00 */
[----:B------:R-:W4:Y:S04]  /*1c870*/  LDC R236, c[0x0][0x230] ;  /* 0x00008c00ffec7b82 */ /* 0x000f280000000800 */
[----:B------:R-:W-:Y:S04]  /*1c880*/  LDGSTS.E [R3+0x30004], desc[UR4][R90.64], !P6 ;  /* 0x300040005a037fae */ /* 0x000fe8000f121844 */
[----:B------:R-:W-:Y:S04]  /*1c890*/  LDGSTS.E [R3+0x34004], desc[UR4][R84.64], !P6 ;  /* 0x3400400054037fae */ /* 0x000fe8000f121844 */
[----:B------:R1:W-:Y:S01]  /*1c8a0*/  LDGSTS.E [R3+0x38004], desc[UR4][R78.64], !P6 ;  /* 0x380040004e037fae */ /* 0x0003e2000f121844 */
[----:B------:R-:W-:-:S02]  /*1c8b0*/  VIADD R4, R5, 0xffffff84 ;  /* 0xffffff8405047836 */ /* 0x000fc40000000000 */
[----:B------:R-:W4:Y:S01]  /*1c8c0*/  LDC R5, c[0x0][0x230] ;  /* 0x00008c00ff057b82 */ /* 0x000f220000000800 */
[----:B------:R1:W-:Y:S04]  /*1c8d0*/  STL.64 [R1+0x6c0], R72 ;  /* 0x0006c04801007387 */ /* 0x0003e80000100a00 */
[----:B-1----:R-:W4:Y:S04]  /*1c8e0*/  LDL.LU.64 R90, [R1+0x5e0] ;  /* 0x0005e000015a7983 */ /* 0x002f280000300a00 */
[----:B------:R-:W-:Y:S04]  /*1c8f0*/  LDGSTS.E [R3+0x3c004], desc[UR4][R72.64], !P6 ;  /* 0x3c00400048037fae */ /* 0x000fe8000f121844 */
[----:B------:R-:W4:Y:S01]  /*1c900*/  LDL.LU.64 R84, [R1+0x5d8] ;  /* 0x0005d80001547983 */ /* 0x000f220000300a00 */
[----:B------:R-:W-:Y:S01]  /*1c910*/  IMAD.WIDE R78, R2, 0x4, R66 ;  /* 0x00000004024e7825 */ /* 0x000fe200078e0242 */
[----:B------:R-:W-:-:S04]  /*1c920*/  ISETP.GE.U32.AND P4, PT, R4, 0x7fffff45, PT ;  /* 0x7fffff450400780c */ /* 0x000fc80003f86070 */
[----:B------:R-:W-:Y:S04]  /*1c930*/  LDGSTS.E [R3+0x30008], desc[UR4][R78.64], !P5 ;  /* 0x300080004e037fae */ /* 0x000fe8000e921844 */
[----:B------:R-:W4:Y:S04]  /*1c940*/  LDL.LU.64 R72, [R1+0x5d0] ;  /* 0x0005d00001487983 */ /* 0x000f280000300a00 */
[----:B------:R-:W-:Y:S04]  /*1c950*/  STL.64 [R1+0x6b8], R78 ;  /* 0x0006b84e01007387 */ /* 0x000fe80000100a00 */
[----:B------:R-:W4:Y:S01]  /*1c960*/  LDL.LU.64 R66, [R1+0x5c8] ;  /* 0x0005c80001427983 */ /* 0x000f220000300a00 */
[----:B--2---:R-:W-:-:S04]  /*1c970*/  IMAD.WIDE R60, R2, 0x4, R60 ;  /* 0x00000004023c7825 */ /* 0x004fc800078e023c */
[C---:B------:R-:W-:Y:S01]  /*1c980*/  IMAD.WIDE R42, R2.reuse, 0x4, R42 ;  /* 0x00000004022a7825 */ /* 0x040fe200078e022a */
[----:B------:R-:W-:Y:S04]  /*1c990*/  STL.64 [R1+0x6b0], R60 ;  /* 0x0006b03c01007387 */ /* 0x000fe80000100a00 */
[----:B------:R-:W-:Y:S01]  /*1c9a0*/  LDGSTS.E [R3+0x34008], desc[UR4][R60.64], !P5 ;  /* 0x340080003c037fae */ /* 0x000fe2000e921844 */
[----:B---3--:R-:W-:-:S03]  /*1c9b0*/  IMAD.WIDE R30, R2, 0x4, R30 ;  /* 0x00000004021e7825 */ /* 0x008fc600078e021e */
[----:B------:R1:W-:Y:S04]  /*1c9c0*/  STL.64 [R1+0x6a8], R42 ;  /* 0x0006a82a01007387 */ /* 0x0003e80000100a00 */
[----:B------:R-:W-:Y:S04]  /*1c9d0*/  LDGSTS.E [R3+0x38008], desc[UR4][R42.64], !P5 ;  /* 0x380080002a037fae */ /* 0x000fe8000e921844 */
[----:B------:R2:W-:Y:S04]  /*1c9e0*/  STL.64 [R1+0x6a0], R30 ;  /* 0x0006a01e01007387 */ /* 0x0005e80000100a00 */
[----:B------:R2:W-:Y:S04]  /*1c9f0*/  LDGSTS.E [R3+0x3c008], desc[UR4][R30.64], !P5 ;  /* 0x3c0080001e037fae */ /* 0x0005e8000e921844 */
[----:B-1----:R-:W3:Y:S01]  /*1ca00*/  LDL.LU.64 R42, [R1+0x988] ;  /* 0x00098800012a7983 */ /* 0x002ee20000300a00 */
[----:B--2---:R-:W-:-:S03]  /*1ca10*/  IMAD.WIDE R30, R2, 0x4, R24 ;  /* 0x00000004021e7825 */ /* 0x004fc600078e0218 */
[----:B------:R-:W2:Y:S01]  /*1ca20*/  LDL.LU.64 R24, [R1+0x960] ;  /* 0x0009600001187983 */ /* 0x000ea20000300a00 */
[----:B------:R-:W-:-:S03]  /*1ca30*/  IMAD.WIDE R96, R2, 0x4, R54 ;  /* 0x0000000402607825 */ /* 0x000fc600078e0236 */
[----:B------:R1:W-:Y:S04]  /*1ca40*/  STL.64 [R1+0x698], R30 ;  /* 0x0006981e01007387 */ /* 0x0003e80000100a00 */
[----:B------:R-:W2:Y:S04]  /*1ca50*/  LDL.LU.64 R60, [R1+0x978] ;  /* 0x00097800013c7983 */ /* 0x000ea80000300a00 */
[----:B------:R-:W-:Y:S04]  /*1ca60*/  STL.64 [R1+0x690], R96 ;  /* 0x0006906001007387 */ /* 0x000fe80000100a00 */
[----:B------:R-:W-:Y:S01]  /*1ca70*/  LDGSTS.E [R3+0x3000c], desc[UR4][R30.64], !P4 ;  /* 0x3000c0001e037fae */ /* 0x000fe2000e121844 */
[----:B------:R-:W-:-:S03]  /*1ca80*/  IMAD.WIDE R78, R2, 0x4, R48 ;  /* 0x00000004024e7825 */ /* 0x000fc600078e0230 */
[----:B------:R-:W-:Y:S01]  /*1ca90*/  LDGSTS.E [R3+0x3400c], desc[UR4][R96.64], !P4 ;  /* 0x3400c00060037fae */ /* 0x000fe2000e121844 */
[----:B------:R-:W-:Y:S02]  /*1caa0*/  VIADD R4, R237, 0xffffffa3 ;  /* 0xffffffa3ed047836 */ /* 0x000fe40000000000 */
[----:B------:R-:W1:Y:S01]  /*1cab0*/  LDC R237, c[0x0][0x230] ;  /* 0x00008c00ffed7b82 */ /* 0x000e620000000800 */
[----:B------:R-:W-:Y:S01]  /*1cac0*/  LDGSTS.E [R3+0x3800c], desc[UR4][R78.64], !P4 ;  /* 0x3800c0004e037fae */ /* 0x000fe2000e121844 */
[----:B----4-:R-:W-:-:S03]  /*1cad0*/  IMAD.WIDE R48, R2, 0x4, R36 ;  /* 0x0000000402307825 */ /* 0x010fc600078e0224 */
[----:B------:R-:W4:Y:S04]  /*1cae0*/  LDL.LU.64 R36, [R1+0x970] ;  /* 0x0009700001247983 */ /* 0x000f280000300a00 */
[----:B------:R1:W-:Y:S04]  /*1caf0*/  STL.64 [R1+0x688], R78 ;  /* 0x0006884e01007387 */ /* 0x0003e80000100a00 */
[----:B------:R1:W-:Y:S04]  /*1cb00*/  STL.64 [R1+0x680], R48 ;  /* 0x0006803001007387 */ /* 0x0003e80000100a00 */
[----:B-1----:R-:W4:Y:S04]  /*1cb10*/  LDL.LU.64 R30, [R1+0x968] ;  /* 0x00096800011e7983 */ /* 0x002f280000300a00 */
[----:B------:R-:W4:Y:S01]  /*1cb20*/  LDL.LU.64 R54, [R1+0x958] ;  /* 0x0009580001367983 */ /* 0x000f220000300a00 */
[----:B------:R-:W-:Y:S01]  /*1cb30*/  ISETP.GE.U32.AND P3, PT, R4, 0x7fffff64, PT ;  /* 0x7fffff640400780c */ /* 0x000fe20003f66070 */
[----:B------:R-:W-:-:S02]  /*1cb40*/  VIADD R4, R236, 0xffffffa2 ;  /* 0xffffffa2ec047836 */ /* 0x000fc40000000000 */
[----:B------:R-:W1:Y:S01]  /*1cb50*/  LDC R236, c[0x0][0x230] ;  /* 0x00008c00ffec7b82 */ /* 0x000e620000000800 */
[----:B------:R-:W4:Y:S02]  /*1cb60*/  LDL.LU.64 R78, [R1+0x950] ;  /* 0x00095000014e7983 */ /* 0x000f240000300a00 */
[----:B------:R-:W-:Y:S01]  /*1cb70*/  ISETP.GE.U32.AND P1, PT, R4, 0x7fffff63, PT ;  /* 0x7fffff630400780c */ /* 0x000fe20003f26070 */
[----:B------:R-:W-:Y:S01]  /*1cb80*/  VIADD R4, R5, 0xffffffa1 ;  /* 0xffffffa105047836 */ /* 0x000fe20000000000 */
[----:B------:R-:W-:Y:S03]  /*1cb90*/  LDGSTS.E [R3+0x3c00c], desc[UR4][R48.64], !P4 ;  /* 0x3c00c00030037fae */ /* 0x000fe6000e121844 */
[----:B------:R-:W1:Y:S01]  /*1cba0*/  LDC R5, c[0x0][0x230] ;  /* 0x00008c00ff057b82 */ /* 0x000e620000000800 */
[----:B------:R-:W-:Y:S01]  /*1cbb0*/  ISETP.GE.U32.AND P0, PT, R4, 0x7fffff62, PT ;  /* 0x7fffff620400780c */ /* 0x000fe20003f06070 */
[----:B------:R-:W-:-:S05]  /*1cbc0*/  VIADD R4, R237, 0xffffffa0 ;  /* 0xffffffa0ed047836 */ /* 0x000fca0000000000 */
[----:B------:R-:W-:Y:S01]  /*1cbd0*/  ISETP.GE.U32.AND P6, PT, R4, 0x7fffff61, PT ;  /* 0x7fffff610400780c */ /* 0x000fe20003fc6070 */
[----:B------:R-:W-:Y:S01]  /*1cbe0*/  VIADD R4, R238, 0xffffff83 ;  /* 0xffffff83ee047836 */ /* 0x000fe20000000000 */
[----:B------:R-:W4:Y:S01]  /*1cbf0*/  LDL.LU.64 R48, [R1+0x948] ;  /* 0x0009480001307983 */ /* 0x000f220000300a00 */
[----:B------:R-:W-:Y:S01]  /*1cc00*/  IMAD.WIDE R90, R2, 0x4, R90 ;  /* 0x00000004025a7825 */ /* 0x000fe200078e025a */
[----:B------:R-:W4:Y:S02]  /*1cc10*/  LDC R237, c[0x0][0x230] ;  /* 0x00008c00ffed7b82 */ /* 0x000f240000000800 */
[----:B------:R-:W-:Y:S01]  /*1cc20*/  ISETP.GE.U32.AND P5, PT, R4, 0x7fffff44, PT ;  /* 0x7fffff440400780c */ /* 0x000fe20003fa6070 */
[----:B------:R-:W-:Y:S01]  /*1cc30*/  IMAD.WIDE R84, R2, 0x4, R84 ;  /* 0x0000000402547825 */ /* 0x000fe200078e0254 */
[----:B------:R-:W-:Y:S03]  /*1cc40*/  LDGSTS.E [R0+0x20000], desc[UR4][R90.64], !P3 ;  /* 0x200000005a007fae */ /* 0x000fe6000d921844 */
[----:B-1----:R-:W-:Y:S01]  /*1cc50*/  VIADD R4, R236, 0xffffff82 ;  /* 0xffffff82ec047836 */ /* 0x002fe20000000000 */
[----:B------:R3:W-:Y:S04]  /*1cc60*/  LDGSTS.E [R0+0x24000], desc[UR4][R84.64], !P3 ;  /* 0x2400000054007fae */ /* 0x0007e8000d921844 */
[----:B------:R-:W-:Y:S01]  /*1cc70*/  ISETP.GE.U32.AND P4, PT, R4, 0x7fffff43, PT ;  /* 0x7fffff430400780c */ /* 0x000fe20003f86070 */
[C---:B------:R-:W-:Y:S01]  /*1cc80*/  IMAD.WIDE R72, R2.reuse, 0x4, R72 ;  /* 0x0000000402487825 */ /* 0x040fe200078e0248 */
[----:B------:R-:W-:Y:S03]  /*1cc90*/  STL.64 [R1+0x678], R90 ;  /* 0x0006785a01007387 */ /* 0x000fe60000100a00 */
[----:B------:R-:W-:Y:S01]  /*1cca0*/  VIADD R4, R5, 0xffffff81 ;  /* 0xffffff8105047836 */ /* 0x000fe20000000000 */
[----:B------:R1:W-:Y:S01]  /*1ccb0*/  LDGSTS.E [R0+0x28000], desc[UR4][R72.64], !P3 ;  /* 0x2800000048007fae */ /* 0x0003e2000d921844 */
[----:B------:R-:W-:-:S03]  /*1ccc0*/  IMAD.WIDE R66, R2, 0x4, R66 ;  /* 0x0000000402427825 */ /* 0x000fc600078e0242 */
[----:B------:R3:W-:Y:S04]  /*1ccd0*/  STL.64 [R1+0x670], R84 ;  /* 0x0006705401007387 */ /* 0x0007e80000100a00 */
[----:B------:R-:W-:Y:S01]  /*1cce0*/  LDGSTS.E [R0+0x2c000], desc[UR4][R66.64], !P3 ;  /* 0x2c00000042007fae */ /* 0x000fe2000d921844 */
[----:B------:R-:W-:Y:S01]  /*1ccf0*/  ISETP.GE.U32.AND P3, PT, R4, 0x7fffff42, PT ;  /* 0x7fffff420400780c */ /* 0x000fe20003f66070 */
[----:B------:R-:W-:Y:S02]  /*1cd00*/  IMAD.SHL.U32 R4, R18, 0x40, RZ ;  /* 0x0000004012047824 */ /* 0x000fe400078e00ff */
[----:B------:R-:W-:Y:S04]  /*1cd10*/  STL.64 [R1+0x668], R72 ;  /* 0x0006684801007387 */ /* 0x000fe80000100a00 */
[----:B------:R1:W-:Y:S04]  /*1cd20*/  STL.64 [R1+0x660], R66 ;  /* 0x0006604201007387 */ /* 0x0003e80000100a00 */
[----:B------:R-:W4:Y:S01]  /*1cd30*/  LDL.LU.64 R18, [R1+0x198] ;  /* 0x0001980001127983 */ /* 0x000f220000300a00 */
[----:B---3--:R-:W-:-:S03]  /*1cd40*/  IMAD.WIDE R84, R2, 0x4, R42 ;  /* 0x0000000402547825 */ /* 0x008fc600078e022a */
[----:B------:R-:W3:Y:S04]  /*1cd50*/  LDL.LU.64 R42, [R1+0x190] ;  /* 0x00019000012a7983 */ /* 0x000ee80000300a00 */
[----:B-1----:R-:W3:Y:S04]  /*1cd60*/  LDL.LU.64 R66, [R1+0x5c0] ;  /* 0x0005c00001427983 */ /* 0x002ee80000300a00 */
[----:B------:R-:W-:Y:S04]  /*1cd70*/  STL.64 [R1+0x658], R84 ;  /* 0x0006585401007387 */ /* 0x000fe80000100a00 */
[----:B------:R-:W-:Y:S01]  /*1cd80*/  LDGSTS.E [R0+0x20004], desc[UR4][R84.64], !P1 ;  /* 0x2000400054007fae */ /* 0x000fe2000c921844 */
[----:B--2---:R-:W-:-:S04]  /*1cd90*/  IMAD.WIDE R24, R2, 0x4, R24 ;  /* 0x0000000402187825 */ /* 0x004fc800078e0218 */
[C---:B------:R-:W-:Y:S02]  /*1cda0*/  IMAD.WIDE R72, R2.reuse, 0x4, R60 ;  /* 0x0000000402487825 */ /* 0x040fe400078e023c */
[----:B------:R-:W2:Y:S04]  /*1cdb0*/  LDL.LU.64 R60, [R1+0x220] ;  /* 0x00022000013c7983 */ /* 0x000ea80000300a00 */
[----:B------:R1:W-:Y:S04]  /*1cdc0*/  STL.64 [R1+0x960], R24 ;  /* 0x0009601801007387 */ /* 0x0003e80000100a00 */
[----:B------:R1:W-:Y:S04]  /*1cdd0*/  STL.64 [R1+0x650], R72 ;  /* 0x0006504801007387 */ /* 0x0003e80000100a00 */
[----:B------:R-:W-:Y:S01]  /*1cde0*/  LDGSTS.E [R0+0x24004], desc[UR4][R72.64], !P1 ;  /* 0x2400400048007fae */ /* 0x000fe2000c921844 */
[----:B----4-:R-:W-:-:S03]  /*1cdf0*/  IMAD.WIDE R90, R2, 0x4, R54 ;  /* 0x00000004025a7825 */ /* 0x010fc600078e0236 */
[----:B------:R-:W4:Y:S01]  /*1ce00*/  LDL.LU.64 R54, [R1+0x200] ;  /* 0x0002000001367983 */ /* 0x000f220000300a00 */
[----:B------:R-:W-:-:S04]  /*1ce10*/  IMAD.WIDE R36, R2, 0x4, R36 ;  /* 0x0000000402247825 */ /* 0x000fc800078e0224 */
[C---:B------:R-:W-:Y:S01]  /*1ce20*/  IMAD.WIDE R30, R2.reuse, 0x4, R30 ;  /* 0x00000004021e7825 */ /* 0x040fe200078e021e */
[----:B------:R-:W-:Y:S04]  /*1ce30*/  LDGSTS.E [R0+0x28004], desc[UR4][R36.64], !P1 ;  /* 0x2800400024007fae */ /* 0x000fe8000c921844 */
[----:B------:R-:W-:Y:S04]  /*1ce40*/  LDGSTS.E [R0+0x2c004], desc[UR4][R30.64], !P1 ;  /* 0x2c0040001e007fae */ /* 0x000fe8000c921844 */
[----:B------:R1:W-:Y:S01]  /*1ce50*/  LDGSTS.E [R0+0x20008], desc[UR4][R24.64], !P0 ;  /* 0x2000800018007fae */ /* 0x0003e2000c121844 */
[----:B------:R-:W-:-:S03]  /*1ce60*/  IMAD.WIDE R78, R2, 0x4, R78 ;  /* 0x00000004024e7825 */ /* 0x000fc600078e024e */
[----:B------:R1:W-:Y:S02]  /*1ce70*/  STL.64 [R1+0x648], R36 ;  /* 0x0006482401007387 */ /* 0x0003e40000100a00 */
[----:B-1----:R-:W1:Y:S01]  /*1ce80*/  S2R R25, SR_TID.X ;  /* 0x0000000000197919 */ /* 0x002e620000002100 */
[----:B------:R-:W-:Y:S01]  /*1ce90*/  IMAD.WIDE R48, R2, 0x4, R48 ;  /* 0x0000000402307825 */ /* 0x000fe200078e0230 */
[----:B------:R1:W-:Y:S04]  /*1cea0*/  STL.64 [R1+0x640], R30 ;  /* 0x0006401e01007387 */ /* 0x0003e80000100a00 */
[----:B------:R-:W-:Y:S01]  /*1ceb0*/  STL.64 [R1+0x638], R90 ;  /* 0x0006385a01007387 */ /* 0x000fe20000100a00 */
[----:B------:R-:W-:-:S03]  /*1cec0*/  VIADD R5, R237, 0xffffff80 ;  /* 0xffffff80ed057836 */ /* 0x000fc60000000000 */
[----:B------:R-:W-:Y:S04]  /*1ced0*/  STL.64 [R1+0x630], R78 ;  /* 0x0006304e01007387 */ /* 0x000fe80000100a00 */
[----:B------:R1:W-:Y:S04]  /*1cee0*/  STL.64 [R1+0x628], R48 ;  /* 0x0006283001007387 */ /* 0x0003e80000100a00 */
[----:B------:R-:W4:Y:S04]  /*1cef0*/  LDL.LU.64 R84, [R1+0x1e0] ;  /* 0x0001e00001547983 */ /* 0x000f280000300a00 */
[----:B------:R-:W4:Y:S04]  /*1cf00*/  LDL.LU.64 R72, [R1+0x1c0] ;  /* 0x0001c00001487983 */ /* 0x000f280000300a00 */
[----:B------:R-:W4:Y:S01]  /*1cf10*/  LDL.LU.64 R36, [R1+0x5b8] ;  /* 0x0005b80001247983 */ /* 0x000f220000300a00 */
[----:B-1----:R-:W-:-:S03]  /*1cf20*/  LOP3.LUT R25, R25, 0x3f, RZ, 0xc0, !PT ;  /* 0x0000003f19197812 */ /* 0x002fc600078ec0ff */
[----:B------:R-:W4:Y:S04]  /*1cf30*/  LDL.LU.64 R30, [R1+0x5b0] ;  /* 0x0005b000011e7983 */ /* 0x000f280000300a00 */
[----:B------:R-:W-:Y:S04]  /*1cf40*/  LDGSTS.E [R0+0x24008], desc[UR4][R90.64], !P0 ;  /* 0x240080005a007fae */ /* 0x000fe8000c121844 */
[----:B------:R-:W4:Y:S04]  /*1cf50*/  LDL.LU.64 R126, [R1+0x5a8] ;  /* 0x0005a800017e7983 */ /* 0x000f280000300a00 */
[----:B------:R-:W-:Y:S04]  /*1cf60*/  LDGSTS.E [R0+0x28008], desc[UR4][R78.64], !P0 ;  /* 0x280080004e007fae */ /* 0x000fe8000c121844 */
[----:B------:R1:W-:Y:S01]  /*1cf70*/  LDGSTS.E [R0+0x2c008], desc[UR4][R48.64], !P0 ;  /* 0x2c00800030007fae */ /* 0x0003e2000c121844 */
[----:B------:R-:W-:-:S03]  /*1cf80*/  ISETP.GE.AND P0, PT, R25, R5, PT ;  /* 0x000000051900720c */ /* 0x000fc60003f06270 */
[----:B------:R-:W4:Y:S04]  /*1cf90*/  LDL.LU.64 R114, [R1+0x218] ;  /* 0x0002180001727983 */ /* 0x000f280000300a00 */
[----:B------:R-:W4:Y:S01]  /*1cfa0*/  LDL.LU.64 R108, [R1+0x210] ;  /* 0x00021000016c7983 */ /* 0x000f220000300a00 */
[----:B-1----:R-:W-:-:S03]  /*1cfb0*/  IMAD.WIDE R48, R4, 0x4, R18 ;  /* 0x0000000404307825 */ /* 0x002fc600078e0212 */
[----:B------:R-:W4:Y:S04]  /*1cfc0*/  LDL.LU.64 R24, [R1+0x208] ;  /* 0x0002080001187983 */ /* 0x000f280000300a00 */
[----:B------:R-:W4:Y:S04]  /*1cfd0*/  LDL.LU.64 R18, [R1+0x1f8] ;  /* 0x0001f80001127983 */ /* 0x000f280000300a00 */
[----:B------:R-:W4:Y:S04]  /*1cfe0*/  LDL.LU.64 R96, [R1+0x1f0] ;  /* 0x0001f00001607983 */ /* 0x000f280000300a00 */
[----:B------:R-:W4:Y:S04]  /*1cff0*/  LDL.LU.64 R90, [R1+0x1e8] ;  /* 0x0001e800015a7983 */ /* 0x000f280000300a00 */
[----:B------:R-:W4:Y:S04]  /*1d000*/  LDL.LU.64 R240, [R1+0x1d8] ;  /* 0x0001d80001f07983 */ /* 0x000f280000300a00 */
[----:B------:R-:W4:Y:S04]  /*1d010*/  LDL.LU.64 R238, [R1+0x1d0] ;  /* 0x0001d00001ee7983 */ /* 0x000f280000300a00 */
[----:B------:R-:W-:Y:S04]  /*1d020*/  STL.64 [R1+0x620], R48 ;  /* 0x0006203001007387 */ /* 0x000fe80000100a00 */
[----:B------:R-:W4:Y:S01]  /*1d030*/  LDL.LU.64 R78, [R1+0x1c8] ;  /* 0x0001c800014e7983 */ /* 0x000f220000300a00 */
[----:B---3--:R-:W-:-:S03]  /*1d040*/  IMAD.WIDE R132, R2, 0x4, R66 ;  /* 0x0000000402847825 */ /* 0x008fc600078e0242 */
[----:B------:R-:W3:Y:S01]  /*1d050*/  LDL.LU.64 R66, [R1+0x1b8] ;  /* 0x0001b80001427983 */ /* 0x000ee20000300a00 */
[----:B------:R-:W-:-:S03]  /*1d060*/  IMAD.WIDE R42, R4, 0x4, R42 ;  /* 0x00000004042a7825 */ /* 0x000fc600078e022a */
[----:B------:R-:W-:Y:S01]  /*1d070*/  LDGSTS.E [R0+0x2000c], desc[UR4][R132.64], !P6 ;  /* 0x2000c00084007fae */ /* 0x000fe2000f121844 */
[----:B--2---:R-:W-:-:S03]  /*1d080*/  IMAD.WIDE R120, R2, 0x4, R60 ;  /* 0x0000000402787825 */ /* 0x004fc600078e023c */
[----:B------:R-:W2:Y:S01]  /*1d090*/  LDL.LU.64 R60, [R1+0x1b0] ;  /* 0x0001b000013c7983 */ /* 0x000ea20000300a00 */
[----:B----4-:R-:W-:-:S03]  /*1d0a0*/  IMAD.WIDE R102, R2, 0x4, R54 ;  /* 0x0000000402667825 */ /* 0x010fc600078e0236 */
[----:B------:R-:W4:Y:S04]  /*1d0b0*/  LDL.LU.64 R54, [R1+0x1a8] ;  /* 0x0001a80001367983 */ /* 0x000f280000300a00 */
[----:B------:R1:W-:Y:S04]  /*1d0c0*/  STL.64 [R1+0x610], R132 ;  /* 0x0006108401007387 */ /* 0x0003e80000100a00 */
[----:B------:R-:W-:Y:S04]  /*1d0d0*/  STL.64 [R1+0x618], R42 ;  /* 0x0006182a01007387 */ /* 0x000fe80000100a00 */
[----:B------:R-:W-:Y:S04]  /*1d0e0*/  STL.64 [R1+0x608], R120 ;  /* 0x0006087801007387 */ /* 0x000fe80000100a00 */
[----:B------:R-:W-:Y:S01]  /*1d0f0*/  STL.64 [R1+0x600], R102 ;  /* 0x0006006601007387 */ /* 0x000fe20000100a00 */
[----:B------:R-:W-:-:S04]  /*1d100*/  IMAD.WIDE R84, R2, 0x4, R84 ;  /* 0x0000000402547825 */ /* 0x000fc800078e0254 */
[----:B------:R-:W-:-:S04]  /*1d110*/  IMAD.WIDE R72, R2, 0x4, R72 ;  /* 0x0000000402487825 */ /* 0x000fc800078e0248 */
[C---:B------:R-:W-:Y:S01]  /*1d120*/  IMAD.WIDE R36, R2.reuse, 0x4, R36 ;  /* 0x0000000402247825 */ /* 0x040fe200078e0224 */
[----:B------:R-:W-:Y:S03]  /*1d130*/  STL.64 [R1+0x5f8], R84 ;  /* 0x0005f85401007387 */ /* 0x000fe60000100a00 */
[C---:B------:R-:W-:Y:S01]  /*1d140*/  IMAD.WIDE R30, R2.reuse, 0x4, R30 ;  /* 0x00000004021e7825 */ /* 0x040fe200078e021e */
[----:B------:R4:W-:Y:S04]  /*1d150*/  STL.64 [R1+0x5e8], R36 ;  /* 0x0005e82401007387 */ /* 0x0009e80000100a00 */
[----:B------:R-:W-:Y:S01]  /*1d160*/  STL.64 [R1+0x5f0], R72 ;  /* 0x0005f04801007387 */ /* 0x000fe20000100a00 */
[----:B------:R-:W-:-:S03]  /*1d170*/  IMAD.WIDE R126, R2, 0x4, R126 ;  /* 0x00000004027e7825 */ /* 0x000fc600078e027e */
[----:B------:R4:W-:Y:S04]  /*1d180*/  STL.64 [R1+0x5e0], R30 ;  /* 0x0005e01e01007387 */ /* 0x0009e80000100a00 */
[----:B------:R4:W-:Y:S04]  /*1d190*/  STL.64 [R1+0x5d8], R126 ;  /* 0x0005d87e01007387 */ /* 0x0009e80000100a00 */
[----:B------:R-:W-:Y:S01]  /*1d1a0*/  LDGSTS.E [R0+0x2400c], desc[UR4][R36.64], !P6 ;  /* 0x2400c00024007fae */ /* 0x000fe2000f121844 */
[----:B------:R-:W-:-:S03]  /*1d1b0*/  IMAD.WIDE R114, R2, 0x4, R114 ;  /* 0x0000000402727825 */ /* 0x000fc600078e0272 */
[----:B------:R-:W-:Y:S01]  /*1d1c0*/  LDGSTS.E [R0+0x2800c], desc[UR4][R30.64], !P6 ;  /* 0x2800c0001e007fae */ /* 0x000fe2000f121844 */
[----:B------:R-:W-:-:S03]  /*1d1d0*/  IMAD.WIDE R108, R2, 0x4, R108 ;  /* 0x00000004026c7825 */ /* 0x000fc600078e026c */
[----:B------:R4:W-:Y:S01]  /*1d1e0*/  STL.64 [R1+0x5d0], R114 ;  /* 0x0005d07201007387 */ /* 0x0009e20000100a00 */
        /* <DEDUP_REMOVED lines=13> */
[----:B------:R-:W-:Y:S04]  /*1d2c0*/  STL.64 [R1+0x598], R238 ;  /* 0x000598ee01007387 */ /* 0x000fe80000100a00 */
[----:B------:R4:W-:Y:S04]  /*1d2d0*/  STL.64 [R1+0x590], R78 ;  /* 0x0005904e01007387 */ /* 0x0009e80000100a00 */
[----:B------:R-:W-:Y:S04]  /*1d2e0*/  LDGSTS.E [R0+0x2c00c], desc[UR4][R126.64], !P6 ;  /* 0x2c00c0007e007fae */ /* 0x000fe8000f121844 */
[----:B------:R-:W-:Y:S04]  /*1d2f0*/  LDGSTS.E [R0+0x30000], desc[UR4][R120.64], !P5 ;  /* 0x3000000078007fae */ /* 0x000fe8000e921844 */
[----:B------:R-:W-:Y:S04]  /*1d300*/  LDGSTS.E [R0+0x34000], desc[UR4][R114.64], !P5 ;  /* 0x3400000072007fae */ /* 0x000fe8000e921844 */
[----:B------:R-:W-:Y:S04]  /*1d310*/  LDGSTS.E [R0+0x38000], desc[UR4][R108.64], !P5 ;  /* 0x380000006c007fae */ /* 0x000fe8000e921844 */
[----:B------:R-:W-:Y:S04]  /*1d320*/  LDGSTS.E [R0+0x3c000], desc[UR4][R24.64], !P5 ;  /* 0x3c00000018007fae */ /* 0x000fe8000e921844 */
[----:B------:R-:W-:Y:S04]  /*1d330*/  LDGSTS.E [R0+0x30004], desc[UR4][R102.64], !P4 ;  /* 0x3000400066007fae */ /* 0x000fe8000e121844 */
[----:B------:R-:W-:Y:S01]  /*1d340*/  LDGSTS.E [R0+0x34004], desc[UR4][R18.64], !P4 ;  /* 0x3400400012007fae */ /* 0x000fe2000e121844 */
[----:B---3--:R-:W-:Y:S01]  /*1d350*/  IMAD.WIDE R66, R2, 0x4, R66 ;  /* 0x0000000402427825 */ /* 0x008fe200078e0242 */
[----:B------:R-:W-:-:S02]  /*1d360*/  ISETP.GE.U32.AND P1, PT, R5, 0x7fffff41, PT ;  /* 0x7fffff410500780c */ /* 0x000fc40003f26070 */
[----:B------:R-:W-:Y:S04]  /*1d370*/  LDGSTS.E [R0+0x38004], desc[UR4][R96.64], !P4 ;  /* 0x3800400060007fae */ /* 0x000fe8000e121844 */
[----:B------:R3:W-:Y:S04]  /*1d380*/  STL.64 [R1+0x588], R66 ;  /* 0x0005884201007387 */ /* 0x0007e80000100a00 */
[----:B------:R-:W-:Y:S04]  /*1d390*/  LDGSTS.E [R0+0x3c004], desc[UR4][R90.64], !P4 ;  /* 0x3c0040005a007fae */ /* 0x000fe8000e121844 */
[----:B------:R-:W-:Y:S04]  /*1d3a0*/  LDGSTS.E [R0+0x30008], desc[UR4][R84.64], !P3 ;  /* 0x3000800054007fae */ /* 0x000fe8000d921844 */
[----:B------:R-:W-:Y:S01]  /*1d3b0*/  LDGSTS.E [R0+0x34008], desc[UR4][R240.64], !P3 ;  /* 0x34008000f0007fae */ /* 0x000fe2000d921844 */
[----:B--2---:R-:W-:-:S03]  /*1d3c0*/  IMAD.WIDE R60, R2, 0x4, R60 ;  /* 0x00000004023c7825 */ /* 0x004fc600078e023c */
[----:B------:R2:W-:Y:S04]  /*1d3d0*/  LDGSTS.E [R0+0x38008], desc[UR4][R238.64], !P3 ;  /* 0x38008000ee007fae */ /* 0x0005e8000d921844 */
[----:B------:R2:W-:Y:S04]  /*1d3e0*/  STL.64 [R1+0x580], R60 ;  /* 0x0005803c01007387 */ /* 0x0005e80000100a00 */
[----:B-1----:R-:W2:Y:S04]  /*1d3f0*/  LDL.LU.64 R132, [R1+0x3270] ;  /* 0x0032700001847983 */ /* 0x002ea80000300a00 */
[----:B------:R1:W-:Y:S04]  /*1d400*/  LDGSTS.E [R0+0x3c008], desc[UR4][R78.64], !P3 ;  /* 0x3c0080004e007fae */ /* 0x0003e8000d921844 */
[----:B------:R1:W-:Y:S01]  /*1d410*/  LDGSTS.E [R0+0x3000c], desc[UR4][R72.64], !P1 ;  /* 0x3000c00048007fae */ /* 0x0003e2000c921844 */
[----:B----4-:R-:W-:-:S03]  /*1d420*/  IMAD.WIDE R54, R2, 0x4, R54 ;  /* 0x0000000402367825 */ /* 0x010fc600078e0236 */
[----:B------:R4:W-:Y:S04]  /*1d430*/  LDGSTS.E [R0+0x3400c], desc[UR4][R66.64], !P1 ;  /* 0x3400c00042007fae */ /* 0x0009e8000c921844 */
[----:B------:R1:W-:Y:S04]  /*1d440*/  STL.64 [R1+0x578], R54 ;  /* 0x0005783601007387 */ /* 0x0003e80000100a00 */
[----:B------:R-:W4:Y:S04]  /*1d450*/  LDL.LU.64 R36, [R1+0x180] ;  /* 0x0001800001247983 */ /* 0x000f280000300a00 */
        /* <DEDUP_REMOVED lines=12> */
[----:B------:R-:W4:Y:S01]  /*1d520*/  LDL.LU.64 R78, [R1+0x108] ;  /* 0x00010800014e7983 */ /* 0x000f220000300a00 */
[----:B------:R-:W-:-:S03]  /*1d530*/  VIADD R236, R250, 0x100000 ;  /* 0x00100000faec7836 */ /* 0x000fc60000000000 */
[----:B------:R-:W4:Y:S01]  /*1d540*/  LDL.LU.64 R72, [R1+0xf0] ;  /* 0x0000f00001487983 */ /* 0x000f220000300a00 */
[----:B------:R-:W-:-:S03]  /*1d550*/  VIADD R5, R250, 0x100000 ;  /* 0x00100000fa057836 */ /* 0x000fc60000000000 */
[----:B---3--:R-:W3:Y:S01]  /*1d560*/  LDL.LU.64 R66, [R1+0xd8] ;  /* 0x0000d80001427983 */ /* 0x008ee20000300a00 */
[C---:B--2---:R-:W-:Y:S02]  /*1d570*/  VIADD R238, R250.reuse, 0x100000 ;  /* 0x00100000faee7836 */ /* 0x044fe40000000000 */
[----:B------:R-:W-:Y:S01]  /*1d580*/  VIADD R237, R250, 0x100000 ;  /* 0x00100000faed7836 */ /* 0x000fe20000000000 */
[----:B------:R2:W-:Y:S04]  /*1d590*/  LDGSTS.E [R0+0x3800c], desc[UR4][R60.64], !P1 ;  /* 0x3800c0003c007fae */ /* 0x0005e8000c921844 */
[----:B------:R2:W-:Y:S04]  /*1d5a0*/  LDGSTS.E [R0+0x3c00c], desc[UR4][R54.64], !P1 ;  /* 0x3c00c00036007fae */ /* 0x0005e8000c921844 */
[----:B------:R-:W0:Y:S04]  /*1d5b0*/  LDGDEPBAR ;  /* 0x00000000000079af */ /* 0x000e280000000000 */
[----:B------:R-:W2:Y:S04]  /*1d5c0*/  LDL.LU.64 R60, [R1+0xc0] ;  /* 0x0000c000013c7983 */ /* 0x000ea80000300a00 */
[----:B-1----:R-:W2:Y:S04]  /*1d5d0*/  LDL.LU.64 R54, [R1+0xa8] ;  /* 0x0000a80001367983 */ /* 0x002ea80000300a00 */
[----:B------:R1:W-:Y:S04]  /*1d5e0*/  LDGSTS.E [R236], desc[UR4][R48.64], P2 ;  /* 0x0000000030ec7fae */ /* 0x0003e80009121844 */
[----:B------:R1:W-:Y:S01]  /*1d5f0*/  LDGSTS.E [R5+0x400], desc[UR4][R42.64], P2 ;  /* 0x004000002a057fae */ /* 0x0003e20009121844 */
[----:B----4-:R-:W-:-:S04]  /*1d600*/  IMAD.WIDE R36, R4, 0x4, R36 ;  /* 0x0000000404247825 */ /* 0x010fc800078e0224 */
[C---:B------:R-:W-:Y:S01]  /*1d610*/  IMAD.WIDE R30, R4.reuse, 0x4, R30 ;  /* 0x00000004041e7825 */ /* 0x040fe200078e021e */
[----:B------:R-:W-:Y:S04]  /*1d620*/  STL.64 [R1+0x570], R36 ;  /* 0x0005702401007387 */ /* 0x000fe80000100a00 */
[----:B------:R-:W1:Y:S04]  /*1d630*/  LDL.LU.64 R48, [R1+0x90] ;  /* 0x0000900001307983 */ /* 0x000e680000300a00 */
[----:B------:R-:W-:Y:S04]  /*1d640*/  STL.64 [R1+0x568], R30 ;  /* 0x0005681e01007387 */ /* 0x000fe80000100a00 */
[----:B------:R-:W-:Y:S04]  /*1d650*/  LDGSTS.E [R238+0x800], desc[UR4][R36.64], P2 ;  /* 0x0080000024ee7fae */ /* 0x000fe80009121844 */
[----:B------:R-:W4:Y:S01]  /*1d660*/  LDL.LU.64 R42, [R1+0x78] ;  /* 0x00007800012a7983 */ /* 0x000f220000300a00 */
[----:B------:R-:W-:-:S03]  /*1d670*/  IMAD.WIDE R24, R4, 0x4, R24 ;  /* 0x0000000404187825 */ /* 0x000fc600078e0218 */
[----:B------:R-:W-:Y:S01]  /*1d680*/  LDGSTS.E [R237+0xc00], desc[UR4][R30.64], P2 ;  /* 0x00c000001eed7fae */ /* 0x000fe20009121844 */
[----:B------:R-:W-:-:S03]  /*1d690*/  IMAD.WIDE R18, R4, 0x4, R18 ;  /* 0x0000000404127825 */ /* 0x000fc600078e0212 */
[----:B------:R-:W-:Y:S04]  /*1d6a0*/  STL.64 [R1+0x560], R24 ;  /* 0x0005601801007387 */ /* 0x000fe80000100a00 */
[----:B------:R-:W-:Y:S04]  /*1d6b0*/  LDGSTS.E [R236+0x1000], desc[UR4][R24.64], P2 ;  /* 0x0100000018ec7fae */ /* 0x000fe80009121844 */
[----:B------:R3:W-:Y:S04]  /*1d6c0*/  STL.64 [R1+0x558], R18 ;  /* 0x0005581201007387 */ /* 0x0007e80000100a00 */
[----:B------:R4:W-:Y:S04]  /*1d6d0*/  LDGSTS.E [R5+0x1400], desc[UR4][R18.64], P2 ;  /* 0x0140000012057fae */ /* 0x0009e80009121844 */
[----:B---3--:R-:W3:Y:S04]  /*1d6e0*/  LDL.LU.64 R18, [R1+0x60] ;  /* 0x0000600001127983 */ /* 0x008ee80000300a00 */
[----:B------:R-:W3:Y:S04]  /*1d6f0*/  LDL.LU.64 R24, [R1+0x48] ;  /* 0x0000480001187983 */ /* 0x000ee80000300a00 */
[----:B------:R-:W3:Y:S04]  /*1d700*/  LDL.LU.64 R30, [R1+0x30] ;  /* 0x00003000011e7983 */ /* 0x000ee80000300a00 */
[----:B------:R-:W3:Y:S01]  /*1d710*/  LDL.LU.64 R36, [R1+0x18] ;  /* 0x0000180001247983 */ /* 0x000ee20000300a00 */
[----:B------:R-:W-:-:S04]  /*1d720*/  IMAD.WIDE R240, R4, 0x4, R240 ;  /* 0x0000000404f07825 */ /* 0x000fc800078e02f0 */
[C---:B------:R-:W-:Y:S01]  /*1d730*/  IMAD.WIDE R78, R4.reuse, 0x4, R78 ;  /* 0x00000004044e7825 */ /* 0x040fe200078e024e */
[----:B------:R2:W-:Y:S03]  /*1d740*/  STL.64 [R1+0x550], R240 ;  /* 0x000550f001007387 */ /* 0x0005e60000100a00 */
[C---:B------:R-:W-:Y:S01]  /*1d750*/  IMAD.WIDE R72, R4.reuse, 0x4, R72 ;  /* 0x0000000404487825 */ /* 0x040fe200078e0248 */
[----:B------:R2:W-:Y:S03]  /*1d760*/  STL.64 [R1+0x548], R78 ;  /* 0x0005484e01007387 */ /* 0x0005e60000100a00 */
[C---:B------:R-:W-:Y:S01]  /*1d770*/  IMAD.WIDE R66, R4.reuse, 0x4, R66 ;  /* 0x0000000404427825 */ /* 0x040fe200078e0242 */
[----:B------:R3:W-:Y:S03]  /*1d780*/  LDGSTS.E [R238+0x1800], desc[UR4][R240.64], P2 ;  /* 0x01800000f0ee7fae */ /* 0x0007e60009121844 */
[C---:B--2---:R-:W-:Y:S01]  /*1d790*/  IMAD.WIDE R60, R4.reuse, 0x4, R60 ;  /* 0x00000004043c7825 */ /* 0x044fe200078e023c */
[----:B------:R2:W-:Y:S03]  /*1d7a0*/  STL.64 [R1+0x540], R72 ;  /* 0x0005404801007387 */ /* 0x0005e60000100a00 */
[C---:B------:R-:W-:Y:S01]  /*1d7b0*/  IMAD.WIDE R54, R4.reuse, 0x4, R54 ;  /* 0x0000000404367825 */ /* 0x040fe200078e0236 */
[----:B------:R-:W-:Y:S04]  /*1d7c0*/  LDGSTS.E [R237+0x1c00], desc[UR4][R78.64], P2 ;  /* 0x01c000004eed7fae */ /* 0x000fe80009121844 */
[----:B------:R-:W3:Y:S04]  /*1d7d0*/  LDL.LU.64 R240, [R1] ;  /* 0x0000000001f07983 */ /* 0x000ee80000300a00 */
[----:B------:R-:W-:Y:S04]  /*1d7e0*/  LDGSTS.E [R236+0x2000], desc[UR4][R72.64], P2 ;  /* 0x0200000048ec7fae */ /* 0x000fe80009121844 */
[----:B------:R-:W3:Y:S04]  /*1d7f0*/  LDL.LU.64 R78, [R1+0x3228] ;  /* 0x00322800014e7983 */ /* 0x000ee80000300a00 */
[----:B------:R2:W-:Y:S04]  /*1d800*/  STL.64 [R1+0x538], R66 ;  /* 0x0005384201007387 */ /* 0x0005e80000100a00 */
[----:B--2---:R-:W2:Y:S04]  /*1d810*/  LDL.LU.64 R72, [R1+0x3220] ;  /* 0x0032200001487983 */ /* 0x004ea80000300a00 */
[----:B------:R-:W-:Y:S04]  /*1d820*/  LDGSTS.E [R5+0x2400], desc[UR4][R66.64], P2 ;  /* 0x0240000042057fae */ /* 0x000fe80009121844 */
[----:B------:R-:W-:Y:S04]  /*1d830*/  LDGSTS.E [R238+0x2800], desc[UR4][R60.64], P2 ;  /* 0x028000003cee7fae */ /* 0x000fe80009121844 */
[----:B------:R-:W-:Y:S04]  /*1d840*/  LDGSTS.E [R237+0x2c00], desc[UR4][R54.64], P2 ;  /* 0x02c0000036ed7fae */ /* 0x000fe80009121844 */
[----:B------:R-:W2:Y:S04]  /*1d850*/  LDL.LU.64 R66, [R1+0x3218] ;  /* 0x0032180001427983 */ /* 0x000ea80000300a00 */
[----:B------:R1:W-:Y:S04]  /*1d860*/  STL.64 [R1+0x530], R60 ;  /* 0x0005303c01007387 */ /* 0x0003e80000100a00 */
[----:B------:R4:W-:Y:S04]  /*1d870*/  STL.64 [R1+0x528], R54 ;  /* 0x0005283601007387 */ /* 0x0009e80000100a00 */
[----:B-1----:R-:W2:Y:S01]  /*1d880*/  LDL.LU.64 R60, [R1+0x3210] ;  /* 0x00321000013c7983 */ /* 0x002ea20000300a00 */
[----:B------:R-:W-:-:S05]  /*1d890*/  IMAD.WIDE R48, R4, 0x4, R48 ;  /* 0x0000000404307825 */ /* 0x000fca00078e0230 */
[----:B------:R1:W-:Y:S04]  /*1d8a0*/  STL.64 [R1+0x520], R48 ;  /* 0x0005203001007387 */ /* 0x0003e80000100a00 */
[----:B----4-:R-:W4:Y:S01]  /*1d8b0*/  LDL.LU.64 R54, [R1+0x3208] ;  /* 0x0032080001367983 */ /* 0x010f220000300a00 */
[----:B------:R-:W-:-:S03]  /*1d8c0*/  IMAD.WIDE R42, R4, 0x4, R42 ;  /* 0x00000004042a7825 */ /* 0x000fc600078e022a */
[----:B------:R2:W-:Y:S04]  /*1d8d0*/  LDGSTS.E [R236+0x3000], desc[UR4][R48.64], P2 ;  /* 0x0300000030ec7fae */ /* 0x0005e80009121844 */
[----:B------:R2:W-:Y:S04]  /*1d8e0*/  LDGSTS.E [R5+0x3400], desc[UR4][R42.64], P2 ;  /* 0x034000002a057fae */ /* 0x0005e80009121844 */
[----:B-1----:R-:W2:Y:S04]  /*1d8f0*/  LDL.LU.64 R48, [R1+0x3200] ;  /* 0x0032000001307983 */ /* 0x002ea80000300a00 */
[----:B------:R1:W-:Y:S04]  /*1d900*/  STL.64 [R1+0x518], R42 ;  /* 0x0005182a01007387 */ /* 0x0003e80000100a00 */
[----:B-1----:R-:W4:Y:S01]  /*1d910*/  LDL.LU.64 R42, [R1+0x31f8] ;  /* 0x0031f800012a7983 */ /* 0x002f220000300a00 */
[----:B---3--:R-:W-:-:S04]  /*1d920*/  IMAD.WIDE R18, R4, 0x4, R18 ;  /* 0x0000000404127825 */ /* 0x008fc800078e0212 */
[C---:B------:R-:W-:Y:S01]  /*1d930*/  IMAD.WIDE R24, R4.reuse, 0x4, R24 ;  /* 0x0000000404187825 */ /* 0x040fe200078e0218 */
[----:B------:R1:W-:Y:S03]  /*1d940*/  STL.64 [R1+0x510], R18 ;  /* 0x0005101201007387 */ /* 0x0003e60000100a00 */
[C---:B------:R-:W-:Y:S01]  /*1d950*/  IMAD.WIDE R30, R4.reuse, 0x4, R30 ;  /* 0x00000004041e7825 */ /* 0x040fe200078e021e */
[----:B------:R3:W-:Y:S04]  /*1d960*/  STL.64 [R1+0x508], R24 ;  /* 0x0005081801007387 */ /* 0x0007e80000100a00 */
[----:B------:R4:W-:Y:S01]  /*1d970*/  LDGSTS.E [R238+0x3800], desc[UR4][R18.64], P2 ;  /* 0x0380000012ee7fae */ /* 0x0009e20009121844 */
[----:B------:R-:W-:-:S03]  /*1d980*/  IMAD.WIDE R36, R4, 0x4, R36 ;  /* 0x0000000404247825 */ /* 0x000fc600078e0224 */
[----:B------:R4:W-:Y:S04]  /*1d990*/  LDGSTS.E [R237+0x3c00], desc[UR4][R24.64], P2 ;  /* 0x03c0000018ed7fae */ /* 0x0009e80009121844 */
[----:B------:R4:W-:Y:S04]  /*1d9a0*/  LDGSTS.E [R236+0x4000], desc[UR4][R30.64], P2 ;  /* 0x040000001eec7fae */ /* 0x0009e80009121844 */
[----:B-1----:R-:W4:Y:S04]  /*1d9b0*/  LDL.LU.64 R18, [R1+0x31f0] ;  /* 0x0031f00001127983 */ /* 0x002f280000300a00 */
[----:B------:R1:W-:Y:S04]  /*1d9c0*/  STL.64 [R1+0x500], R30 ;  /* 0x0005001e01007387 */ /* 0x0003e80000100a00 */
[----:B---3--:R-:W3:Y:S04]  /*1d9d0*/  LDL.LU.64 R24, [R1+0x31e8] ;  /* 0x0031e80001187983 */ /* 0x008ee80000300a00 */
[----:B------:R-:W-:Y:S04]  /*1d9e0*/  LDGSTS.E [R5+0x4400], desc[UR4][R36.64], P2 ;  /* 0x0440000024057fae */ /* 0x000fe80009121844 */
[----:B-1----:R-:W3:Y:S04]  /*1d9f0*/  LDL.LU.64 R30, [R1+0x31e0] ;  /* 0x0031e000011e7983 */ /* 0x002ee80000300a00 */
[----:B------:R1:W-:Y:S04]  /*1da00*/  STL.64 [R1+0x4f8], R36 ;  /* 0x0004f82401007387 */ /* 0x0003e80000100a00 */
[----:B-1----:R-:W3:Y:S01]  /*1da10*/  LDL.LU.64 R36, [R1+0x31d8] ;  /* 0x0031d80001247983 */ /* 0x002ee20000300a00 */
[----:B------:R-:W-:-:S05]  /*1da20*/  IMAD.WIDE R240, R4, 0x4, R240 ;  /* 0x0000000404f07825 */ /* 0x000fca00078e02f0 */
[----:B------:R-:W-:Y:S04]  /*1da30*/  STL.64 [R1+0x4f0], R240 ;  /* 0x0004f0f001007387 */ /* 0x000fe80000100a00 */
[----:B------:R-:W-:Y:S01]  /*1da40*/  LDGSTS.E [R238+0x4800], desc[UR4][R240.64], P2 ;  /* 0x04800000f0ee7fae */ /* 0x000fe20009121844 */
[----:B--2---:R-:W-:-:S04]  /*1da50*/  IMAD.WIDE R48, R4, 0x4, R48 ;  /* 0x0000000404307825 */ /* 0x004fc800078e0230 */
[----:B----4-:R-:W-:-:S04]  /*1da60*/  IMAD.WIDE R42, R4, 0x4, R42 ;  /* 0x00000004042a7825 */ /* 0x010fc800078e022a */
[----:B------:R-:W-:-:S04]  /*1da70*/  IMAD.WIDE R18, R4, 0x4, R18 ;  /* 0x0000000404127825 */ /* 0x000fc800078e0212 */
[C---:B---3--:R-:W-:Y:S01]  /*1da80*/  IMAD.WIDE R24, R4.reuse, 0x4, R24 ;  /* 0x0000000404187825 */ /* 0x048fe200078e0218 */
[----:B------:R1:W-:Y:S04]  /*1da90*/  STL.64 [R1+0x4e8], R18 ;  /* 0x0004e81201007387 */ /* 0x0003e80000100a00 */
[----:B------:R1:W-:Y:S01]  /*1daa0*/  LDGSTS.E [R237+0x4c00], desc[UR4][R18.64], P2 ;  /* 0x04c0000012ed7fae */ /* 0x0003e20009121844 */
[----:B------:R-:W-:-:S03]  /*1dab0*/  IMAD.WIDE R30, R4, 0x4, R30 ;  /* 0x00000004041e7825 */ /* 0x000fc600078e021e */
[----:B------:R2:W-:Y:S04]  /*1dac0*/  STL.64 [R1+0x4e0], R24 ;  /* 0x0004e01801007387 */ /* 0x0005e80000100a00 */
[----:B------:R2:W-:Y:S01]  /*1dad0*/  LDGSTS.E [R236+0x5000], desc[UR4][R24.64], P2 ;  /* 0x0500000018ec7fae */ /* 0x0005e20009121844 */
[C---:B-1----:R-:W-:Y:S02]  /*1dae0*/  VIADD R19, R250.reuse, 0x100000 ;  /* 0x00100000fa137836 */ /* 0x042fe40000000000 */
[----:B------:R-:W-:Y:S01]  /*1daf0*/  VIADD R18, R250, 0x100000 ;  /* 0x00100000fa127836 */ /* 0x000fe20000000000 */
[----:B------:R1:W-:Y:S01]  /*1db00*/  STL.64 [R1+0x4d8], R30 ;  /* 0x0004d81e01007387 */ /* 0x0003e20000100a00 */
[----:B------:R-:W-:-:S03]  /*1db10*/  IMAD.WIDE R36, R4, 0x4, R36 ;  /* 0x0000000404247825 */ /* 0x000fc600078e0224 */
[----:B------:R1:W-:Y:S01]  /*1db20*/  LDGSTS.E [R5+0x5400], desc[UR4][R30.64], P2 ;  /* 0x054000001e057fae */ /* 0x0003e20009121844 */
[----:B--2---:R-:W-:-:S03]  /*1db30*/  VIADD R24, R250, 0x100000 ;  /* 0x00100000fa187836 */ /* 0x004fc60000000000 */
[----:B------:R2:W-:Y:S04]  /*1db40*/  STL.64 [R1+0x4d0], R36 ;  /* 0x0004d02401007387 */ /* 0x0005e80000100a00 */
[----:B------:R2:W-:Y:S01]  /*1db50*/  LDGSTS.E [R24+0x5800], desc[UR4][R36.64], P2 ;  /* 0x0580000024187fae */ /* 0x0005e20009121844 */
[----:B-1----:R-:W-:-:S03]  /*1db60*/  IMAD.WIDE R30, R4, 0x4, R54 ;  /* 0x00000004041e7825 */ /* 0x002fc600078e0236 */
[----:B------:R1:W-:Y:S04]  /*1db70*/  STL.64 [R1+0x4c8], R42 ;  /* 0x0004c82a01007387 */ /* 0x0003e80000100a00 */
[----:B------:R1:W-:Y:S04]  /*1db80*/  LDGSTS.E [R19+0x5c00], desc[UR4][R42.64], P2 ;  /* 0x05c000002a137fae */ /* 0x0003e80009121844 */
[----:B------:R3:W-:Y:S01]  /*1db90*/  STL.64 [R1+0x4c0], R48 ;  /* 0x0004c03001007387 */ /* 0x0007e20000100a00 */
[----:B--2---:R-:W-:-:S03]  /*1dba0*/  IMAD.WIDE R36, R4, 0x4, R72 ;  /* 0x0000000404247825 */ /* 0x004fc600078e0248 */
[----:B------:R3:W-:Y:S01]  /*1dbb0*/  LDGSTS.E [R18+0x6000], desc[UR4][R48.64], P2 ;  /* 0x0600000030127fae */ /* 0x0007e20009121844 */
[----:B-1----:R-:W-:-:S03]  /*1dbc0*/  IMAD.WIDE R42, R4, 0x4, R66 ;  /* 0x00000004042a7825 */ /* 0x002fc600078e0242 */
[----:B------:R1:W-:Y:S04]  /*1dbd0*/  STL.64 [R1+0x4b8], R30 ;  /* 0x0004b81e01007387 */ /* 0x0003e80000100a00 */
[----:B------:R1:W-:Y:S01]  /*1dbe0*/  LDGSTS.E [R5+0x6400], desc[UR4][R30.64], P2 ;  /* 0x064000001e057fae */ /* 0x0003e20009121844 */
[----:B---3--:R-:W-:-:S05]  /*1dbf0*/  IMAD.WIDE R48, R4, 0x4, R60 ;  /* 0x0000000404307825 */ /* 0x008fca00078e023c */
[----:B------:R2:W-:Y:S01]  /*1dc00*/  STL.64 [R1+0x4b0], R48 ;  /* 0x0004b03001007387 */ /* 0x0005e20000100a00 */
[----:B-1----:R-:W-:-:S03]  /*1dc10*/  IMAD.WIDE R30, R4, 0x4, R78 ;  /* 0x00000004041e7825 */ /* 0x002fc600078e024e */
[----:B------:R2:W-:Y:S04]  /*1dc20*/  LDGSTS.E [R24+0x6800], desc[UR4][R48.64], P2 ;  /* 0x0680000030187fae */ /* 0x0005e80009121844 */
[----:B------:R1:W-:Y:S04]  /*1dc30*/  STL.64 [R1+0x4a8], R42 ;  /* 0x0004a82a01007387 */ /* 0x0003e80000100a00 */
[----:B------:R1:W-:Y:S01]  /*1dc40*/  LDGSTS.E [R19+0x6c00], desc[UR4][R42.64], P2 ;  /* 0x06c000002a137fae */ /* 0x0003e20009121844 */
[----:B--2---:R-:W-:-:S03]  /*1dc50*/  IMAD.WIDE R48, R4, 0x4, R84 ;  /* 0x0000000404307825 */ /* 0x004fc600078e0254 */
[----:B------:R2:W-:Y:S04]  /*1dc60*/  STL.64 [R1+0x4a0], R36 ;  /* 0x0004a02401007387 */ /* 0x0005e80000100a00 */
[----:B------:R2:W-:Y:S01]  /*1dc70*/  LDGSTS.E [R18+0x7000], desc[UR4][R36.64], P2 ;  /* 0x0700000024127fae */ /* 0x0005e20009121844 */
[----:B-1----:R-:W-:-:S03]  /*1dc80*/  IMAD.WIDE R42, R4, 0x4, R90 ;  /* 0x00000004042a7825 */ /* 0x002fc600078e025a */
        /* <DEDUP_REMOVED lines=64> */
[----:B------:R3:W-:Y:S01]  /*1e090*/  STL.64 [R1+0x3e8], R42 ;  /* 0x0003e82a01007387 */ /* 0x0007e20000100a00 */
[----:B-1----:R-:W-:-:S03]  /*1e0a0*/  IMAD.WIDE R30, R4, 0x4, R192 ;  /* 0x00000004041e7825 */ /* 0x002fc600078e02c0 */
[----:B------:R2:W-:Y:S01]  /*1e0b0*/  LDGSTS.E [R24+0x14800], desc[UR4][R48.64], P2 ;  /* 0x1480000030187fae */ /* 0x0005e20009121844 */
[----:B------:R-:W-:-:S03]  /*1e0c0*/  IMAD.WIDE R60, R4, 0x4, R196 ;  /* 0x00000004043c7825 */ /* 0x000fc600078e02c4 */
[----:B------:R1:W-:Y:S01]  /*1e0d0*/  STL.64 [R1+0x3e0], R36 ;  /* 0x0003e02401007387 */ /* 0x0003e20000100a00 */
[----:B------:R-:W-:-:S03]  /*1e0e0*/  IMAD.WIDE R54, R4, 0x4, R200 ;  /* 0x0000000404367825 */ /* 0x000fc600078e02c8 */
[----:B------:R-:W-:Y:S04]  /*1e0f0*/  LDGSTS.E [R19+0x14c00], desc[UR4][R42.64], P2 ;  /* 0x14c000002a137fae */ /* 0x000fe80009121844 */
[----:B------:R4:W-:Y:S01]  /*1e100*/  STL.64 [R1+0x3d8], R30 ;  /* 0x0003d81e01007387 */ /* 0x0009e20000100a00 */
[----:B--2---:R-:W-:-:S03]  /*1e110*/  IMAD.WIDE R48, R4, 0x4, R204 ;  /* 0x0000000404307825 */ /* 0x004fc600078e02cc */
[----:B------:R-:W-:Y:S04]  /*1e120*/  LDGSTS.E [R18+0x15000], desc[UR4][R36.64], P2 ;  /* 0x1500000024127fae */ /* 0x000fe80009121844 */
[----:B---3--:R-:W2:Y:S04]  /*1e130*/  LDL.LU.64 R42, [R1+0xcc8] ;  /* 0x000cc800012a7983 */ /* 0x008ea80000300a00 */
[----:B------:R4:W-:Y:S01]  /*1e140*/  LDGSTS.E [R5+0x15400], desc[UR4][R30.64], P2 ;  /* 0x154000001e057fae */ /* 0x0009e20009121844 */
[----:B------:R-:W-:-:S03]  /*1e150*/  IMAD.WIDE R66, R4, 0x4, R212 ;  /* 0x0000000404427825 */ /* 0x000fc600078e02d4 */
[----:B-1----:R-:W3:Y:S04]  /*1e160*/  LDL.LU.64 R36, [R1+0xcd8] ;  /* 0x000cd80001247983 */ /* 0x002ee80000300a00 */
[----:B------:R1:W-:Y:S01]  /*1e170*/  STL.64 [R1+0x3d0], R60 ;  /* 0x0003d03c01007387 */ /* 0x0003e20000100a00 */
[----:B----4-:R-:W-:-:S03]  /*1e180*/  IMAD.WIDE R30, R4, 0x4, R208 ;  /* 0x00000004041e7825 */ /* 0x010fc600078e02d0 */
[----:B------:R4:W-:Y:S04]  /*1e190*/  STL.64 [R1+0x3c8], R54 ;  /* 0x0003c83601007387 */ /* 0x0009e80000100a00 */
[----:B------:R1:W-:Y:S04]  /*1e1a0*/  LDGSTS.E [R24+0x15800], desc[UR4][R60.64], P2 ;  /* 0x158000003c187fae */ /* 0x0003e80009121844 */
[----:B------:R4:W-:Y:S04]  /*1e1b0*/  STL.64 [R1+0x3c0], R48 ;  /* 0x0003c03001007387 */ /* 0x0009e80000100a00 */
[----:B------:R4:W-:Y:S04]  /*1e1c0*/  LDGSTS.E [R19+0x15c00], desc[UR4][R54.64], P2 ;  /* 0x15c0000036137fae */ /* 0x0009e80009121844 */
[----:B------:R4:W-:Y:S01]  /*1e1d0*/  STL.64 [R1+0x3b8], R30 ;  /* 0x0003b81e01007387 */ /* 0x0009e20000100a00 */
[----:B-1----:R-:W-:-:S03]  /*1e1e0*/  IMAD.WIDE R60, R4, 0x4, R216 ;  /* 0x00000004043c7825 */ /* 0x002fc600078e02d8 */
[----:B------:R1:W-:Y:S04]  /*1e1f0*/  LDGSTS.E [R18+0x16000], desc[UR4][R48.64], P2 ;  /* 0x1600000030127fae */ /* 0x0003e80009121844 */
[----:B------:R-:W3:Y:S01]  /*1e200*/  LDL.LU.64 R236, [R1+0x178] ;  /* 0x0001780001ec7983 */ /* 0x000ee20000300a00 */
[----:B----4-:R-:W-:-:S03]  /*1e210*/  IMAD.WIDE R54, R4, 0x4, R220 ;  /* 0x0000000404367825 */ /* 0x010fc600078e02dc */
[----:B------:R-:W-:Y:S04]  /*1e220*/  LDGSTS.E [R5+0x16400], desc[UR4][R30.64], P2 ;  /* 0x164000001e057fae */ /* 0x000fe80009121844 */
[----:B------:R-:W4:Y:S01]  /*1e230*/  LDL.LU.64 R238, [R1+0x160] ;  /* 0x0001600001ee7983 */ /* 0x000f220000300a00 */
[----:B-1----:R-:W-:-:S03]  /*1e240*/  IMAD.WIDE R48, R4, 0x4, R224 ;  /* 0x0000000404307825 */ /* 0x002fc600078e02e0 */
[----:B------:R-:W-:Y:S04]  /*1e250*/  LDGSTS.E [R24+0x16800], desc[UR4][R66.64], P2 ;  /* 0x1680000042187fae */ /* 0x000fe80009121844 */
[----:B------:R-:W4:Y:S04]  /*1e260*/  LDL.LU.64 R30, [R1+0x148] ;  /* 0x00014800011e7983 */ /* 0x000f280000300a00 */
[----:B------:R-:W-:Y:S04]  /*1e270*/  STL.64 [R1+0x3b0], R66 ;  /* 0x0003b04201007387 */ /* 0x000fe80000100a00 */
[----:B------:R-:W-:Y:S04]  /*1e280*/  STL.64 [R1+0x3a8], R60 ;  /* 0x0003a83c01007387 */ /* 0x000fe80000100a00 */
[----:B------:R1:W-:Y:S04]  /*1e290*/  STL.64 [R1+0x3a0], R54 ;  /* 0x0003a03601007387 */ /* 0x0003e80000100a00 */
[----:B------:R1:W-:Y:S04]  /*1e2a0*/  STL.64 [R1+0x398], R48 ;  /* 0x0003983001007387 */ /* 0x0003e80000100a00 */
[----:B------:R-:W4:Y:S04]  /*1e2b0*/  LDL.LU.64 R240, [R1+0x130] ;  /* 0x0001300001f07983 */ /* 0x000f280000300a00 */
[----:B------:R-:W-:Y:S04]  /*1e2c0*/  LDGSTS.E [R19+0x16c00], desc[UR4][R60.64], P2 ;  /* 0x16c000003c137fae */ /* 0x000fe80009121844 */
[----:B------:R1:W-:Y:S04]  /*1e2d0*/  LDGSTS.E [R18+0x17000], desc[UR4][R54.64], P2 ;  /* 0x1700000036127fae */ /* 0x0003e80009121844 */
[----:B------:R1:W-:Y:S02]  /*1e2e0*/  LDGSTS.E [R5+0x17400], desc[UR4][R48.64], P2 ;  /* 0x1740000030057fae */ /* 0x0003e40009121844 */
[----:B-1----:R-:W-:-:S04]  /*1e2f0*/  IMAD.WIDE R54, R4, 0x4, R228 ;  /* 0x0000000404367825 */ /* 0x002fc800078e02e4 */
[----:B------:R-:W-:Y:S01]  /*1e300*/  IMAD.WIDE R48, R4, 0x4, R232 ;  /* 0x0000000404307825 */ /* 0x000fe200078e02e8 */
[----:B------:R1:W-:Y:S03]  /*1e310*/  LDGSTS.E [R24+0x17800], desc[UR4][R54.64], P2 ;  /* 0x1780000036187fae */ /* 0x0003e60009121844 */
[C---:B------:R-:W-:Y:S01]  /*1e320*/  VIADD R18, R249.reuse, 0x100000 ;  /* 0x00100000f9127836 */ /* 0x040fe20000000000 */
[----:B------:R1:W-:Y:S01]  /*1e330*/  LDGSTS.E [R19+0x17c00], desc[UR4][R48.64], P2 ;  /* 0x17c0000030137fae */ /* 0x0003e20009121844 */
[C---:B------:R-:W-:Y:S02]  /*1e340*/  VIADD R5, R249.reuse, 0x100000 ;  /* 0x00100000f9057836 */ /* 0x040fe40000000000 */
[C---:B-1----:R-:W-:Y:S02]  /*1e350*/  VIADD R24, R249.reuse, 0x100000 ;  /* 0x00100000f9187836 */ /* 0x042fe40000000000 */
[----:B------:R-:W-:-:S02]  /*1e360*/  VIADD R19, R249, 0x100000 ;  /* 0x00100000f9137836 */ /* 0x000fc40000000000 */
[----:B--2---:R-:W-:-:S05]  /*1e370*/  IMAD.WIDE R42, R4, 0x4, R42 ;  /* 0x00000004042a7825 */ /* 0x004fca00078e022a */
[----:B------:R-:W-:Y:S01]  /*1e380*/  STL.64 [R1+0x948], R42 ;  /* 0x0009482a01007387 */ /* 0x000fe20000100a00 */
[----:B---3--:R-:W-:-:S03]  /*1e390*/  IMAD.WIDE R36, R4, 0x4, R36 ;  /* 0x0000000404247825 */ /* 0x008fc600078e0224 */
[----:B------:R1:W-:Y:S04]  /*1e3a0*/  STL.64 [R1+0x390], R54 ;  /* 0x0003903601007387 */ /* 0x0003e80000100a00 */
[----:B------:R-:W2:Y:S04]  /*1e3b0*/  LDL.LU.64 R78, [R1+0x118] ;  /* 0x00011800014e7983 */ /* 0x000ea80000300a00 */
[----:B------:R3:W-:Y:S04]  /*1e3c0*/  STL.64 [R1+0x380], R48 ;  /* 0x0003803001007387 */ /* 0x0007e80000100a00 */
[----:B------:R-:W2:Y:S04]  /*1e3d0*/  LDL.LU.64 R72, [R1+0x100] ;  /* 0x0001000001487983 */ /* 0x000ea80000300a00 */
[----:B------:R-:W2:Y:S04]  /*1e3e0*/  LDL.LU.64 R66, [R1+0xe8] ;  /* 0x0000e80001427983 */ /* 0x000ea80000300a00 */
[----:B------:R4:W-:Y:S04]  /*1e3f0*/  STL.64 [R1+0x388], R36 ;  /* 0x0003882401007387 */ /* 0x0009e80000100a00 */
[----:B------:R-:W2:Y:S04]  /*1e400*/  LDL.LU.64 R60, [R1+0xd0] ;  /* 0x0000d000013c7983 */ /* 0x000ea80000300a00 */
[----:B-1----:R-:W2:Y:S01]  /*1e410*/  LDL.LU.64 R54, [R1+0xb8] ;  /* 0x0000b80001367983 */ /* 0x002ea20000300a00 */
[----:B------:R-:W-:-:S03]  /*1e420*/  IMAD.WIDE R96, R4, 0x4, R236 ;  /* 0x0000000404607825 */ /* 0x000fc600078e02ec */
[----:B------:R1:W-:Y:S04]  /*1e430*/  LDGSTS.E [R18+0x100], desc[UR4][R42.64], P2 ;  /* 0x001000002a127fae */ /* 0x0003e80009121844 */
[----:B---3--:R-:W3:Y:S01]  /*1e440*/  LDL.LU.64 R48, [R1+0xa0] ;  /* 0x0000a00001307983 */ /* 0x008ee20000300a00 */
[----:B----4-:R-:W-:-:S03]  /*1e450*/  IMAD.WIDE R90, R4, 0x4, R238 ;  /* 0x00000004045a7825 */ /* 0x010fc600078e02ee */
[----:B------:R4:W-:Y:S04]  /*1e460*/  LDGSTS.E [R5+0x500], desc[UR4][R36.64], P2 ;  /* 0x0050000024057fae */ /* 0x0009e80009121844 */
[----:B------:R-:W1:Y:S01]  /*1e470*/  LDL.LU.64 R42, [R1+0x88] ;  /* 0x00008800012a7983 */ /* 0x000e620000300a00 */
[----:B------:R-:W-:-:S03]  /*1e480*/  IMAD.WIDE R30, R4, 0x4, R30 ;  /* 0x00000004041e7825 */ /* 0x000fc600078e021e */
[----:B------:R-:W-:Y:S04]  /*1e490*/  STL.64 [R1+0x378], R96 ;  /* 0x0003786001007387 */ /* 0x000fe80000100a00 */
[----:B------:R-:W4:Y:S04]  /*1e4a0*/  LDL.LU.64 R36, [R1+0x70] ;  /* 0x0000700001247983 */ /* 0x000f280000300a00 */
[----:B------:R-:W-:Y:S04]  /*1e4b0*/  STL.64 [R1+0x370], R90 ;  /* 0x0003705a01007387 */ /* 0x000fe80000100a00 */
[----:B------:R2:W-:Y:S04]  /*1e4c0*/  STL.64 [R1+0x368], R30 ;  /* 0x0003681e01007387 */ /* 0x0005e80000100a00 */
[----:B------:R-:W-:Y:S01]  /*1e4d0*/  LDGSTS.E [R24+0x900], desc[UR4][R96.64], P2 ;  /* 0x0090000060187fae */ /* 0x000fe20009121844 */
[----:B------:R-:W-:-:S03]  /*1e4e0*/  IMAD.WIDE R84, R4, 0x4, R240 ;  /* 0x0000000404547825 */ /* 0x000fc600078e02f0 */
[----:B------:R-:W-:Y:S04]  /*1e4f0*/  LDGSTS.E [R19+0xd00], desc[UR4][R90.64], P2 ;  /* 0x00d000005a137fae */ /* 0x000fe80009121844 */
[----:B------:R-:W-:Y:S04]  /*1e500*/  STL.64 [R1+0x360], R84 ;  /* 0x0003605401007387 */ /* 0x000fe80000100a00 */
[----:B------:R-:W4:Y:S04]  /*1e510*/  LDL.LU.64 R236, [R1+0x58] ;  /* 0x0000580001ec7983 */ /* 0x000f280000300a00 */
[----:B------:R-:W-:Y:S04]  /*1e520*/  LDGSTS.E [R18+0x1100], desc[UR4][R30.64], P2 ;  /* 0x011000001e127fae */ /* 0x000fe80009121844 */
[----:B------:R-:W4:Y:S04]  /*1e530*/  LDL.LU.64 R238, [R1+0x40] ;  /* 0x0000400001ee7983 */ /* 0x000f280000300a00 */
[----:B------:R-:W-:Y:S04]  /*1e540*/  LDGSTS.E [R5+0x1500], desc[UR4][R84.64], P2 ;  /* 0x0150000054057fae */ /* 0x000fe80009121844 */
[----:B--2---:R-:W2:Y:S04]  /*1e550*/  LDL.LU.64 R30, [R1+0x28] ;  /* 0x00002800011e7983 */ /* 0x004ea80000300a00 */
[----:B------:R-:W2:Y:S01]  /*1e560*/  LDL.LU.64 R240, [R1+0x10] ;  /* 0x0000100001f07983 */ /* 0x000ea20000300a00 */
[----:B------:R-:W-:-:S04]  /*1e570*/  IMAD.WIDE R8, R4, 0x4, R8 ;  /* 0x0000000404087825 */ /* 0x000fc800078e0208 */
[----:B------:R-:W-:-:S04]  /*1e580*/  IMAD.WIDE R20, R4, 0x4, R20 ;  /* 0x0000000404147825 */ /* 0x000fc800078e0214 */
[----:B------:R-:W-:-:S04]  /*1e590*/  IMAD.WIDE R26, R4, 0x4, R26 ;  /* 0x00000004041a7825 */ /* 0x000fc800078e021a */
[----:B------:R-:W-:-:S04]  /*1e5a0*/  IMAD.WIDE R78, R4, 0x4, R78 ;  /* 0x00000004044e7825 */ /* 0x000fc800078e024e */
[C---:B------:R-:W-:Y:S01]  /*1e5b0*/  IMAD.WIDE R72, R4.reuse, 0x4, R72 ;  /* 0x0000000404487825 */ /* 0x040fe200078e0248 */
[----:B------:R-:W-:Y:S03]  /*1e5c0*/  STL.64 [R1+0x358], R78 ;  /* 0x0003584e01007387 */ /* 0x000fe60000100a00 */
[C---:B------:R-:W-:Y:S01]  /*1e5d0*/  IMAD.WIDE R66, R4.reuse, 0x4, R66 ;  /* 0x0000000404427825 */ /* 0x040fe200078e0242 */
[----:B------:R-:W-:Y:S04]  /*1e5e0*/  LDGSTS.E [R24+0x1900], desc[UR4][R78.64], P2 ;  /* 0x019000004e187fae */ /* 0x000fe80009121844 */
[----:B------:R-:W-:Y:S01]  /*1e5f0*/  STL.64 [R1+0x350], R72 ;  /* 0x0003504801007387 */ /* 0x000fe20000100a00 */
[----:B------:R-:W-:-:S03]  /*1e600*/  IMAD.WIDE R60, R4, 0x4, R60 ;  /* 0x00000004043c7825 */ /* 0x000fc600078e023c */
[----:B------:R-:W-:Y:S01]  /*1e610*/  LDGSTS.E [R19+0x1d00], desc[UR4][R72.64], P2 ;  /* 0x01d0000048137fae */ /* 0x000fe20009121844 */
[----:B------:R-:W-:-:S03]  /*1e620*/  IMAD.WIDE R54, R4, 0x4, R54 ;  /* 0x0000000404367825 */ /* 0x000fc600078e0236 */
[----:B------:R-:W-:Y:S04]  /*1e630*/  STL.64 [R1+0x348], R66 ;  /* 0x0003484201007387 */ /* 0x000fe80000100a00 */
[----:B------:R-:W-:Y:S01]  /*1e640*/  LDGSTS.E [R18+0x2100], desc[UR4][R66.64], P2 ;  /* 0x0210000042127fae */ /* 0x000fe20009121844 */
[----:B---3--:R-:W-:-:S03]  /*1e650*/  IMAD.WIDE R48, R4, 0x4, R48 ;  /* 0x0000000404307825 */ /* 0x008fc600078e0230 */
[----:B------:R-:W-:Y:S04]  /*1e660*/  STL.64 [R1+0x340], R60 ;  /* 0x0003403c01007387 */ /* 0x000fe80000100a00 */
[----:B------:R-:W-:Y:S01]  /*1e670*/  LDGSTS.E [R5+0x2500], desc[UR4][R60.64], P2 ;  /* 0x025000003c057fae */ /* 0x000fe20009121844 */
[----:B-1----:R-:W-:-:S03]  /*1e680*/  IMAD.WIDE R42, R4, 0x4, R42 ;  /* 0x00000004042a7825 */ /* 0x002fc600078e022a */
[----:B------:R-:W-:Y:S04]  /*1e690*/  STL.64 [R1+0x338], R54 ;  /* 0x0003383601007387 */ /* 0x000fe80000100a00 */
[----:B------:R-:W-:Y:S01]  /*1e6a0*/  LDGSTS.E [R24+0x2900], desc[UR4][R54.64], P2 ;  /* 0x0290000036187fae */ /* 0x000fe20009121844 */
[----:B----4-:R-:W-:-:S03]  /*1e6b0*/  IMAD.WIDE R36, R4, 0x4, R36 ;  /* 0x0000000404247825 */ /* 0x010fc600078e0224 */
[----:B------:R1:W-:Y:S04]  /*1e6c0*/  STL.64 [R1+0x330], R48 ;  /* 0x0003303001007387 */ /* 0x0003e80000100a00 */
[----:B------:R1:W-:Y:S04]  /*1e6d0*/  LDGSTS.E [R19+0x2d00], desc[UR4][R48.64], P2 ;  /* 0x02d0000030137fae */ /* 0x0003e80009121844 */
[----:B------:R3:W-:Y:S04]  /*1e6e0*/  STL.64 [R1+0x328], R42 ;  /* 0x0003282a01007387 */ /* 0x0007e80000100a00 */
[----:B------:R3:W-:Y:S04]  /*1e6f0*/  LDGSTS.E [R18+0x3100], desc[UR4][R42.64], P2 ;  /* 0x031000002a127fae */ /* 0x0007e80009121844 */
[----:B------:R2:W-:Y:S04]  /*1e700*/  STL.64 [R1+0x320], R36 ;  /* 0x0003202401007387 */ /* 0x0005e80000100a00 */
[----:B------:R2:W-:Y:S01]  /*1e710*/  LDGSTS.E [R5+0x3500], desc[UR4][R36.64], P2 ;  /* 0x0350000024057fae */ /* 0x0005e20009121844 */
[----:B-1----:R-:W-:-:S04]  /*1e720*/  IMAD.WIDE R48, R4, 0x4, R236 ;  /* 0x0000000404307825 */ /* 0x002fc800078e02ec */
[C---:B---3--:R-:W-:Y:S01]  /*1e730*/  IMAD.WIDE R42, R4.reuse, 0x4, R238 ;  /* 0x00000004042a7825 */ /* 0x048fe200078e02ee */
[----:B------:R-:W-:Y:S04]  /*1e740*/  STL.64 [R1+0x318], R48 ;  /* 0x0003183001007387 */ /* 0x000fe80000100a00 */
[----:B------:R-:W-:Y:S01]  /*1e750*/  LDGSTS.E [R24+0x3900], desc[UR4][R48.64], P2 ;  /* 0x0390000030187fae */ /* 0x000fe20009121844 */
[----:B--2---:R-:W-:-:S03]  /*1e760*/  IMAD.WIDE R36, R4, 0x4, R30 ;  /* 0x0000000404247825 */ /* 0x004fc600078e021e */
[----:B------:R-:W-:Y:S01]  /*1e770*/  STL.64 [R1+0x310], R42 ;  /* 0x0003102a01007387 */ /* 0x000fe20000100a00 */
[----:B------:R-:W-:-:S03]  /*1e780*/  IMAD.WIDE R30, R4, 0x4, R240 ;  /* 0x00000004041e7825 */ /* 0x000fc600078e02f0 */
[----:B------:R-:W-:Y:S04]  /*1e790*/  LDGSTS.E [R19+0x3d00], desc[UR4][R42.64], P2 ;  /* 0x03d000002a137fae */ /* 0x000fe80009121844 */
[----:B------:R-:W-:Y:S04]  /*1e7a0*/  STL.64 [R1+0x308], R36 ;  /* 0x0003082401007387 */ /* 0x000fe80000100a00 */
[----:B------:R-:W-:Y:S04]  /*1e7b0*/  LDGSTS.E [R18+0x4100], desc[UR4][R36.64], P2 ;  /* 0x0410000024127fae */ /* 0x000fe80009121844 */
[----:B------:R1:W-:Y:S04]  /*1e7c0*/  STL.64 [R1+0x300], R30 ;  /* 0x0003001e01007387 */ /* 0x0003e80000100a00 */
[----:B------:R1:W-:Y:S04]  /*1e7d0*/  LDGSTS.E [R5+0x4500], desc[UR4][R30.64], P2 ;  /* 0x045000001e057fae */ /* 0x0003e80009121844 */
[----:B------:R2:W-:Y:S04]  /*1e7e0*/  STL.64 [R1+0x2f8], R8 ;  /* 0x0002f80801007387 */ /* 0x0005e80000100a00 */
[----:B------:R2:W-:Y:S01]  /*1e7f0*/  LDGSTS.E [R24+0x4900], desc[UR4][R8.64], P2 ;  /* 0x0490000008187fae */ /* 0x0005e20009121844 */
[----:B-1----:R-:W-:-:S03]  /*1e800*/  IMAD.WIDE R30, R4, 0x4, R32 ;  /* 0x00000004041e7825 */ /* 0x002fc600078e0220 */
[----:B------:R1:W-:Y:S04]  /*1e810*/  STL.64 [R1+0x2f0], R20 ;  /* 0x0002f01401007387 */ /* 0x0003e80000100a00 */
[----:B------:R1:W-:Y:S04]  /*1e820*/  LDGSTS.E [R19+0x4d00], desc[UR4][R20.64], P2 ;  /* 0x04d0000014137fae */ /* 0x0003e80009121844 */
[----:B------:R3:W-:Y:S01]  /*1e830*/  STL.64 [R1+0x2e8], R26 ;  /* 0x0002e81a01007387 */ /* 0x0007e20000100a00 */
[----:B--2---:R-:W-:-:S03]  /*1e840*/  VIADD R9, R249, 0x100000 ;  /* 0x00100000f9097836 */ /* 0x004fc60000000000 */
[----:B------:R3:W-:Y:S01]  /*1e850*/  LDGSTS.E [R18+0x5100], desc[UR4][R26.64], P2 ;  /* 0x051000001a127fae */ /* 0x0007e20009121844 */
[----:B------:R-:W-:-:S03]  /*1e860*/  VIADD R8, R249, 0x100000 ;  /* 0x00100000f9087836 */ /* 0x000fc60000000000 */
[----:B------:R2:W-:Y:S01]  /*1e870*/  STL.64 [R1+0x2e0], R30 ;  /* 0x0002e01e01007387 */ /* 0x0005e20000100a00 */
[----:B------:R-:W-:-:S03]  /*1e880*/  IMAD.WIDE R24, R4, 0x4, R50 ;  /* 0x0000000404187825 */ /* 0x000fc600078e0232 */
[----:B------:R2:W-:Y:S01]  /*1e890*/  LDGSTS.E [R5+0x5500], desc[UR4][R30.64], P2 ;  /* 0x055000001e057fae */ /* 0x0005e20009121844 */
[----:B-1----:R-:W-:-:S04]  /*1e8a0*/  IMAD.WIDE R20, R4, 0x4, R56 ;  /* 0x0000000404147825 */ /* 0x002fc800078e0238 */
[----:B---3--:R-:W-:-:S04]  /*1e8b0*/  IMAD.WIDE R26, R4, 0x4, R44 ;  /* 0x00000004041a7825 */ /* 0x008fc800078e022c */
[----:B--2---:R-:W-:-:S05]  /*1e8c0*/  IMAD.WIDE R30, R4, 0x4, R38 ;  /* 0x00000004041e7825 */ /* 0x004fca00078e0226 */
[----:B------:R1:W-:Y:S04]  /*1e8d0*/  STL.64 [R1+0x2d8], R30 ;  /* 0x0002d81e01007387 */ /* 0x0003e80000100a00 */
[----:B------:R1:W-:Y:S04]  /*1e8e0*/  LDGSTS.E [R18+0x5900], desc[UR4][R30.64], P2 ;  /* 0x059000001e127fae */ /* 0x0003e80009121844 */
        /* <DEDUP_REMOVED lines=51> */
[----:B------:R1:W-:Y:S01]  /*1ec20*/  STL.64 [R1+0x248], R24 ;  /* 0x0002481801007387 */ /* 0x0003e20000100a00 */
[----:B------:R-:W3:Y:S03]  /*1ec30*/  LDC R150, c[0x0][0x230] ;  /* 0x00008c00ff967b82 */ /* 0x000ee60000000800 */
[----:B------:R1:W-:Y:S01]  /*1ec40*/  LDGSTS.E [R8+0x12100], desc[UR4][R24.64], P2 ;  /* 0x1210000018087fae */ /* 0x0003e20009121844 */
[----:B--2---:R-:W-:-:S03]  /*1ec50*/  IMAD.WIDE R26, R4, 0x4, R154 ;  /* 0x00000004041a7825 */ /* 0x004fc600078e029a */
[----:B------:R2:W-:Y:S01]  /*1ec60*/  STL.64 [R1+0x240], R20 ;  /* 0x0002401401007387 */ /* 0x0005e20000100a00 */
[----:B------:R-:W4:Y:S03]  /*1ec70*/  LDC R155, c[0x0][0x230] ;  /* 0x00008c00ff9b7b82 */ /* 0x000f260000000800 */
[----:B------:R2:W-:Y:S01]  /*1ec80*/  LDGSTS.E [R5+0x12500], desc[UR4][R20.64], P2 ;  /* 0x1250000014057fae */ /* 0x0005e20009121844 */
[----:B-1----:R-:W-:-:S03]  /*1ec90*/  IMAD.WIDE R24, R4, 0x4, R158 ;  /* 0x0000000404187825 */ /* 0x002fc600078e029e */
[----:B------:R1:W-:Y:S01]  /*1eca0*/  STL.64 [R1+0x238], R30 ;  /* 0x0002381e01007387 */ /* 0x0003e20000100a00 */
[----:B------:R-:W3:Y:S03]  /*1ecb0*/  LDC R151, c[0x0][0x230] ;  /* 0x00008c00ff977b82 */ /* 0x000ee60000000800 */
[----:B------:R1:W-:Y:S01]  /*1ecc0*/  LDGSTS.E [R18+0x12900], desc[UR4][R30.64], P2 ;  /* 0x129000001e127fae */ /* 0x0003e20009121844 */
[----:B--2---:R-:W-:-:S03]  /*1ecd0*/  IMAD.WIDE R20, R4, 0x4, R162 ;  /* 0x0000000404147825 */ /* 0x004fc600078e02a2 */
[----:B------:R2:W-:Y:S01]  /*1ece0*/  STL.64 [R1+0x230], R26 ;  /* 0x0002301a01007387 */ /* 0x0005e20000100a00 */
[----:B------:R-:W3:Y:S03]  /*1ecf0*/  LDC R154, c[0x0][0x230] ;  /* 0x00008c00ff9a7b82 */ /* 0x000ee60000000800 */
        /* <DEDUP_REMOVED lines=21> */
[----:B------:R4:W-:Y:S01]  /*1ee50*/  STL.64 [R1+0x1f0], R26 ;  /* 0x0001f01a01007387 */ /* 0x0009e20000100a00 */
[----:B--2---:R-:W-:-:S03]  /*1ee60*/  IMAD.WIDE R20, R4, 0x4, R194 ;  /* 0x0000000404147825 */ /* 0x004fc600078e02c2 */
        /* <DEDUP_REMOVED lines=8> */
[----:B------:R3:W-:Y:S01]  /*1eef0*/  LDGSTS.E [R5+0x15500], desc[UR4][R20.64], P2 ;  /* 0x1550000014057fae */ /* 0x0007e20009121844 */
[----:B--2---:R-:W-:-:S03]  /*1ef00*/  IMAD.WIDE R24, R4, 0x4, R206 ;  /* 0x0000000404187825 */ /* 0x004fc600078e02ce */
[----:B------:R-:W2:Y:S04]  /*1ef10*/  LDL.LU.64 R36, [R1+0x188] ;  /* 0x0001880001247983 */ /* 0x000ea80000300a00 */
[----:B------:R-:W-:Y:S01]  /*1ef20*/  STL.64 [R1+0x1d8], R30 ;  /* 0x0001d81e01007387 */ /* 0x000fe20000100a00 */
[----:B---3--:R-:W-:-:S03]  /*1ef30*/  IMAD.WIDE R20, R4, 0x4, R210 ;  /* 0x0000000404147825 */ /* 0x008fc600078e02d2 */
[----:B------:R1:W-:Y:S01]  /*1ef40*/  STL.64 [R1+0x1d0], R26 ;  /* 0x0001d01a01007387 */ /* 0x0003e20000100a00 */
[----:B------:R-:W-:-:S03]  /*1ef50*/  IMAD.WIDE R32, R4, 0x4, R214 ;  /* 0x0000000404207825 */ /* 0x000fc600078e02d6 */
[----:B------:R-:W-:Y:S04]  /*1ef60*/  LDGSTS.E [R18+0x15900], desc[UR4][R30.64], P2 ;  /* 0x159000001e127fae */ /* 0x000fe80009121844 */
[----:B------:R3:W-:Y:S04]  /*1ef70*/  STL.64 [R1+0x1c8], R24 ;  /* 0x0001c81801007387 */ /* 0x0007e80000100a00 */
[----:B------:R1:W-:Y:S04]  /*1ef80*/  LDGSTS.E [R9+0x15d00], desc[UR4][R26.64], P2 ;  /* 0x15d000001a097fae */ /* 0x0003e80009121844 */
[----:B------:R3:W-:Y:S04]  /*1ef90*/  LDGSTS.E [R8+0x16100], desc[UR4][R24.64], P2 ;  /* 0x1610000018087fae */ /* 0x0007e80009121844 */
[----:B------:R4:W-:Y:S01]  /*1efa0*/  STL.64 [R1+0x1c0], R20 ;  /* 0x0001c01401007387 */ /* 0x0009e20000100a00 */
[----:B-1----:R-:W-:-:S03]  /*1efb0*/  IMAD.WIDE R26, R4, 0x4, R218 ;  /* 0x00000004041a7825 */ /* 0x002fc600078e02da */
[----:B------:R4:W-:Y:S01]  /*1efc0*/  LDGSTS.E [R5+0x16500], desc[UR4][R20.64], P2 ;  /* 0x1650000014057fae */ /* 0x0009e20009121844 */
[----:B---3--:R-:W-:-:S03]  /*1efd0*/  IMAD.WIDE R24, R4, 0x4, R222 ;  /* 0x0000000404187825 */ /* 0x008fc600078e02de */
[----:B------:R-:W3:Y:S04]  /*1efe0*/  LDL.LU.64 R30, [R1+0x170] ;  /* 0x00017000011e7983 */ /* 0x000ee80000300a00 */
[----:B------:R-:W3:Y:S01]  /*1eff0*/  LDL.LU.64 R236, [R1+0x158] ;  /* 0x0001580001ec7983 */ /* 0x000ee20000300a00 */
[----:B----4-:R-:W-:-:S03]  /*1f000*/  IMAD.WIDE R20, R4, 0x4, R226 ;  /* 0x0000000404147825 */ /* 0x010fc600078e02e2 */
[----:B------:R-:W4:Y:S04]  /*1f010*/  LDL.LU.64 R238, [R1+0x140] ;  /* 0x0001400001ee7983 */ /* 0x000f280000300a00 */
[----:B------:R1:W-:Y:S04]  /*1f020*/  STL.64 [R1+0x1b8], R32 ;  /* 0x0001b82001007387 */ /* 0x0003e80000100a00 */
[----:B------:R1:W-:Y:S04]  /*1f030*/  STL.64 [R1+0x1b0], R26 ;  /* 0x0001b01a01007387 */ /* 0x0003e80000100a00 */
[----:B------:R1:W-:Y:S04]  /*1f040*/  STL.64 [R1+0x1a8], R24 ;  /* 0x0001a81801007387 */ /* 0x0003e80000100a00 */
[----:B------:R2:W-:Y:S04]  /*1f050*/  STL.64 [R1+0x1a0], R20 ;  /* 0x0001a01401007387 */ /* 0x0005e80000100a00 */
[----:B------:R-:W4:Y:S04]  /*1f060*/  LDL.LU.64 R240, [R1+0x128] ;  /* 0x0001280001f07983 */ /* 0x000f280000300a00 */
[----:B------:R1:W-:Y:S04]  /*1f070*/  LDGSTS.E [R18+0x16900], desc[UR4][R32.64], P2 ;  /* 0x1690000020127fae */ /* 0x0003e80009121844 */
[----:B------:R1:W-:Y:S04]  /*1f080*/  LDGSTS.E [R9+0x16d00], desc[UR4][R26.64], P2 ;  /* 0x16d000001a097fae */ /* 0x0003e80009121844 */
[----:B------:R1:W-:Y:S02]  /*1f090*/  LDGSTS.E [R8+0x17100], desc[UR4][R24.64], P2 ;  /* 0x1710000018087fae */ /* 0x0003e40009121844 */
[----:B-1----:R-:W-:-:S02]  /*1f0a0*/  IMAD.WIDE R32, R4, 0x4, R230 ;  /* 0x0000000404207825 */ /* 0x002fc400078e02e6 */
[----:B------:R1:W-:Y:S02]  /*1f0b0*/  LDGSTS.E [R5+0x17500], desc[UR4][R20.64], P2 ;  /* 0x1750000014057fae */ /* 0x0003e40009121844 */
[----:B------:R-:W-:Y:S02]  /*1f0c0*/  IMAD.WIDE R26, R4, 0x4, R234 ;  /* 0x00000004041a7825 */ /* 0x000fe400078e02ea */
[----:B------:R1:W-:Y:S02]  /*1f0d0*/  LDGSTS.E [R18+0x17900], desc[UR4][R32.64], P2 ;  /* 0x1790000020127fae */ /* 0x0003e40009121844 */
[C---:B------:R-:W-:Y:S02]  /*1f0e0*/  VIADD R8, R248.reuse, 0x100000 ;  /* 0x00100000f8087836 */ /* 0x040fe40000000000 */
[----:B------:R3:W-:Y:S01]  /*1f0f0*/  LDGSTS.E [R9+0x17d00], desc[UR4][R26.64], P2 ;  /* 0x17d000001a097fae */ /* 0x0007e20009121844 */
[C---:B-1----:R-:W-:Y:S02]  /*1f100*/  VIADD R5, R248.reuse, 0x100000 ;  /* 0x00100000f8057836 */ /* 0x042fe40000000000 */
[----:B------:R-:W-:-:S02]  /*1f110*/  VIADD R18, R248, 0x100000 ;  /* 0x00100000f8127836 */ /* 0x000fc40000000000 */
[----:B------:R-:W-:-:S05]  /*1f120*/  IMAD.WIDE R24, R4, 0x4, R42 ;  /* 0x0000000404187825 */ /* 0x000fca00078e022a */
[----:B------:R-:W-:Y:S04]  /*1f130*/  STL.64 [R1+0x1320], R24 ;  /* 0x0013201801007387 */ /* 0x000fe80000100a00 */
[----:B------:R-:W-:Y:S01]  /*1f140*/  STL.64 [R1+0x198], R32 ;  /* 0x0001982001007387 */ /* 0x000fe20000100a00 */
[----:B--2---:R-:W-:-:S03]  /*1f150*/  IMAD.WIDE R20, R4, 0x4, R36 ;  /* 0x0000000404147825 */ /* 0x004fc600078e0224 */
[----:B------:R1:W-:Y:S04]  /*1f160*/  STL.64 [R1+0x190], R26 ;  /* 0x0001901a01007387 */ /* 0x0003e80000100a00 */
[----:B------:R-:W2:Y:S04]  /*1f170*/  LDL.LU.64 R78, [R1+0x110] ;  /* 0x00011000014e7983 */ /* 0x000ea80000300a00 */
[----:B------:R-:W2:Y:S04]  /*1f180*/  LDL.LU.64 R72, [R1+0xf8] ;  /* 0x0000f80001487983 */ /* 0x000ea80000300a00 */
[----:B------:R-:W2:Y:S04]  /*1f190*/  LDL.LU.64 R66, [R1+0xe0] ;  /* 0x0000e00001427983 */ /* 0x000ea80000300a00 */
[----:B------:R4:W-:Y:S04]  /*1f1a0*/  STL.64 [R1+0x180], R20 ;  /* 0x0001801401007387 */ /* 0x0009e80000100a00 */
[----:B------:R-:W2:Y:S04]  /*1f1b0*/  LDL.LU.64 R60, [R1+0xc8] ;  /* 0x0000c800013c7983 */ /* 0x000ea80000300a00 */
[----:B------:R4:W-:Y:S04]  /*1f1c0*/  LDGSTS.E [R8+0x200], desc[UR4][R24.64], P2 ;  /* 0x0020000018087fae */ /* 0x0009e80009121844 */
[----:B------:R-:W2:Y:S04]  /*1f1d0*/  LDL.LU.64 R54, [R1+0xb0] ;  /* 0x0000b00001367983 */ /* 0x000ea80000300a00 */
[----:B------:R4:W-:Y:S01]  /*1f1e0*/  LDGSTS.E [R5+0x600], desc[UR4][R20.64], P2 ;  /* 0x0060000014057fae */ /* 0x0009e20009121844 */
[----:B---3--:R-:W-:-:S03]  /*1f1f0*/  IMAD.WIDE R30, R4, 0x4, R30 ;  /* 0x00000004041e7825 */ /* 0x008fc600078e021e */
[----:B------:R-:W3:Y:S01]  /*1f200*/  LDL.LU.64 R48, [R1+0x98] ;  /* 0x0000980001307983 */ /* 0x000ee20000300a00 */
[----:B-1----:R-:W-:-:S03]  /*1f210*/  IMAD.WIDE R26, R4, 0x4, R236 ;  /* 0x00000004041a7825 */ /* 0x002fc600078e02ec */
[----:B------:R-:W3:Y:S01]  /*1f220*/  LDL.LU.64 R42, [R1+0x80] ;  /* 0x00008000012a7983 */ /* 0x000ee20000300a00 */
[----:B----4-:R-:W-:-:S03]  /*1f230*/  IMAD.WIDE R24, R4, 0x4, R238 ;  /* 0x0000000404187825 */ /* 0x010fc600078e02ee */
[----:B------:R1:W-:Y:S04]  /*1f240*/  STL.64 [R1+0x178], R30 ;  /* 0x0001781e01007387 */ /* 0x0003e80000100a00 */
[----:B------:R-:W4:Y:S04]  /*1f250*/  LDL.LU.64 R36, [R1+0x68] ;  /* 0x0000680001247983 */ /* 0x000f280000300a00 */
[----:B------:R2:W-:Y:S04]  /*1f260*/  STL.64 [R1+0x170], R26 ;  /* 0x0001701a01007387 */ /* 0x0005e80000100a00 */
[----:B------:R2:W-:Y:S04]  /*1f270*/  STL.64 [R1+0x168], R24 ;  /* 0x0001681801007387 */ /* 0x0005e80000100a00 */
[----:B------:R-:W-:Y:S01]  /*1f280*/  LDGSTS.E [R18+0xa00], desc[UR4][R30.64], P2 ;  /* 0x00a000001e127fae */ /* 0x000fe20009121844 */
[----:B------:R-:W-:-:S05]  /*1f290*/  IMAD.WIDE R20, R4, 0x4, R240 ;  /* 0x0000000404147825 */ /* 0x000fca00078e02f0 */
[----:B------:R2:W-:Y:S04]  /*1f2a0*/  STL.64 [R1+0x160], R20 ;  /* 0x0001601401007387 */ /* 0x0005e80000100a00 */
[----:B-1----:R-:W4:Y:S04]  /*1f2b0*/  LDL.LU.64 R30, [R1+0x50] ;  /* 0x00005000011e7983 */ /* 0x002f280000300a00 */
[----:B------:R-:W4:Y:S04]  /*1f2c0*/  LDL.LU.64 R236, [R1+0x38] ;  /* 0x0000380001ec7983 */ /* 0x000f280000300a00 */
[----:B------:R-:W4:Y:S04]  /*1f2d0*/  LDL.LU.64 R238, [R1+0x20] ;  /* 0x0000200001ee7983 */ /* 0x000f280000300a00 */
[----:B------:R-:W4:Y:S01]  /*1f2e0*/  LDL.LU.64 R240, [R1+0x8] ;  /* 0x0000080001f07983 */ /* 0x000f220000300a00 */
[----:B------:R-:W-:-:S05]  /*1f2f0*/  VIADD R9, R248, 0x100000 ;  /* 0x00100000f8097836 */ /* 0x000fca0000000000 */
[----:B------:R1:W-:Y:S04]  /*1f300*/  LDGSTS.E [R9+0xe00], desc[UR4][R26.64], P2 ;  /* 0x00e000001a097fae */ /* 0x0003e80009121844 */
[----:B------:R1:W-:Y:S04]  /*1f310*/  LDGSTS.E [R8+0x1200], desc[UR4][R24.64], P2 ;  /* 0x0120000018087fae */ /* 0x0003e80009121844 */
[----:B------:R1:W-:Y:S01]  /*1f320*/  LDGSTS.E [R5+0x1600], desc[UR4][R20.64], P2 ;  /* 0x0160000014057fae */ /* 0x0003e20009121844 */
[----:B------:R-:W-:-:S04]  /*1f330*/  IMAD.WIDE R16, R4, 0x4, R16 ;  /* 0x0000000404107825 */ /* 0x000fc800078e0210 */
[----:B------:R-:W-:-:S04]  /*1f340*/  IMAD.WIDE R22, R4, 0x4, R22 ;  /* 0x0000000404167825 */ /* 0x000fc800078e0216 */
[----:B--2---:R-:W-:-:S04]  /*1f350*/  IMAD.WIDE R32, R4, 0x4, R78 ;  /* 0x0000000404207825 */ /* 0x004fc800078e024e */
[C---:B-1----:R-:W-:Y:S01]  /*1f360*/  IMAD.WIDE R26, R4.reuse, 0x4, R72 ;  /* 0x00000004041a7825 */ /* 0x042fe200078e0248 */
[----:B------:R1:W-:Y:S03]  /*1f370*/  STL.64 [R1+0x158], R32 ;  /* 0x0001582001007387 */ /* 0x0003e60000100a00 */
[C---:B------:R-:W-:Y:S01]  /*1f380*/  IMAD.WIDE R24, R4.reuse, 0x4, R66 ;  /* 0x0000000404187825 */ /* 0x040fe200078e0242 */
[----:B------:R1:W-:Y:S04]  /*1f390*/  LDGSTS.E [R18+0x1a00], desc[UR4][R32.64], P2 ;  /* 0x01a0000020127fae */ /* 0x0003e80009121844 */
[----:B------:R3:W-:Y:S01]  /*1f3a0*/  STL.64 [R1+0x150], R26 ;  /* 0x0001501a01007387 */ /* 0x0007e20000100a00 */
[----:B------:R-:W-:-:S03]  /*1f3b0*/  IMAD.WIDE R20, R4, 0x4, R60 ;  /* 0x0000000404147825 */ /* 0x000fc600078e023c */
[----:B------:R3:W-:Y:S04]  /*1f3c0*/  LDGSTS.E [R9+0x1e00], desc[UR4][R26.64], P2 ;  /* 0x01e000001a097fae */ /* 0x0007e80009121844 */
[----:B------:R2:W-:Y:S01]  /*1f3d0*/  STL.64 [R1+0x148], R24 ;  /* 0x0001481801007387 */ /* 0x0005e20000100a00 */
[----:B-1----:R-:W-:-:S03]  /*1f3e0*/  IMAD.WIDE R32, R4, 0x4, R54 ;  /* 0x0000000404207825 */ /* 0x002fc600078e0236 */
[----:B------:R2:W-:Y:S04]  /*1f3f0*/  LDGSTS.E [R8+0x2200], desc[UR4][R24.64], P2 ;  /* 0x0220000018087fae */ /* 0x0005e80009121844 */
[----:B------:R4:W-:Y:S01]  /*1f400*/  STL.64 [R1+0x140], R20 ;  /* 0x0001401401007387 */ /* 0x0009e20000100a00 */
[----:B---3--:R-:W-:-:S03]  /*1f410*/  IMAD.WIDE R26, R4, 0x4, R48 ;  /* 0x00000004041a7825 */ /* 0x008fc600078e0230 */
[----:B------:R4:W-:Y:S01]  /*1f420*/  LDGSTS.E [R5+0x2600], desc[UR4][R20.64], P2 ;  /* 0x0260000014057fae */ /* 0x0009e20009121844 */
[----:B--2---:R-:W-:-:S03]  /*1f430*/  IMAD.WIDE R24, R4, 0x4, R42 ;  /* 0x0000000404187825 */ /* 0x004fc600078e022a */
        /* <DEDUP_REMOVED lines=9> */
[----:B------:R-:W-:-:S04]  /*1f4d0*/  IMAD.WIDE R30, R4, 0x4, R30 ;  /* 0x00000004041e7825 */ /* 0x000fc800078e021e */
[C---:B-1----:R-:W-:Y:S01]  /*1f4e0*/  IMAD.WIDE R26, R4.reuse, 0x4, R236 ;  /* 0x00000004041a7825 */ /* 0x042fe200078e02ec */
[----:B------:R-:W-:Y:S03]  /*1f4f0*/  STL.64 [R1+0x118], R30 ;  /* 0x0001181e01007387 */ /* 0x000fe60000100a00 */
[C---:B--2---:R-:W-:Y:S01]  /*1f500*/  IMAD.WIDE R24, R4.reuse, 0x4, R238 ;  /* 0x0000000404187825 */ /* 0x044fe200078e02ee */
[----:B------:R-:W-:Y:S03]  /*1f510*/  LDGSTS.E [R18+0x3a00], desc[UR4][R30.64], P2 ;  /* 0x03a000001e127fae */ /* 0x000fe60009121844 */
[C---:B---3--:R-:W-:Y:S01]  /*1f520*/  IMAD.WIDE R20, R4.reuse, 0x4, R240 ;  /* 0x0000000404147825 */ /* 0x048fe200078e02f0 */
        /* <DEDUP_REMOVED lines=11> */
[----:B------:R2:W-:Y:S04]  /*1f5e0*/  LDGSTS.E [R9+0x4e00], desc[UR4][R22.64], P2 ;  /* 0x04e0000016097fae */ /* 0x0005e80009121844 */
[----:B------:R3:W-:Y:S01]  /*1f5f0*/  STL.64 [R1+0xe8], R24 ;  /* 0x0000e81801007387 */ /* 0x0007e20000100a00 */
[----:B-1----:R-:W-:-:S03]  /*1f600*/  VIADD R16, R248, 0x100000 ;  /* 0x00100000f8107836 */ /* 0x002fc60000000000 */
[----:B------:R3:W-:Y:S01]  /*1f610*/  LDGSTS.E [R8+0x5200], desc[UR4][R24.64], P2 ;  /* 0x0520000018087fae */ /* 0x0007e20009121844 */
[----:B------:R-:W-:-:S03]  /*1f620*/  IMAD.WIDE R18, R4, 0x4, R58 ;  /* 0x0000000404127825 */ /* 0x000fc600078e023a */
[----:B------:R1:W-:Y:S01]  /*1f630*/  STL.64 [R1+0xe0], R20 ;  /* 0x0000e01401007387 */ /* 0x0003e20000100a00 */
[----:B--2---:R-:W-:-:S03]  /*1f640*/  IMAD.WIDE R22, R4, 0x4, R46 ;  /* 0x0000000404167825 */ /* 0x004fc600078e022e */
        /* <DEDUP_REMOVED lines=17> */
[----:B------:R1:W-:Y:S04]  /*1f760*/  STL.64 [R1+0xa8], R20 ;  /* 0x0000a81401007387 */ /* 0x0003e80000100a00 */
[----:B------:R4:W-:Y:S04]  /*1f770*/  STL.64 [R1+0xa0], R18 ;  /* 0x0000a01201007387 */ /* 0x0009e80000100a00 */
[----:B------:R-:W4:Y:S04]  /*1f780*/  LDL.LU.64 R240, [R1+0x980] ;  /* 0x0009800001f07983 */ /* 0x000f280000300a00 */
[----:B------:R-:W4:Y:S04]  /*1f790*/  LDL.LU.64 R30, [R1+0x990] ;  /* 0x00099000011e7983 */ /* 0x000f280000300a00 */
[----:B------:R2:W-:Y:S04]  /*1f7a0*/  LDGSTS.E [R16+0x6a00], desc[UR4][R24.64], P2 ;  /* 0x06a0000018107fae */ /* 0x0005e80009121844 */
[----:B------:R3:W-:Y:S04]  /*1f7b0*/  LDGSTS.E [R9+0x6e00], desc[UR4][R22.64], P2 ;  /* 0x06e0000016097fae */ /* 0x0007e80009121844 */
[----:B------:R1:W-:Y:S01]  /*1f7c0*/  LDGSTS.E [R8+0x7200], desc[UR4][R20.64], P2 ;  /* 0x0720000014087fae */ /* 0x0003e20009121844 */
[----:B--2---:R-:W-:-:S03]  /*1f7d0*/  IMAD.WIDE R24, R4, 0x4, R88 ;  /* 0x0000000404187825 */ /* 0x004fc600078e0258 */
[----:B------:R4:W-:Y:S01]  /*1f7e0*/  LDGSTS.E [R5+0x7600], desc[UR4][R18.64], P2 ;  /* 0x0760000012057fae */ /* 0x0009e20009121844 */
[----:B---3--:R-:W-:-:S03]  /*1f7f0*/  IMAD.WIDE R22, R4, 0x4, R94 ;  /* 0x0000000404167825 */ /* 0x008fc600078e025e */
[----:B------:R-:W2:Y:S01]  /*1f800*/  LDL.LU.64 R60, [R1+0x998] ;  /* 0x00099800013c7983 */ /* 0x000ea20000300a00 */
[----:B-1----:R-:W-:-:S03]  /*1f810*/  IMAD.WIDE R20, R4, 0x4, R100 ;  /* 0x0000000404147825 */ /* 0x002fc600078e0264 */
[----:B------:R-:W3:Y:S01]  /*1f820*/  LDL.LU.64 R42, [R1+0x9a0] ;  /* 0x0009a000012a7983 */ /* 0x000ee20000300a00 */
[----:B----4-:R-:W-:-:S03]  /*1f830*/  IMAD.WIDE R18, R4, 0x4, R106 ;  /* 0x0000000404127825 */ /* 0x010fc600078e026a */
[----:B------:R-:W-:Y:S04]  /*1f840*/  STL.64 [R1+0x98], R24 ;  /* 0x0000981801007387 */ /* 0x000fe80000100a00 */
[----:B------:R1:W-:Y:S04]  /*1f850*/  STL.64 [R1+0x90], R22 ;  /* 0x0000901601007387 */ /* 0x0003e80000100a00 */
[----:B------:R-:W-:Y:S04]  /*1f860*/  LDGSTS.E [R16+0x7a00], desc[UR4][R24.64], P2 ;  /* 0x07a0000018107fae */ /* 0x000fe80009121844 */
[----:B------:R4:W-:Y:S04]  /*1f870*/  STL.64 [R1+0x88], R20 ;  /* 0x0000881401007387 */ /* 0x0009e80000100a00 */
[----:B------:R1:W-:Y:S04]  /*1f880*/  LDGSTS.E [R9+0x7e00], desc[UR4][R22.64], P2 ;  /* 0x07e0000016097fae */ /* 0x0003e80009121844 */
[----:B------:R4:W-:Y:S04]  /*1f890*/  LDGSTS.E [R8+0x10200], desc[UR4][R20.64], P2 ;  /* 0x1020000014087fae */ /* 0x0009e80009121844 */
[----:B------:R4:W-:Y:S01]  /*1f8a0*/  STL.64 [R1+0x80], R18 ;  /* 0x0000801201007387 */ /* 0x0009e20000100a00 */
[----:B-1----:R-:W-:-:S03]  /*1f8b0*/  IMAD.WIDE R22, R4, 0x4, R112 ;  /* 0x0000000404167825 */ /* 0x002fc600078e0270 */
[----:B------:R1:W-:Y:S01]  /*1f8c0*/  LDGSTS.E [R5+0x10600], desc[UR4][R18.64], P2 ;  /* 0x1060000012057fae */ /* 0x0003e20009121844 */
[----:B----4-:R-:W-:-:S03]  /*1f8d0*/  IMAD.WIDE R20, R4, 0x4, R118 ;  /* 0x0000000404147825 */ /* 0x010fc600078e0276 */
[----:B------:R-:W4:Y:S04]  /*1f8e0*/  LDL.LU.64 R54, [R1+0x9a8] ;  /* 0x0009a80001367983 */ /* 0x000f280000300a00 */
[----:B------:R-:W2:Y:S01]  /*1f8f0*/  LDL.LU.64 R36, [R1+0x9b0] ;  /* 0x0009b00001247983 */ /* 0x000ea20000300a00 */
[----:B-1----:R-:W-:-:S03]  /*1f900*/  IMAD.WIDE R18, R4, 0x4, R124 ;  /* 0x0000000404127825 */ /* 0x002fc600078e027c */
[----:B------:R-:W2:Y:S04]  /*1f910*/  LDL.LU.64 R236, [R1+0x9b8] ;  /* 0x0009b80001ec7983 */ /* 0x000ea80000300a00 */
[----:B------:R-:W2:Y:S04]  /*1f920*/  LDL.LU.64 R238, [R1+0x9c0] ;  /* 0x0009c00001ee7983 */ /* 0x000ea80000300a00 */
[----:B------:R1:W-:Y:S04]  /*1f930*/  STL.64 [R1+0x78], R22 ;  /* 0x0000781601007387 */ /* 0x0003e80000100a00 */
[----:B------:R1:W-:Y:S04]  /*1f940*/  STL.64 [R1+0x70], R20 ;  /* 0x0000701401007387 */ /* 0x0003e80000100a00 */
[----:B------:R1:W-:Y:S04]  /*1f950*/  STL.64 [R1+0x68], R18 ;  /* 0x0000681201007387 */ /* 0x0003e80000100a00 */
[----:B------:R-:W2:Y:S01]  /*1f960*/  LDL.LU.64 R48, [R1+0x9c8] ;  /* 0x0009c80001307983 */ /* 0x000ea20000300a00 */
[----:B------:R-:W-:-:S03]  /*1f970*/  IMAD.WIDE R130, R4, 0x4, R130 ;  /* 0x0000000404827825 */ /* 0x000fc600078e0282 */
[----:B------:R1:W-:Y:S04]  /*1f980*/  LDGSTS.E [R16+0x10a00], desc[UR4][R22.64], P2 ;  /* 0x10a0000016107fae */ /* 0x0003e80009121844 */
[----:B------:R1:W-:Y:S04]  /*1f990*/  LDGSTS.E [R9+0x10e00], desc[UR4][R20.64], P2 ;  /* 0x10e0000014097fae */ /* 0x0003e80009121844 */
[----:B------:R-:W-:Y:S04]  /*1f9a0*/  LDGSTS.E [R8+0x11200], desc[UR4][R18.64], P2 ;  /* 0x1120000012087fae */ /* 0x000fe80009121844 */
[----:B------:R-:W-:Y:S01]  /*1f9b0*/  LDGSTS.E [R5+0x11600], desc[UR4][R130.64], P2 ;  /* 0x1160000082057fae */ /* 0x000fe20009121844 */
[----:B------:R-:W-:-:S03]  /*1f9c0*/  IMAD.WIDE R64, R4, 0x4, R240 ;  /* 0x0000000404407825 */ /* 0x000fc600078e02f0 */
[----:B------:R-:W2:Y:S01]  /*1f9d0*/  LDL.LU.64 R240, [R1+0x9d0] ;  /* 0x0009d00001f07983 */ /* 0x000ea20000300a00 */
[----:B------:R-:W-:-:S03]  /*1f9e0*/  IMAD.WIDE R62, R4, 0x4, R30 ;  /* 0x00000004043e7825 */ /* 0x000fc600078e021e */
[----:B------:R-:W2:Y:S04]  /*1f9f0*/  LDL.LU.64 R30, [R1+0x9d8] ;  /* 0x0009d800011e7983 */ /* 0x000ea80000300a00 */
[----:B------:R-:W-:Y:S04]  /*1fa00*/  LDGSTS.E [R16+0x11a00], desc[UR4][R64.64], P2 ;  /* 0x11a0000040107fae */ /* 0x000fe80009121844 */
[----:B------:R-:W-:Y:S01]  /*1fa10*/  LDGSTS.E [R9+0x11e00], desc[UR4][R62.64], P2 ;  /* 0x11e000003e097fae */ /* 0x000fe20009121844 */
[----:B---3--:R-:W-:-:S03]  /*1fa20*/  IMAD.WIDE R58, R4, 0x4, R42 ;  /* 0x00000004043a7825 */ /* 0x008fc600078e022a */
[----:B------:R-:W3:Y:S04]  /*1fa30*/  LDL.LU.64 R42, [R1+0x9e0] ;  /* 0x0009e000012a7983 */ /* 0x000ee80000300a00 */
[----:B------:R-:W3:Y:S01]  /*1fa40*/  LDL.LU.64 R66, [R1+0x9e8] ;  /* 0x0009e80001427983 */ /* 0x000ee20000300a00 */
[----:B----4-:R-:W-:-:S04]  /*1fa50*/  IMAD.WIDE R56, R4, 0x4, R54 ;  /* 0x0000000404387825 */ /* 0x010fc800078e0236 */
[C---:B--2---:R-:W-:Y:S02]  /*1fa60*/  IMAD.WIDE R54, R4.reuse, 0x4, R36 ;  /* 0x0000000404367825 */ /* 0x044fe400078e0224 */
[----:B------:R-:W2:Y:S02]  /*1fa70*/  LDL.LU.64 R36, [R1+0x9f0] ;  /* 0x0009f00001247983 */ /* 0x000ea40000300a00 */
[C---:B------:R-:W-:Y:S02]  /*1fa80*/  IMAD.WIDE R52, R4.reuse, 0x4, R236 ;  /* 0x0000000404347825 */ /* 0x040fe400078e02ec */
[----:B------:R-:W4:Y:S02]  /*1fa90*/  LDL.LU.64 R236, [R1+0x9f8] ;  /* 0x0009f80001ec7983 */ /* 0x000f240000300a00 */
[C---:B------:R-:W-:Y:S02]  /*1faa0*/  IMAD.WIDE R50, R4.reuse, 0x4, R238 ;  /* 0x0000000404327825 */ /* 0x040fe400078e02ee */
[----:B------:R-:W4:Y:S02]  /*1fab0*/  LDL.LU.64 R238, [R1+0xa00] ;  /* 0x000a000001ee7983 */ /* 0x000f240000300a00 */
[----:B------:R-:W-:-:S02]  /*1fac0*/  IMAD.WIDE R46, R4, 0x4, R240 ;  /* 0x00000004042e7825 */ /* 0x000fc400078e02f0 */
[----:B------:R-:W4:Y:S02]  /*1fad0*/  LDL.LU.64 R240, [R1+0xa08] ;  /* 0x000a080001f07983 */ /* 0x000f240000300a00 */
[C---:B------:R-:W-:Y:S02]  /*1fae0*/  IMAD.WIDE R44, R4.reuse, 0x4, R30 ;  /* 0x00000004042c7825 */ /* 0x040fe400078e021e */
[----:B------:R-:W4:Y:S04]  /*1faf0*/  LDL.LU.64 R30, [R1+0xa10] ;  /* 0x000a1000011e7983 */ /* 0x000f280000300a00 */
[----:B------:R-:W4:Y:S04]  /*1fb00*/  LDL.LU.64 R96, [R1+0xa18] ;  /* 0x000a180001607983 */ /* 0x000f280000300a00 */
[----:B------:R-:W4:Y:S04]  /*1fb10*/  LDL.LU.64 R78, [R1+0xa20] ;  /* 0x000a2000014e7983 */ /* 0x000f280000300a00 */
[----:B------:R-:W4:Y:S04]  /*1fb20*/  LDL.LU.64 R90, [R1+0xa28] ;  /* 0x000a2800015a7983 */ /* 0x000f280000300a00 */
[----:B------:R-:W1:Y:S04]  /*1fb30*/  LDL.LU.64 R72, [R1+0xa30] ;  /* 0x000a300001487983 */ /* 0x000e680000300a00 */
[----:B------:R-:W4:Y:S01]  /*1fb40*/  LDL.LU.64 R84, [R1+0xa38] ;  /* 0x000a380001547983 */ /* 0x000f220000300a00 */
[----:B---3--:R-:W-:-:S03]  /*1fb50*/  IMAD.WIDE R40, R4, 0x4, R66 ;  /* 0x0000000404287825 */ /* 0x008fc600078e0242 */
[----:B------:R-:W3:Y:S01]  /*1fb60*/  LDL.LU.64 R66, [R1+0xa40] ;  /* 0x000a400001427983 */ /* 0x000ee20000300a00 */
[----:B--2---:R-:W-:-:S04]  /*1fb70*/  IMAD.WIDE R38, R4, 0x4, R36 ;  /* 0x0000000404267825 */ /* 0x004fc800078e0224 */
[C---:B----4-:R-:W-:Y:S02]  /*1fb80*/  IMAD.WIDE R36, R4.reuse, 0x4, R236 ;  /* 0x0000000404247825 */ /* 0x050fe400078e02ec */
[----:B------:R-:W2:Y:S02]  /*1fb90*/  LDL.LU.64 R236, [R1+0x10a0] ;  /* 0x0010a00001ec7983 */ /* 0x000ea40000300a00 */
[----:B------:R-:W-:-:S04]  /*1fba0*/  IMAD.WIDE R34, R4, 0x4, R238 ;  /* 0x0000000404227825 */ /* 0x000fc800078e02ee */
[C---:B------:R-:W-:Y:S02]  /*1fbb0*/  IMAD.WIDE R32, R4.reuse, 0x4, R240 ;  /* 0x0000000404207825 */ /* 0x040fe400078e02f0 */
[----:B------:R-:W4:Y:S04]  /*1fbc0*/  LDL.LU.64 R240, [R1+0xa50] ;  /* 0x000a500001f07983 */ /* 0x000f280000300a00 */
[----:B------:R-:W3:Y:S01]  /*1fbd0*/  LDL.LU.64 R238, [R1+0xa48] ;  /* 0x000a480001ee7983 */ /* 0x000ee20000300a00 */
[----:B------:R-:W-:-:S03]  /*1fbe0*/  IMAD.WIDE R26, R4, 0x4, R78 ;  /* 0x00000004041a7825 */ /* 0x000fc600078e024e */
[----:B------:R-:W3:Y:S01]  /*1fbf0*/  LDL.LU.64 R78, [R1+0xc38] ;  /* 0x000c3800014e7983 */ /* 0x000ee20000300a00 */
[----:B------:R-:W-:-:S03]  /*1fc00*/  IMAD.WIDE R24, R4, 0x4, R90 ;  /* 0x0000000404187825 */ /* 0x000fc600078e025a */
[----:B------:R-:W3:Y:S01]  /*1fc10*/  LDL.LU.64 R90, [R1+0xc40] ;  /* 0x000c4000015a7983 */ /* 0x000ee20000300a00 */
[----:B------:R-:W-:-:S04]  /*1fc20*/  IMAD.WIDE R60, R4, 0x4, R60 ;  /* 0x00000004043c7825 */ /* 0x000fc800078e023c */
[C---:B------:R-:W-:Y:S01]  /*1fc30*/  IMAD.WIDE R48, R4.reuse, 0x4, R48 ;  /* 0x0000000404307825 */ /* 0x040fe200078e0230 */
[----:B------:R-:W-:Y:S04]  /*1fc40*/  LDGSTS.E [R8+0x12200], desc[UR4][R60.64], P2 ;  /* 0x122000003c087fae */ /* 0x000fe80009121844 */
[----:B------:R-:W-:Y:S01]  /*1fc50*/  LDGSTS.E [R5+0x12600], desc[UR4][R58.64], P2 ;  /* 0x126000003a057fae */ /* 0x000fe20009121844 */
[----:B-1----:R-:W-:-:S03]  /*1fc60*/  IMAD.WIDE R22, R4, 0x4, R72 ;  /* 0x0000000404167825 */ /* 0x002fc600078e0248 */
[----:B------:R-:W-:Y:S01]  /*1fc70*/  LDGSTS.E [R16+0x12a00], desc[UR4][R56.64], P2 ;  /* 0x12a0000038107fae */ /* 0x000fe20009121844 */
[----:B------:R-:W-:-:S03]  /*1fc80*/  IMAD.WIDE R42, R4, 0x4, R42 ;  /* 0x00000004042a7825 */ /* 0x000fc600078e022a */
[----:B------:R-:W-:Y:S01]  /*1fc90*/  LDGSTS.E [R9+0x12e00], desc[UR4][R54.64], P2 ;  /* 0x12e0000036097fae */ /* 0x000fe20009121844 */
[----:B------:R-:W-:-:S03]  /*1fca0*/  IMAD.WIDE R20, R4, 0x4, R84 ;  /* 0x0000000404147825 */ /* 0x000fc600078e0254 */
[----:B------:R-:W-:Y:S04]  /*1fcb0*/  LDGSTS.E [R8+0x13200], desc[UR4][R52.64], P2 ;  /* 0x1320000034087fae */ /* 0x000fe80009121844 */
[----:B------:R-:W3:Y:S04]  /*1fcc0*/  LDL.LU.64 R72, [R1+0xc30] ;  /* 0x000c300001487983 */ /* 0x000ee80000300a00 */
[----:B------:R-:W-:Y:S04]  /*1fcd0*/  LDGSTS.E [R5+0x13600], desc[UR4][R50.64], P2 ;  /* 0x1360000032057fae */ /* 0x000fe80009121844 */
[----:B------:R-:W3:Y:S04]  /*1fce0*/  LDL.LU.64 R84, [R1+0xa58] ;  /* 0x000a580001547983 */ /* 0x000ee80000300a00 */
[----:B------:R-:W-:Y:S01]  /*1fcf0*/  LDGSTS.E [R16+0x13a00], desc[UR4][R48.64], P2 ;  /* 0x13a0000030107fae */ /* 0x000fe20009121844 */
[----:B------:R-:W-:-:S03]  /*1fd00*/  IMAD.WIDE R30, R4, 0x4, R30 ;  /* 0x00000004041e7825 */ /* 0x000fc600078e021e */
[----:B------:R-:W-:Y:S01]  /*1fd10*/  LDGSTS.E [R9+0x13e00], desc[UR4][R46.64], P2 ;  /* 0x13e000002e097fae */ /* 0x000fe20009121844 */
[----:B------:R-:W-:-:S03]  /*1fd20*/  IMAD.WIDE R28, R4, 0x4, R96 ;  /* 0x00000004041c7825 */ /* 0x000fc600078e0260 */
[----:B------:R-:W-:Y:S04]  /*1fd30*/  LDGSTS.E [R8+0x14200], desc[UR4][R44.64], P2 ;  /* 0x142000002c087fae */ /* 0x000fe80009121844 */
[----:B------:R-:W-:Y:S04]  /*1fd40*/  LDGSTS.E [R5+0x14600], desc[UR4][R42.64], P2 ;  /* 0x146000002a057fae */ /* 0x000fe80009121844 */
[----:B------:R-:W-:Y:S04]  /*1fd50*/  LDGSTS.E [R16+0x14a00], desc[UR4][R40.64], P2 ;  /* 0x14a0000028107fae */ /* 0x000fe80009121844 */
[----:B------:R-:W-:Y:S01]  /*1fd60*/  LDGSTS.E [R9+0x14e00], desc[UR4][R38.64], P2 ;  /* 0x14e0000026097fae */ /* 0x000fe20009121844 */
[----:B--2---:R-:W-:-:S03]  /*1fd70*/  IMAD.WIDE R74, R4, 0x4, R236 ;  /* 0x00000004044a7825 */ /* 0x004fc600078e02ec */
[----:B------:R-:W-:Y:S04]  /*1fd80*/  LDGSTS.E [R8+0x15200], desc[UR4][R36.64], P2 ;  /* 0x1520000024087fae */ /* 0x000fe80009121844 */
[----:B------:R-:W-:Y:S04]  /*1fd90*/  LDGSTS.E [R5+0x15600], desc[UR4][R34.64], P2 ;  /* 0x1560000022057fae */ /* 0x000fe80009121844 */
[----:B------:R-:W-:Y:S04]  /*1fda0*/  LDGSTS.E [R16+0x15a00], desc[UR4][R32.64], P2 ;  /* 0x15a0000020107fae */ /* 0x000fe80009121844 */
[----:B------:R-:W-:Y:S04]  /*1fdb0*/  LDGSTS.E [R9+0x15e00], desc[UR4][R30.64], P2 ;  /* 0x15e000001e097fae */ /* 0x000fe80009121844 */
[----:B------:R-:W-:Y:S04]  /*1fdc0*/  LDGSTS.E [R8+0x16200], desc[UR4][R28.64], P2 ;  /* 0x162000001c087fae */ /* 0x000fe80009121844 */
[----:B------:R-:W-:Y:S04]  /*1fdd0*/  LDGSTS.E [R5+0x16600], desc[UR4][R26.64], P2 ;  /* 0x166000001a057fae */ /* 0x000fe80009121844 */
[----:B------:R-:W2:Y:S04]  /*1fde0*/  LDL.LU.64 R102, [R1+0xa60] ;  /* 0x000a600001667983 */ /* 0x000ea80000300a00 */
[----:B------:R4:W-:Y:S04]  /*1fdf0*/  LDGSTS.E [R16+0x16a00], desc[UR4][R24.64], P2 ;  /* 0x16a0000018107fae */ /* 0x0009e80009121844 */
[----:B------:R-:W-:Y:S04]  /*1fe00*/  LDGSTS.E [R9+0x16e00], desc[UR4][R22.64], P2 ;  /* 0x16e0000016097fae */ /* 0x000fe80009121844 */
[----:B------:R1:W-:Y:S04]  /*1fe10*/  STL.64 [R1+0x1328], R74 ;  /* 0x0013284a01007387 */ /* 0x0003e80000100a00 */
[----:B------:R3:W-:Y:S01]  /*1fe20*/  LDGSTS.E [R8+0x17200], desc[UR4][R20.64], P2 ;  /* 0x1720000014087fae */ /* 0x0007e20009121844 */
[----:B----4-:R-:W-:-:S03]  /*1fe30*/  IMAD.WIDE R16, R4, 0x4, R240 ;  /* 0x0000000404107825 */ /* 0x010fc600078e02f0 */
[----:B------:R-:W4:Y:S01]  /*1fe40*/  LDL.LU.64 R240, [R1+0xa68] ;  /* 0x000a680001f07983 */ /* 0x000f220000300a00 */
[----:B---3--:R-:W-:-:S03]  /*1fe50*/  IMAD.WIDE R8, R4, 0x4, R238 ;  /* 0x0000000404087825 */ /* 0x008fc600078e02ee */
[----:B------:R-:W3:Y:S04]  /*1fe60*/  LDL.LU.64 R238, [R1+0xa70] ;  /* 0x000a700001ee7983 */ /* 0x000ee80000300a00 */
[----:B------:R-:W3:Y:S01]  /*1fe70*/  LDL.LU.64 R236, [R1+0xa78] ;  /* 0x000a780001ec7983 */ /* 0x000ee20000300a00 */
[----:B------:R-:W-:-:S03]  /*1fe80*/  IMAD.WIDE R70, R4, 0x4, R78 ;  /* 0x0000000404467825 */ /* 0x000fc600078e024e */
[----:B------:R-:W3:Y:S01]  /*1fe90*/  LDL.LU.64 R78, [R1+0xa80] ;  /* 0x000a8000014e7983 */ /* 0x000ee20000300a00 */
[----:B------:R-:W-:-:S03]  /*1fea0*/  IMAD.WIDE R76, R4, 0x4, R90 ;  /* 0x00000004044c7825 */ /* 0x000fc600078e025a */
[----:B------:R-:W-:Y:S04]  /*1feb0*/  STL.64 [R1+0x60], R70 ;  /* 0x0000604601007387 */ /* 0x000fe80000100a00 */
[----:B------:R-:W3:Y:S04]  /*1fec0*/  LDL.LU.64 R96, [R1+0xa88] ;  /* 0x000a880001607983 */ /* 0x000ee80000300a00 */
[----:B------:R-:W3:Y:S01]  /*1fed0*/  LDL.LU.64 R90, [R1+0xa90] ;  /* 0x000a9000015a7983 */ /* 0x000ee20000300a00 */
[----:B------:R-:W-:-:S04]  /*1fee0*/  IMAD.WIDE R18, R4, 0x4, R66 ;  /* 0x0000000404127825 */ /* 0x000fc800078e0242 */
[C---:B------:R-:W-:Y:S01]  /*1fef0*/  VIADD R68, R248.reuse, 0x100000 ;  /* 0x00100000f8447836 */ /* 0x040fe20000000000 */
[----:B------:R1:W-:Y:S01]  /*1ff00*/  LDGSTS.E [R5+0x17600], desc[UR4][R18.64], P2 ;  /* 0x1760000012057fae */ /* 0x0003e20009121844 */
[----:B------:R-:W-:Y:S02]  /*1ff10*/  VIADD R67, R248, 0x100000 ;  /* 0x00100000f8437836 */ /* 0x000fe40000000000 */
[----:B------:R-:W-:Y:S01]  /*1ff20*/  VIADD R66, R247, 0x100000 ;  /* 0x00100000f7427836 */ /* 0x000fe20000000000 */
[----:B------:R1:W-:Y:S04]  /*1ff30*/  LDGSTS.E [R68+0x17a00], desc[UR4][R16.64], P2 ;  /* 0x17a0000010447fae */ /* 0x0003e80009121844 */
[----:B------:R1:W-:Y:S01]  /*1ff40*/  LDGSTS.E [R67+0x17e00], desc[UR4][R8.64], P2 ;  /* 0x17e0000008437fae */ /* 0x0003e20009121844 */
[----:B------:R-:W-:-:S03]  /*1ff50*/  IMAD.WIDE R72, R4, 0x4, R72 ;  /* 0x0000000404487825 */ /* 0x000fc600078e0248 */
[----:B------:R1:W-:Y:S02]  /*1ff60*/  LDGSTS.E [R66+0x300], desc[UR4][R74.64], P2 ;  /* 0x003000004a427fae */ /* 0x0003e40009121844 */
[C---:B-1----:R-:W-:Y:S02]  /*1ff70*/  VIADD R5, R247.reuse, 0x100000 ;  /* 0x00100000f7057836 */ /* 0x042fe40000000000 */
[C---:B------:R-:W-:Y:S01]  /*1ff80*/  VIADD R68, R247.reuse, 0x100000 ;  /* 0x00100000f7447836 */ /* 0x040fe20000000000 */
[----:B------:R-:W-:Y:S01]  /*1ff90*/  STL.64 [R1+0x58], R76 ;  /* 0x0000584c01007387 */ /* 0x000fe20000100a00 */
[----:B------:R-:W-:-:S03]  /*1ffa0*/  VIADD R67, R247, 0x100000 ;  /* 0x00100000f7437836 */ /* 0x000fc60000000000 */
[----:B------:R2:W-:Y:S01]  /*1ffb0*/  LDGSTS.E [R5+0x700], desc[UR4][R70.64], P2 ;  /* 0x0070000046057fae */ /* 0x0005e20009121844 */
[----:B------:R-:W-:-:S03]  /*1ffc0*/  IMAD.WIDE R74, R4, 0x4, R84 ;  /* 0x00000004044a7825 */ /* 0x000fc600078e0254 */
[----:B------:R-:W3:Y:S04]  /*1ffd0*/  LDL.LU.64 R84, [R1+0xa98] ;  /* 0x000a980001547983 */ /* 0x000ee80000300a00 */
[----:B------:R1:W-:Y:S04]  /*1ffe0*/  STL.64 [R1+0x50], R72 ;  /* 0x0000504801007387 */ /* 0x0003e80000100a00 */
[----:B------:R3:W-:Y:S04]  /*1fff0*/  LDGSTS.E [R68+0xb00], desc[UR4][R76.64], P2 ;  /* 0x00b000004c447fae */ /* 0x0007e80009121844 */
[----:B------:R3:W-:Y:S04]  /*20000*/  STL.64 [R1+0x48], R74 ;  /* 0x0000484a01007387 */ /* 0x0007e80000100a00 */
[----:B------:R-:W-:Y:S04]  /*20010*/  LDGSTS.E [R67+0xf00], desc[UR4][R72.64], P2 ;  /* 0x00f0000048437fae */ /* 0x000fe80009121844 */
[----:B------:R3:W-:Y:S04]  /*20020*/  LDGSTS.E [R66+0x1300], desc[UR4][R74.64], P2 ;  /* 0x013000004a427fae */ /* 0x0007e80009121844 */
[----:B-1----:R-:W3:Y:S01]  /*20030*/  LDL.LU.64 R72, [R1+0xaa0] ;  /* 0x000aa00001487983 */ /* 0x002ee20000300a00 */
[----:B--2---:R-:W-:-:S05]  /*20040*/  IMAD.WIDE R70, R4, 0x4, R102 ;  /* 0x0000000404467825 */ /* 0x004fca00078e0266 */
[----:B------:R1:W-:Y:S04]  /*20050*/  STL.64 [R1+0x40], R70 ;  /* 0x0000404601007387 */ /* 0x0003e80000100a00 */
[----:B------:R1:W-:Y:S01]  /*20060*/  LDGSTS.E [R5+0x1700], desc[UR4][R70.64], P2 ;  /* 0x0170000046057fae */ /* 0x0003e20009121844 */
[----:B----4-:R-:W-:-:S03]  /*20070*/  IMAD.WIDE R80, R4, 0x4, R240 ;  /* 0x0000000404507825 */ /* 0x010fc600078e02f0 */
[----:B------:R-:W2:Y:S01]  /*20080*/  LDL.LU.64 R240, [R1+0xaa8] ;  /* 0x000aa80001f07983 */ /* 0x000ea20000300a00 */
[----:B---3--:R-:W-:-:S03]  /*20090*/  IMAD.WIDE R76, R4, 0x4, R238 ;  /* 0x00000004044c7825 */ /* 0x008fc600078e02ee */
[----:B------:R-:W3:Y:S01]  /*200a0*/  LDL.LU.64 R238, [R1+0xab0] ;  /* 0x000ab00001ee7983 */ /* 0x000ee20000300a00 */
[----:B------:R-:W-:-:S03]  /*200b0*/  IMAD.WIDE R74, R4, 0x4, R236 ;  /* 0x00000004044a7825 */ /* 0x000fc600078e02ec */
[----:B------:R4:W-:Y:S01]  /*200c0*/  STL.64 [R1+0x38], R80 ;  /* 0x0000385001007387 */ /* 0x0009e20000100a00 */
[----:B-1----:R-:W-:-:S03]  /*200d0*/  IMAD.WIDE R70, R4, 0x4, R78 ;  /* 0x0000000404467825 */ /* 0x002fc600078e024e */
[----:B------:R-:W3:Y:S04]  /*200e0*/  LDL.LU.64 R236, [R1+0xab8] ;  /* 0x000ab80001ec7983 */ /* 0x000ee80000300a00 */
[----:B------:R1:W-:Y:S04]  /*200f0*/  STL.64 [R1+0x30], R76 ;  /* 0x0000304c01007387 */ /* 0x0003e80000100a00 */
[----:B------:R1:W-:Y:S04]  /*20100*/  STL.64 [R1+0x28], R74 ;  /* 0x0000284a01007387 */ /* 0x0003e80000100a00 */
[----:B------:R-:W2:Y:S04]  /*20110*/  LDL.LU.64 R78, [R1+0xac0] ;  /* 0x000ac000014e7983 */ /* 0x000ea80000300a00 */
[----:B------:R4:W-:Y:S04]  /*20120*/  LDGSTS.E [R68+0x1b00], desc[UR4][R80.64], P2 ;  /* 0x01b0000050447fae */ /* 0x0009e80009121844 */
[----:B------:R1:W-:Y:S04]  /*20130*/  LDGSTS.E [R67+0x1f00], desc[UR4][R76.64], P2 ;  /* 0x01f000004c437fae */ /* 0x0003e80009121844 */
[----:B------:R1:W-:Y:S01]  /*20140*/  STL.64 [R1+0x20], R70 ;  /* 0x0000204601007387 */ /* 0x0003e20000100a00 */
[----:B----4-:R-:W-:-:S03]  /*20150*/  IMAD.WIDE R80, R4, 0x4, R96 ;  /* 0x0000000404507825 */ /* 0x010fc600078e0260 */
[----:B------:R-:W4:Y:S01]  /*20160*/  LDL.LU.64 R108, [R1+0xac8] ;  /* 0x000ac800016c7983 */ /* 0x000f220000300a00 */
[----:B-1----:R-:W-:-:S03]  /*20170*/  IMAD.WIDE R76, R4, 0x4, R90 ;  /* 0x00000004044c7825 */ /* 0x002fc600078e025a */
[----:B------:R1:W-:Y:S04]  /*20180*/  LDGSTS.E [R66+0x2300], desc[UR4][R74.64], P2 ;  /* 0x023000004a427fae */ /* 0x0003e80009121844 */
[----:B------:R-:W3:Y:S04]  /*20190*/  LDL.LU.64 R90, [R1+0xad0] ;  /* 0x000ad000015a7983 */ /* 0x000ee80000300a00 */
[----:B------:R-:W-:Y:S04]  /*201a0*/  STL.64 [R1+0x18], R80 ;  /* 0x0000185001007387 */ /* 0x000fe80000100a00 */
[----:B------:R-:W3:Y:S01]  /*201b0*/  LDL.LU.64 R102, [R1+0xad8] ;  /* 0x000ad80001667983 */ /* 0x000ee20000300a00 */
[----:B-1----:R-:W-:-:S03]  /*201c0*/  IMAD.WIDE R74, R4, 0x4, R84 ;  /* 0x00000004044a7825 */ /* 0x002fc600078e0254 */
[----:B------:R1:W-:Y:S04]  /*201d0*/  LDGSTS.E [R5+0x2700], desc[UR4][R70.64], P2 ;  /* 0x0270000046057fae */ /* 0x0003e80009121844 */
[----:B------:R-:W-:Y:S04]  /*201e0*/  STL.64 [R1+0x10], R76 ;  /* 0x0000104c01007387 */ /* 0x000fe80000100a00 */
[----:B------:R-:W-:Y:S04]  /*201f0*/  STL.64 [R1+0x8], R74 ;  /* 0x0000084a01007387 */ /* 0x000fe80000100a00 */
[----:B------:R-:W-:Y:S04]  /*20200*/  LDGSTS.E [R68+0x2b00], desc[UR4][R80.64], P2 ;  /* 0x02b0000050447fae */ /* 0x000fe80009121844 */
[----:B------:R-:W-:Y:S04]  /*20210*/  LDGSTS.E [R67+0x2f00], desc[UR4][R76.64], P2 ;  /* 0x02f000004c437fae */ /* 0x000fe80009121844 */
[----:B------:R-:W-:Y:S01]  /*20220*/  LDGSTS.E [R66+0x3300], desc[UR4][R74.64], P2 ;  /* 0x033000004a427fae */ /* 0x000fe20009121844 */
[----:B-1----:R-:W-:-:S03]  /*20230*/  IMAD.WIDE R70, R4, 0x4, R72 ;  /* 0x0000000404467825 */ /* 0x002fc600078e0248 */
[----:B------:R-:W3:Y:S04]  /*20240*/  LDL.LU.64 R72, [R1+0xae0] ;  /* 0x000ae00001487983 */ /* 0x000ee80000300a00 */
[----:B------:R1:W-:Y:S04]  /*20250*/  STL.64 [R1], R70 ;  /* 0x0000004601007387 */ /* 0x0003e80000100a00 */
[----:B------:R-:W3:Y:S04]  /*20260*/  LDL.LU.64 R114, [R1+0xae8] ;  /* 0x000ae80001727983 */ /* 0x000ee80000300a00 */
[----:B------:R-:W3:Y:S04]  /*20270*/  LDL.LU.64 R96, [R1+0xaf0] ;  /* 0x000af00001607983 */ /* 0x000ee80000300a00 */
[----:B------:R-:W3:Y:S04]  /*20280*/  LDL.LU.64 R84, [R1+0xaf8] ;  /* 0x000af80001547983 */ /* 0x000ee80000300a00 */
[----:B------:R1:W-:Y:S01]  /*20290*/  LDGSTS.E [R5+0x3700], desc[UR4][R70.64], P2 ;  /* 0x0370000046057fae */ /* 0x0003e20009121844 */
[----:B--2---:R-:W-:-:S03]  /*202a0*/  IMAD.WIDE R234, R4, 0x4, R78 ;  /* 0x0000000404ea7825 */ /* 0x004fc600078e024e */
[----:B------:R-:W2:Y:S04]  /*202b0*/  LDL.LU.64 R78, [R1+0xb00] ;  /* 0x000b0000014e7983 */ /* 0x000ea80000300a00 */
[----:B------:R-:W2:Y:S01]  /*202c0*/  LDL.LU.64 R120, [R1+0xb08] ;  /* 0x000b080001787983 */ /* 0x000ea20000300a00 */
[----:B----4-:R-:W-:-:S03]  /*202d0*/  IMAD.WIDE R232, R4, 0x4, R108 ;  /* 0x0000000404e87825 */ /* 0x010fc600078e026c */
[----:B------:R-:W4:Y:S01]  /*202e0*/  LDL.LU.64 R108, [R1+0xb10] ;  /* 0x000b1000016c7983 */ /* 0x000f220000300a00 */
[----:B---3--:R-:W-:-:S03]  /*202f0*/  IMAD.WIDE R230, R4, 0x4, R90 ;  /* 0x0000000404e67825 */ /* 0x008fc600078e025a */
[----:B------:R-:W3:Y:S01]  /*20300*/  LDL.LU.64 R90, [R1+0xb18] ;  /* 0x000b1800015a7983 */ /* 0x000ee20000300a00 */
[----:B------:R-:W-:-:S03]  /*20310*/  IMAD.WIDE R228, R4, 0x4, R102 ;  /* 0x0000000404e47825 */ /* 0x000fc600078e0266 */
[----:B------:R-:W3:Y:S01]  /*20320*/  LDL.LU.64 R102, [R1+0xb20] ;  /* 0x000b200001667983 */ /* 0x000ee20000300a00 */
[----:B------:R-:W-:-:S03]  /*20330*/  IMAD.WIDE R240, R4, 0x4, R240 ;  /* 0x0000000404f07825 */ /* 0x000fc600078e02f0 */
[----:B------:R-:W3:Y:S01]  /*20340*/  LDL.LU.64 R126, [R1+0xb28] ;  /* 0x000b2800017e7983 */ /* 0x000ee20000300a00 */
[----:B------:R-:W-:-:S03]  /*20350*/  IMAD.WIDE R238, R4, 0x4, R238 ;  /* 0x0000000404ee7825 */ /* 0x000fc600078e02ee */
[----:B------:R-:W-:Y:S01]  /*20360*/  LDGSTS.E [R68+0x3b00], desc[UR4][R240.64], P2 ;  /* 0x03b00000f0447fae */ /* 0x000fe20009121844 */
[----:B------:R-:W-:-:S03]  /*20370*/  IMAD.WIDE R236, R4, 0x4, R236 ;  /* 0x0000000404ec7825 */ /* 0x000fc600078e02ec */
[----:B------:R-:W-:Y:S04]  /*20380*/  LDGSTS.E [R67+0x3f00], desc[UR4][R238.64], P2 ;  /* 0x03f00000ee437fae */ /* 0x000fe80009121844 */
[----:B------:R-:W-:Y:S01]  /*20390*/  LDGSTS.E [R66+0x4300], desc[UR4][R236.64], P2 ;  /* 0x04300000ec427fae */ /* 0x000fe20009121844 */
[----:B-1----:R-:W-:-:S03]  /*203a0*/  VIADD R71, R247, 0x100000 ;  /* 0x00100000f7477836 */ /* 0x002fc60000000000 */
[----:B------:R-:W-:Y:S01]  /*203b0*/  LDGSTS.E [R5+0x4700], desc[UR4][R234.64], P2 ;  /* 0x04700000ea057fae */ /* 0x000fe20009121844 */
[----:B------:R-:W-:-:S03]  /*203c0*/  VIADD R70, R247, 0x100000 ;  /* 0x00100000f7467836 */ /* 0x000fc60000000000 */
[----:B------:R-:W-:Y:S01]  /*203d0*/  LDGSTS.E [R68+0x4b00], desc[UR4][R232.64], P2 ;  /* 0x04b00000e8447fae */ /* 0x000fe20009121844 */
[----:B------:R-:W-:-:S03]  /*203e0*/  IMAD.WIDE R226, R4, 0x4, R72 ;  /* 0x0000000404e27825 */ /* 0x000fc600078e0248 */
[----:B------:R-:W-:Y:S01]  /*203f0*/  LDGSTS.E [R67+0x4f00], desc[UR4][R230.64], P2 ;  /* 0x04f00000e6437fae */ /* 0x000fe20009121844 */
[----:B------:R-:W-:-:S03]  /*20400*/  IMAD.WIDE R224, R4, 0x4, R114 ;  /* 0x0000000404e07825 */ /* 0x000fc600078e0272 */
[----:B------:R1:W-:Y:S04]  /*20410*/  LDGSTS.E [R66+0x5300], desc[UR4][R228.64], P2 ;  /* 0x05300000e4427fae */ /* 0x0003e80009121844 */
[----:B------:R-:W3:Y:S01]  /*20420*/  LDL.LU.64 R114, [R1+0xb30] ;  /* 0x000b300001727983 */ /* 0x000ee20000300a00 */
[----:B------:R-:W-:Y:S02]  /*20430*/  VIADD R72, R247, 0x100000 ;  /* 0x00100000f7487836 */ /* 0x000fe40000000000 */
[C---:B------:R-:W-:Y:S01]  /*20440*/  IMAD.WIDE R222, R4.reuse, 0x4, R96 ;  /* 0x0000000404de7825 */ /* 0x040fe200078e0260 */
[----:B------:R-:W-:Y:S03]  /*20450*/  LDGSTS.E [R5+0x5700], desc[UR4][R226.64], P2 ;  /* 0x05700000e2057fae */ /* 0x000fe60009121844 */
[C---:B-1----:R-:W-:Y:S01]  /*20460*/  IMAD.WIDE R66, R4.reuse, 0x4, R84 ;  /* 0x0000000404427825 */ /* 0x042fe200078e0254 */
[----:B------:R-:W3:Y:S04]  /*20470*/  LDL.LU.64 R96, [R1+0xb38] ;  /* 0x000b380001607983 */ /* 0x000ee80000300a00 */
[----:B------:R-:W-:Y:S04]  /*20480*/  LDGSTS.E [R72+0x5b00], desc[UR4][R224.64], P2 ;  /* 0x05b00000e0487fae */ /* 0x000fe80009121844 */
[----:B------:R-:W-:Y:S04]  /*20490*/  LDGSTS.E [R71+0x5f00], desc[UR4][R222.64], P2 ;  /* 0x05f00000de477fae */ /* 0x000fe80009121844 */
[----:B------:R2:W-:Y:S04]  /*204a0*/  LDGSTS.E [R70+0x6300], desc[UR4][R66.64], P2 ;  /* 0x0630000042467fae */ /* 0x0005e80009121844 */
[----:B------:R-:W3:Y:S01]  /*204b0*/  LDL.LU.64 R84, [R1+0xb40] ;  /* 0x000b400001547983 */ /* 0x000ee20000300a00 */
[----:B--2---:R-:W-:-:S03]  /*204c0*/  IMAD.WIDE R70, R4, 0x4, R120 ;  /* 0x0000000404467825 */ /* 0x004fc600078e0278 */
[----:B------:R-:W2:Y:S01]  /*204d0*/  LDL.LU.64 R120, [R1+0xb48] ;  /* 0x000b480001787983 */ /* 0x000ea20000300a00 */
[----:B----4-:R-:W-:-:S03]  /*204e0*/  IMAD.WIDE R72, R4, 0x4, R108 ;  /* 0x0000000404487825 */ /* 0x010fc600078e026c */
[----:B------:R-:W4:Y:S01]  /*204f0*/  LDL.LU.64 R108, [R1+0xb50] ;  /* 0x000b5000016c7983 */ /* 0x000f220000300a00 */
[----:B---3--:R-:W-:-:S03]  /*20500*/  IMAD.WIDE R74, R4, 0x4, R90 ;  /* 0x00000004044a7825 */ /* 0x008fc600078e025a */
[----:B------:R-:W3:Y:S01]  /*20510*/  LDL.LU.64 R90, [R1+0xb58] ;  /* 0x000b5800015a7983 */ /* 0x000ee20000300a00 */
[----:B------:R-:W-:-:S03]  /*20520*/  IMAD.WIDE R76, R4, 0x4, R102 ;  /* 0x00000004044c7825 */ /* 0x000fc600078e0266 */
[----:B------:R-:W3:Y:S04]  /*20530*/  LDL.LU.64 R102, [R1+0xb60] ;  /* 0x000b600001667983 */ /* 0x000ee80000300a00 */
[----:B------:R-:W3:Y:S04]  /*20540*/  LDL.LU.64 R144, [R1+0xb68] ;  /* 0x000b680001907983 */ /* 0x000ee80000300a00 */
[----:B------:R-:W3:Y:S01]  /*20550*/  LDL.LU.64 R140, [R1+0xb70] ;  /* 0x000b7000018c7983 */ /* 0x000ee20000300a00 */
[----:B------:R-:W-:-:S04]  /*20560*/  IMAD.WIDE R68, R4, 0x4, R78 ;  /* 0x0000000404447825 */ /* 0x000fc800078e024e */
[C---:B------:R-:W-:Y:S01]  /*20570*/  VIADD R80, R247.reuse, 0x100000 ;  /* 0x00100000f7507836 */ /* 0x040fe20000000000 */
[----:B------:R-:W-:Y:S01]  /*20580*/  LDGSTS.E [R5+0x6700], desc[UR4][R68.64], P2 ;  /* 0x0670000044057fae */ /* 0x000fe20009121844 */
[C---:B------:R-:W-:Y:S02]  /*20590*/  VIADD R79, R247.reuse, 0x100000 ;  /* 0x00100000f74f7836 */ /* 0x040fe40000000000 */
[C---:B------:R-:W-:Y:S01]  /*205a0*/  VIADD R78, R247.reuse, 0x100000 ;  /* 0x00100000f74e7836 */ /* 0x040fe20000000000 */
[----:B------:R1:W-:Y:S04]  /*205b0*/  LDGSTS.E [R80+0x6b00], desc[UR4][R70.64], P2 ;  /* 0x06b0000046507fae */ /* 0x0003e80009121844 */
[----:B------:R-:W-:Y:S04]  /*205c0*/  LDGSTS.E [R79+0x6f00], desc[UR4][R72.64], P2 ;  /* 0x06f00000484f7fae */ /* 0x000fe80009121844 */
[----:B------:R1:W-:Y:S01]  /*205d0*/  LDGSTS.E [R78+0x7300], desc[UR4][R74.64], P2 ;  /* 0x073000004a4e7fae */ /* 0x0003e20009121844 */
[----:B------:R-:W-:-:S02]  /*205e0*/  VIADD R88, R247, 0x100000 ;  /* 0x00100000f7587836 */ /* 0x000fc40000000000 */
[----:B------:R-:W-:Y:S01]  /*205f0*/  VIADD R87, R247, 0x100000 ;  /* 0x00100000f7577836 */ /* 0x000fe20000000000 */
[----:B------:R-:W-:Y:S01]  /*20600*/  LDGSTS.E [R5+0x7700], desc[UR4][R76.64], P2 ;  /* 0x077000004c057fae */ /* 0x000fe20009121844 */
[----:B-1----:R-:W-:-:S04]  /*20610*/  IMAD.WIDE R80, R4, 0x4, R114 ;  /* 0x0000000404507825 */ /* 0x002fc800078e0272 */
[C---:B------:R-:W-:Y:S02]  /*20620*/  IMAD.WIDE R78, R4.reuse, 0x4, R126 ;  /* 0x00000004044e7825 */ /* 0x040fe400078e027e */
[----:B------:R-:W3:Y:S04]  /*20630*/  LDL.LU.64 R126, [R1+0xb78] ;  /* 0x000b7800017e7983 */ /* 0x000ee80000300a00 */
[----:B------:R-:W3:Y:S01]  /*20640*/  LDL.LU.64 R114, [R1+0xb80] ;  /* 0x000b800001727983 */ /* 0x000ee20000300a00 */
[C---:B------:R-:W-:Y:S02]  /*20650*/  VIADD R86, R247.reuse, 0x100000 ;  /* 0x00100000f7567836 */ /* 0x040fe40000000000 */
[----:B------:R-:W-:Y:S01]  /*20660*/  IMAD.WIDE R82, R4, 0x4, R96 ;  /* 0x0000000404527825 */ /* 0x000fe200078e0260 */
[----:B------:R-:W-:Y:S04]  /*20670*/  LDGSTS.E [R88+0x7b00], desc[UR4][R78.64], P2 ;  /* 0x07b000004e587fae */ /* 0x000fe80009121844 */
[----:B------:R-:W-:Y:S01]  /*20680*/  LDGSTS.E [R87+0x7f00], desc[UR4][R80.64], P2 ;  /* 0x07f0000050577fae */ /* 0x000fe20009121844 */
[----:B------:R-:W-:-:S03]  /*20690*/  VIADD R96, R247, 0x100000 ;  /* 0x00100000f7607836 */ /* 0x000fc60000000000 */
[----:B------:R2:W-:Y:S01]  /*206a0*/  LDGSTS.E [R86+0x10300], desc[UR4][R82.64], P2 ;  /* 0x1030000052567fae */ /* 0x0005e20009121844 */
[C---:B------:R-:W-:Y:S02]  /*206b0*/  VIADD R95, R247.reuse, 0x100000 ;  /* 0x00100000f75f7836 */ /* 0x040fe40000000000 */
[C---:B------:R-:W-:Y:S01]  /*206c0*/  IMAD.WIDE R84, R4.reuse, 0x4, R84 ;  /* 0x0000000404547825 */ /* 0x040fe200078e0254 */
[----:B------:R-:W3:Y:S03]  /*206d0*/  LDL.LU.64 R136, [R1+0xb88] ;  /* 0x000b880001887983 */ /* 0x000ee60000300a00 */
[----:B------:R-:W-:Y:S01]  /*206e0*/  VIADD R94, R247, 0x100000 ;  /* 0x00100000f75e7836 */ /* 0x000fe20000000000 */
[----:B------:R-:W3:Y:S04]  /*206f0*/  LDL.LU.64 R132, [R1+0xb90] ;  /* 0x000b900001847983 */ /* 0x000ee80000300a00 */
[----:B------:R-:W-:Y:S01]  /*20700*/  LDGSTS.E [R5+0x10700], desc[UR4][R84.64], P2 ;  /* 0x1070000054057fae */ /* 0x000fe20009121844 */
[----:B--2---:R-:W-:-:S03]  /*20710*/  IMAD.WIDE R86, R4, 0x4, R120 ;  /* 0x0000000404567825 */ /* 0x004fc600078e0278 */
[----:B------:R-:W2:Y:S04]  /*20720*/  LDL.LU.64 R120, [R1+0xb98] ;  /* 0x000b980001787983 */ /* 0x000ea80000300a00 */
[----:B------:R-:W-:Y:S01]  /*20730*/  LDGSTS.E [R96+0x10b00], desc[UR4][R86.64], P2 ;  /* 0x10b0000056607fae */ /* 0x000fe20009121844 */
[----:B----4-:R-:W-:-:S03]  /*20740*/  IMAD.WIDE R88, R4, 0x4, R108 ;  /* 0x0000000404587825 */ /* 0x010fc600078e026c */
[----:B------:R-:W4:Y:S04]  /*20750*/  LDL.LU.64 R108, [R1+0xba0] ;  /* 0x000ba000016c7983 */ /* 0x000f280000300a00 */
[----:B------:R-:W-:Y:S01]  /*20760*/  LDGSTS.E [R95+0x10f00], desc[UR4][R88.64], P2 ;  /* 0x10f00000585f7fae */ /* 0x000fe20009121844 */
[----:B---3--:R-:W-:-:S05]  /*20770*/  IMAD.WIDE R90, R4, 0x4, R90 ;  /* 0x00000004045a7825 */ /* 0x008fca00078e025a */
[----:B------:R1:W-:Y:S02]  /*20780*/  LDGSTS.E [R94+0x11300], desc[UR4][R90.64], P2 ;  /* 0x113000005a5e7fae */ /* 0x0003e40009121844 */
[C---:B-1----:R-:W-:Y:S02]  /*20790*/  IMAD.WIDE R94, R4.reuse, 0x4, R144 ;  /* 0x00000004045e7825 */ /* 0x042fe400078e0290 */
[----:B------:R-:W3:Y:S02]  /*207a0*/  LDL.LU.64 R144, [R1+0xba8] ;  /* 0x000ba80001907983 */ /* 0x000ee40000300a00 */
[C---:B------:R-:W-:Y:S02]  /*207b0*/  IMAD.WIDE R96, R4.reuse, 0x4, R140 ;  /* 0x0000000404607825 */ /* 0x040fe400078e028c */
[----:B------:R-:W4:Y:S02]  /*207c0*/  LDL.LU.64 R140, [R1+0xbb0] ;  /* 0x000bb000018c7983 */ /* 0x000f240000300a00 */
[----:B------:R-:W-:-:S04]  /*207d0*/  IMAD.WIDE R92, R4, 0x4, R102 ;  /* 0x00000004045c7825 */ /* 0x000fc800078e0266 */
[C---:B------:R-:W-:Y:S01]  /*207e0*/  VIADD R104, R247.reuse, 0x100000 ;  /* 0x00100000f7687836 */ /* 0x040fe20000000000 */
[----:B------:R-:W-:Y:S01]  /*207f0*/  LDGSTS.E [R5+0x11700], desc[UR4][R92.64], P2 ;  /* 0x117000005c057fae */ /* 0x000fe20009121844 */
[C---:B------:R-:W-:Y:S02]  /*20800*/  VIADD R103, R247.reuse, 0x100000 ;  /* 0x00100000f7677836 */ /* 0x040fe40000000000 */
[C---:B------:R-:W-:Y:S01]  /*20810*/  VIADD R102, R247.reuse, 0x100000 ;  /* 0x00100000f7667836 */ /* 0x040fe20000000000 */
[----:B------:R1:W-:Y:S01]  /*20820*/  LDGSTS.E [R104+0x11b00], desc[UR4][R94.64], P2 ;  /* 0x11b000005e687fae */ /* 0x0003e20009121844 */
[----:B------:R-:W-:-:S03]  /*20830*/  VIADD R112, R247, 0x100000 ;  /* 0x00100000f7707836 */ /* 0x000fc60000000000 */
[----:B------:R-:W-:Y:S01]  /*20840*/  LDGSTS.E [R103+0x11f00], desc[UR4][R96.64], P2 ;  /* 0x11f0000060677fae */ /* 0x000fe20009121844 */
[----:B------:R-:W-:Y:S02]  /*20850*/  VIADD R111, R247, 0x100000 ;  /* 0x00100000f76f7836 */ /* 0x000fe40000000000 */
[C---:B------:R-:W-:Y:S02]  /*20860*/  IMAD.WIDE R100, R4.reuse, 0x4, R114 ;  /* 0x0000000404647825 */ /* 0x040fe400078e0272 */
[----:B------:R-:W4:Y:S02]  /*20870*/  LDL.LU.64 R114, [R1+0xbb8] ;  /* 0x000bb80001727983 */ /* 0x000f240000300a00 */
[C---:B------:R-:W-:Y:S02]  /*20880*/  IMAD.WIDE R98, R4.reuse, 0x4, R126 ;  /* 0x0000000404627825 */ /* 0x040fe400078e027e */
[----:B------:R-:W4:Y:S04]  /*20890*/  LDL.LU.64 R126, [R1+0xbc0] ;  /* 0x000bc000017e7983 */ /* 0x000f280000300a00 */
[----:B------:R-:W4:Y:S04]  /*208a0*/  LDL.LU.64 R172, [R1+0xbc8] ;  /* 0x000bc80001ac7983 */ /* 0x000f280000300a00 */
[----:B------:R-:W4:Y:S04]  /*208b0*/  LDL.LU.64 R168, [R1+0xbd0] ;  /* 0x000bd00001a87983 */ /* 0x000f280000300a00 */
[----:B------:R-:W4:Y:S04]  /*208c0*/  LDL.LU.64 R164, [R1+0xbd8] ;  /* 0x000bd80001a47983 */ /* 0x000f280000300a00 */
[----:B------:R1:W-:Y:S02]  /*208d0*/  LDGSTS.E [R102+0x12300], desc[UR4][R98.64], P2 ;  /* 0x1230000062667fae */ /* 0x0003e40009121844 */
[----:B-1----:R-:W-:-:S02]  /*208e0*/  IMAD.WIDE R104, R4, 0x4, R132 ;  /* 0x0000000404687825 */ /* 0x002fc400078e0284 */
[----:B------:R-:W-:Y:S02]  /*208f0*/  LDGSTS.E [R5+0x12700], desc[UR4][R100.64], P2 ;  /* 0x1270000064057fae */ /* 0x000fe40009121844 */
[----:B------:R-:W-:Y:S02]  /*20900*/  VIADD R110, R247, 0x100000 ;  /* 0x00100000f76e7836 */ /* 0x000fe40000000000 */
[C---:B------:R-:W-:Y:S02]  /*20910*/  IMAD.WIDE R102, R4.reuse, 0x4, R136 ;  /* 0x0000000404667825 */ /* 0x040fe400078e0288 */
[----:B------:R-:W4:Y:S04]  /*20920*/  LDL.LU.64 R136, [R1+0xbe0] ;  /* 0x000be00001887983 */ /* 0x000f280000300a00 */
[----:B------:R-:W4:Y:S04]  /*20930*/  LDL.LU.64 R160, [R1+0xbe8] ;  /* 0x000be80001a07983 */ /* 0x000f280000300a00 */
[----:B------:R-:W4:Y:S04]  /*20940*/  LDL.LU.64 R156, [R1+0xbf0] ;  /* 0x000bf000019c7983 */ /* 0x000f280000300a00 */
[----:B------:R-:W4:Y:S04]  /*20950*/  LDL.LU.64 R132, [R1+0xbf8] ;  /* 0x000bf80001847983 */ /* 0x000f280000300a00 */
[----:B------:R-:W-:Y:S04]  /*20960*/  LDGSTS.E [R112+0x12b00], desc[UR4][R102.64], P2 ;  /* 0x12b0000066707fae */ /* 0x000fe80009121844 */
[----:B------:R-:W-:Y:S04]  /*20970*/  LDGSTS.E [R111+0x12f00], desc[UR4][R104.64], P2 ;  /* 0x12f00000686f7fae */ /* 0x000fe80009121844 */
[----:B------:R-:W4:Y:S01]  /*20980*/  LDL.LU.64 R152, [R1+0xc00] ;  /* 0x000c000001987983 */ /* 0x000f220000300a00 */
[----:B--2---:R-:W-:-:S05]  /*20990*/  IMAD.WIDE R106, R4, 0x4, R120 ;  /* 0x00000004046a7825 */ /* 0x004fca00078e0278 */
[----:B------:R3:W-:Y:S02]  /*209a0*/  LDGSTS.E [R110+0x13300], desc[UR4][R106.64], P2 ;  /* 0x133000006a6e7fae */ /* 0x0007e40009121844 */
[C---:B---3--:R-:W-:Y:S02]  /*209b0*/  IMAD.WIDE R110, R4.reuse, 0x4, R144 ;  /* 0x00000004046e7825 */ /* 0x048fe400078e0290 */
[----:B------:R-:W2:Y:S02]  /*209c0*/  LDL.LU.64 R144, [R1+0xc08] ;  /* 0x000c080001907983 */ /* 0x000ea40000300a00 */
[C---:B----4-:R-:W-:Y:S02]  /*209d0*/  IMAD.WIDE R112, R4.reuse, 0x4, R140 ;  /* 0x0000000404707825 */ /* 0x050fe400078e028c */
[----:B------:R-:W3:Y:S04]  /*209e0*/  LDL.LU.64 R148, [R1+0xc10] ;  /* 0x000c100001947983 */ /* 0x000ee80000300a00 */
[----:B------:R-:W4:Y:S01]  /*209f0*/  LDL.LU.64 R140, [R1+0xc18] ;  /* 0x000c1800018c7983 */ /* 0x000f220000300a00 */
        /* <DEDUP_REMOVED lines=8> */
[----:B------:R-:W-:-:S04]  /*20a80*/  IMAD.WIDE R114, R4, 0x4, R114 ;  /* 0x0000000404727825 */ /* 0x000fc800078e0272 */
[C---:B------:R-:W-:Y:S01]  /*20a90*/  IMAD.WIDE R116, R4.reuse, 0x4, R126 ;  /* 0x0000000404747825 */ /* 0x040fe200078e027e */
[----:B------:R1:W-:Y:S03]  /*20aa0*/  LDGSTS.E [R118+0x14300], desc[UR4][R114.64], P2 ;  /* 0x1430000072767fae */ /* 0x0003e60009121844 */
[C---:B------:R-:W-:Y:S01]  /*20ab0*/  VIADD R127, R247.reuse, 0x100000 ;  /* 0x00100000f77f7836 */ /* 0x040fe20000000000 */
[----:B------:R-:W-:Y:S01]  /*20ac0*/  LDGSTS.E [R5+0x14700], desc[UR4][R116.64], P2 ;  /* 0x1470000074057fae */ /* 0x000fe20009121844 */
[----:B------:R-:W-:Y:S02]  /*20ad0*/  VIADD R126, R247, 0x100000 ;  /* 0x00100000f77e7836 */ /* 0x000fe40000000000 */
[----:B-1----:R-:W-:-:S04]  /*20ae0*/  IMAD.WIDE R120, R4, 0x4, R168 ;  /* 0x0000000404787825 */ /* 0x002fc800078e02a8 */
[----:B------:R-:W-:-:S04]  /*20af0*/  IMAD.WIDE R118, R4, 0x4, R172 ;  /* 0x0000000404767825 */ /* 0x000fc800078e02ac */
[----:B------:R-:W-:Y:S01]  /*20b00*/  IMAD.WIDE R122, R4, 0x4, R164 ;  /* 0x00000004047a7825 */ /* 0x000fe200078e02a4 */
[----:B------:R-:W-:Y:S04]  /*20b10*/  LDGSTS.E [R128+0x14b00], desc[UR4][R118.64], P2 ;  /* 0x14b0000076807fae */ /* 0x000fe80009121844 */
[----:B------:R-:W-:Y:S01]  /*20b20*/  LDGSTS.E [R127+0x14f00], desc[UR4][R120.64], P2 ;  /* 0x14f00000787f7fae */ /* 0x000fe20009121844 */
[----:B------:R-:W-:-:S03]  /*20b30*/  VIADD R138, R247, 0x100000 ;  /* 0x00100000f78a7836 */ /* 0x000fc60000000000 */
[----:B------:R1:W-:Y:S01]  /*20b40*/  LDGSTS.E [R126+0x15300], desc[UR4][R122.64], P2 ;  /* 0x153000007a7e7fae */ /* 0x0003e20009121844 */
[----:B------:R-:W-:-:S04]  /*20b50*/  IMAD.WIDE R124, R4, 0x4, R136 ;  /* 0x00000004047c7825 */ /* 0x000fc800078e0288 */
[C---:B------:R-:W-:Y:S01]  /*20b60*/  VIADD R137, R247.reuse, 0x100000 ;  /* 0x00100000f7897836 */ /* 0x040fe20000000000 */
[----:B------:R-:W-:Y:S01]  /*20b70*/  LDGSTS.E [R5+0x15700], desc[UR4][R124.64], P2 ;  /* 0x157000007c057fae */ /* 0x000fe20009121844 */
[----:B------:R-:W-:Y:S02]  /*20b80*/  VIADD R136, R247, 0x100000 ;  /* 0x00100000f7887836 */ /* 0x000fe40000000000 */
[----:B-1----:R-:W-:-:S04]  /*20b90*/  IMAD.WIDE R126, R4, 0x4, R160 ;  /* 0x00000004047e7825 */ /* 0x002fc800078e02a0 */
[C---:B------:R-:W-:Y:S01]  /*20ba0*/  IMAD.WIDE R128, R4.reuse, 0x4, R156 ;  /* 0x0000000404807825 */ /* 0x040fe200078e029c */
[----:B------:R-:W-:Y:S03]  /*20bb0*/  LDGSTS.E [R138+0x15b00], desc[UR4][R126.64], P2 ;  /* 0x15b000007e8a7fae */ /* 0x000fe60009121844 */
[C---:B------:R-:W-:Y:S01]  /*20bc0*/  IMAD.WIDE R132, R4.reuse, 0x4, R132 ;  /* 0x0000000404847825 */ /* 0x040fe200078e0284 */
[----:B------:R-:W-:Y:S03]  /*20bd0*/  LDGSTS.E [R137+0x15f00], desc[UR4][R128.64], P2 ;  /* 0x15f0000080897fae */ /* 0x000fe60009121844 */
[----:B------:R-:W-:Y:S01]  /*20be0*/  VIADD R142, R247, 0x100000 ;  /* 0x00100000f78e7836 */ /* 0x000fe20000000000 */
[----:B------:R2:W-:Y:S01]  /*20bf0*/  LDGSTS.E [R136+0x16300], desc[UR4][R132.64], P2 ;  /* 0x1630000084887fae */ /* 0x0005e20009121844 */
[----:B------:R-:W-:-:S02]  /*20c00*/  IMAD.WIDE R134, R4, 0x4, R152 ;  /* 0x0000000404867825 */ /* 0x000fc400078e0298 */
[----:B------:R-:W1:Y:S03]  /*20c10*/  LDC R153, c[0x0][0x230] ;  /* 0x00008c00ff997b82 */ /* 0x000e660000000800 */
[----:B------:R-:W-:Y:S01]  /*20c20*/  LDGSTS.E [R5+0x16700], desc[UR4][R134.64], P2 ;  /* 0x1670000086057fae */ /* 0x000fe20009121844 */
[----:B------:R-:W-:-:S04]  /*20c30*/  IMAD.WIDE R146, R4, 0x4, R10 ;  /* 0x0000000404927825 */ /* 0x000fc800078e020a */
[----:B------:R-:W1:Y:S01]  /*20c40*/  LDC R152, c[0x0][0x230] ;  /* 0x00008c00ff987b82 */ /* 0x000e620000000800 */
[----:B--2---:R-:W-:-:S04]  /*20c50*/  IMAD.WIDE R136, R4, 0x4, R144 ;  /* 0x0000000404887825 */ /* 0x004fc800078e0290 */
[C---:B------:R-:W-:Y:S01]  /*20c60*/  VIADD R145, R247.reuse, 0x100000 ;  /* 0x00100000f7917836 */ /* 0x040fe20000000000 */
[----:B------:R2:W-:Y:S01]  /*20c70*/  LDGSTS.E [R142+0x16b00], desc[UR4][R136.64], P2 ;  /* 0x16b00000888e7fae */ /* 0x0005e20009121844 */
[C---:B---3--:R-:W-:Y:S02]  /*20c80*/  IMAD.WIDE R138, R4.reuse, 0x4, R148 ;  /* 0x00000004048a7825 */ /* 0x048fe400078e0294 */
[----:B------:R-:W3:Y:S02]  /*20c90*/  LDC R149, c[0x0][0x230] ;  /* 0x00008c00ff957b82 */ /* 0x000ee40000000800 */
[----:B------:R-:W-:Y:S01]  /*20ca0*/  VIADD R144, R247, 0x100000 ;  /* 0x00100000f7907836 */ /* 0x000fe20000000000 */
[----:B------:R-:W-:Y:S01]  /*20cb0*/  LDGSTS.E [R145+0x16f00], desc[UR4][R138.64], P2 ;  /* 0x16f000008a917fae */ /* 0x000fe20009121844 */
[----:B----4-:R-:W-:-:S04]  /*20cc0*/  IMAD.WIDE R140, R4, 0x4, R140 ;  /* 0x00000004048c7825 */ /* 0x010fc800078e028c */
[----:B--2---:R-:W-:Y:S01]  /*20cd0*/  IMAD.WIDE R142, R4, 0x4, R14 ;  /* 0x00000004048e7825 */ /* 0x004fe200078e020e */
[----:B------:R2:W-:Y:S04]  /*20ce0*/  LDGSTS.E [R144+0x17300], desc[UR4][R140.64], P2 ;  /* 0x173000008c907fae */ /* 0x0005e80009121844 */
[----:B------:R-:W4:Y:S01]  /*20cf0*/  LDL.LU.64 R14, [R1+0x31d0] ;  /* 0x0031d000010e7983 */ /* 0x000f220000300a00 */
[----:B------:R-:W-:-:S03]  /*20d00*/  VIADD R148, R247, 0x100000 ;  /* 0x00100000f7947836 */ /* 0x000fc60000000000 */
[----:B------:R-:W-:Y:S01]  /*20d10*/  LDGSTS.E [R5+0x17700], desc[UR4][R142.64], P2 ;  /* 0x177000008e057fae */ /* 0x000fe20009121844 */
[----:B--2---:R-:W-:-:S03]  /*20d20*/  IMAD.WIDE R144, R4, 0x4, R12 ;  /* 0x0000000404907825 */ /* 0x004fc600078e020c */
[----:B------:R-:W2:Y:S04]  /*20d30*/  LDL.LU.64 R12, [R1+0x31c8] ;  /* 0x0031c800010c7983 */ /* 0x000ea80000300a00 */
[----:B------:R-:W2:Y:S04]  /*20d40*/  LDL.LU.64 R10, [R1+0x31c0] ;  /* 0x0031c000010a7983 */ /* 0x000ea80000300a00 */
[----:B------:R-:W-:Y:S04]  /*20d50*/  LDGSTS.E [R148+0x17b00], desc[UR4][R144.64], P2 ;  /* 0x17b0000090947fae */ /* 0x000fe80009121844 */
[----:B------:R1:W-:Y:S04]  /*20d60*/  LDGSTS.E [R5+0x17f00], desc[UR4][R146.64], P2 ;  /* 0x17f0000092057fae */ /* 0x0003e80009121844 */
[----:B------:R-:W0:Y:S01]  /*20d70*/  LDGDEPBAR ;  /* 0x00000000000079af */ /* 0x000e220000000000 */
[----:B------:R-:W-:-:S02]  /*20d80*/  UISETP.GT.AND UP1, UPT, UR6, 0xbf, UPT ;  /* 0x000000bf0600788c */ /* 0x000fc4000bf24270 */
[----:B------:R-:W-:Y:S01]  /*20d90*/  UISETP.GE.AND UP0, UPT, UR6, 0x40, UPT ;  /* 0x000000400600788c */ /* 0x000fe2000bf06270 */
[----:B-1----:R-:W-:Y:S01]  /*20da0*/  SEL R5, RZ, 0x4, P0 ;  /* 0x00000004ff057807 */ /* 0x002fe20000000000 */
[----:B------:R-:W2:Y:S01]  /*20db0*/  LDL.LU.64 R184, [R1+0x1098] ;  /* 0x0010980001b87983 */ /* 0x000ea20000300a00 */
[----:B---3--:R-:W-:Y:S01]  /*20dc0*/  VIADD R149, R149, 0xffffff7f ;  /* 0xffffff7f95957836 */ /* 0x008fe20000000000 */
[----:B------:R-:W-:Y:S01]  /*20dd0*/  PLOP3.LUT P0, PT, PT, PT, UP1, 0x80, 0x0 ;  /* 0x000000000000781c */ /* 0x000fe20003f0f018 */
[----:B------:R-:W-:Y:S01]  /*20de0*/  VIADD R148, R155, 0xffffff7e ;  /* 0xffffff7e9b947836 */ /* 0x000fe20000000000 */
[----:B------:R-:W3:Y:S01]  /*20df0*/  LDL.LU.64 R164, [R1+0x1090] ;  /* 0x0010900001a47983 */ /* 0x000ee20000300a00 */
[----:B------:R-:W-:Y:S01]  /*20e00*/  VIADD R150, R150, 0xffffff7d ;  /* 0xffffff7d96967836 */ /* 0x000fe20000000000 */
[----:B------:R-:W1:Y:S02]  /*20e10*/  LDC R158, c[0x0][0x230] ;  /* 0x00008c00ff9e7b82 */ /* 0x000e640000000800 */
[----:B------:R-:W3:Y:S04]  /*20e20*/  LDL.LU.64 R192, [R1+0x1088] ;  /* 0x0010880001c07983 */ /* 0x000ee80000300a00 */
[----:B------:R-:W3:Y:S02]  /*20e30*/  LDL.LU.64 R168, [R1+0x1080] ;  /* 0x0010800001a87983 */ /* 0x000ee40000300a00 */
[----:B------:R-:W1:Y:S02]  /*20e40*/  LDC R160, c[0x0][0x230] ;  /* 0x00008c00ffa07b82 */ /* 0x000e640000000800 */
[----:B------:R-:W3:Y:S04]  /*20e50*/  LDL.LU.64 R156, [R1+0x1078] ;  /* 0x00107800019c7983 */ /* 0x000ee80000300a00 */
[----:B------:R-:W3:Y:S02]  /*20e60*/  LDL.LU.64 R172, [R1+0x1070] ;  /* 0x0010700001ac7983 */ /* 0x000ee40000300a00 */
[----:B------:R-:W1:Y:S02]  /*20e70*/  LDC R159, c[0x0][0x230] ;  /* 0x00008c00ff9f7b82 */ /* 0x000e640000000800 */
[----:B------:R-:W3:Y:S04]  /*20e80*/  LDL.LU.64 R180, [R1+0x1068] ;  /* 0x0010680001b47983 */ /* 0x000ee80000300a00 */
[----:B------:R-:W3:Y:S01]  /*20e90*/  LDL.LU.64 R176, [R1+0x1060] ;  /* 0x0010600001b07983 */ /* 0x000ee20000300a00 */
[----:B------:R-:W-:Y:S01]  /*20ea0*/  ISETP.GE.U32.AND P4, PT, R149, 0x7fffff40, PT ;  /* 0x7fffff409500780c */ /* 0x000fe20003f86070 */
[----:B------:R-:W-:Y:S01]  /*20eb0*/  VIADD R149, R151, 0xffffff7c ;  /* 0xffffff7c97957836 */ /* 0x000fe20000000000 */
[----:B------:R-:W-:Y:S01]  /*20ec0*/  ISETP.GE.U32.AND P5, PT, R148, 0x7fffff3f, PT ;  /* 0x7fffff3f9400780c */ /* 0x000fe20003fa6070 */
[----:B------:R-:W-:Y:S01]  /*20ed0*/  STL.64 [R1+0x32e8], R104 ;  /* 0x0032e86801007387 */ /* 0x000fe20000100a00 */
[----:B------:R-:W-:Y:S01]  /*20ee0*/  VIADD R148, R153, 0xffffff5f ;  /* 0xffffff5f99947836 */ /* 0x000fe20000000000 */
[----:B------:R-:W-:Y:S01]  /*20ef0*/  SEL R5, R5, RZ, P0 ;  /* 0x000000ff05057207 */ /* 0x000fe20000000000 */
[----:B------:R-:W1:Y:S01]  /*20f00*/  LDC R166, c[0x0][0x230] ;  /* 0x00008c00ffa67b82 */ /* 0x000e620000000800 */
[----:B------:R-:W-:Y:S01]  /*20f10*/  STL.64 [R1+0x32e0], R106 ;  /* 0x0032e06a01007387 */ /* 0x000fe20000100a00 */
[----:B------:R-:W-:-:S02]  /*20f20*/  ISETP.GE.U32.AND P1, PT, R149, 0x7fffff3d, PT ;  /* 0x7fffff3d9500780c */ /* 0x000fc40003f26070 */
[----:B------:R-:W-:Y:S01]  /*20f30*/  ISETP.GE.U32.AND P2, PT, R148, 0x7fffff20, PT ;  /* 0x7fffff209400780c */ /* 0x000fe20003f46070 */
[----:B------:R-:W-:Y:S01]  /*20f40*/  STL.64 [R1+0x32d8], R108 ;  /* 0x0032d86c01007387 */ /* 0x000fe20000100a00 */
[----:B------:R-:W-:Y:S01]  /*20f50*/  ISETP.NE.U32.AND P0, PT, R5, RZ, PT ;  /* 0x000000ff0500720c */ /* 0x000fe20003f05070 */
[----:B------:R-:W-:Y:S01]  /*20f60*/  VIADD R5, R154, 0xffffff5e ;  /* 0xffffff5e9a057836 */ /* 0x000fe20000000000 */
[----:B------:R-:W-:Y:S01]  /*20f70*/  ISETP.GE.U32.AND P6, PT, R150, 0x7fffff3e, PT ;  /* 0x7fffff3e9600780c */ /* 0x000fe20003fc6070 */
[----:B------:R-:W-:Y:S01]  /*20f80*/  STL.64 [R1+0x32d0], R110 ;  /* 0x0032d06e01007387 */ /* 0x000fe20000100a00 */
[----:B------:R-:W1:Y:S02]  /*20f90*/  LDC R174, c[0x0][0x230] ;  /* 0x00008c00ffae7b82 */ /* 0x000e640000000800 */
[----:B------:R-:W-:Y:S01]  /*20fa0*/  ISETP.GE.U32.AND P3, PT, R5, 0x7fffff1f, PT ;  /* 0x7fffff1f0500780c */ /* 0x000fe20003f66070 */
[----:B------:R-:W-:Y:S01]  /*20fb0*/  STL.64 [R1+0x32c8], R112 ;  /* 0x0032c87001007387 */ /* 0x000fe20000100a00 */
[----:B------:R-:W-:-:S03]  /*20fc0*/  VIADD R5, R152, 0xffffff5d ;  /* 0xffffff5d98057836 */ /* 0x000fc60000000000 */
[----:B------:R-:W-:Y:S01]  /*20fd0*/  STL.64 [R1+0x32c0], R114 ;  /* 0x0032c07201007387 */ /* 0x000fe20000100a00 */
[----:B------:R-:W1:Y:S03]  /*20fe0*/  LDC R182, c[0x0][0x230] ;  /* 0x00008c00ffb67b82 */ /* 0x000e660000000800 */
[----:B------:R-:W-:Y:S04]  /*20ff0*/  STL.64 [R1+0x32b8], R116 ;  /* 0x0032b87401007387 */ /* 0x000fe80000100a00 */
[----:B------:R-:W-:Y:S01]  /*21000*/  STL.64 [R1+0x32b0], R118 ;  /* 0x0032b07601007387 */ /* 0x000fe20000100a00 */
[----:B------:R-:W1:Y:S03]  /*21010*/  LDC R191, c[0x0][0x230] ;  /* 0x00008c00ffbf7b82 */ /* 0x000e660000000800 */
[----:B------:R1:W-:Y:S04]  /*21020*/  STL.64 [R1+0x32a8], R120 ;  /* 0x0032a87801007387 */ /* 0x0003e80000100a00 */
[----:B------:R-:W-:Y:S01]  /*21030*/  STL.64 [R1+0x32a0], R122 ;  /* 0x0032a07a01007387 */ /* 0x000fe20000100a00 */
[----:B------:R-:W3:Y:S03]  /*21040*/  LDC R190, c[0x0][0x230] ;  /* 0x00008c00ffbe7b82 */ /* 0x000ee60000000800 */
[----:B------:R-:W-:Y:S04]  /*21050*/  STL.64 [R1+0x3298], R124 ;  /* 0x0032987c01007387 */ /* 0x000fe80000100a00 */
        /* <DEDUP_REMOVED lines=13> */
[----:B-1----:R-:W1:Y:S03]  /*21130*/  LDC R120, c[0x0][0x230] ;  /* 0x00008c00ff787b82 */ /* 0x002e660000000800 */
[----:B------:R-:W-:Y:S04]  /*21140*/  STL.64 [R1+0x3248], R146 ;  /* 0x0032489201007387 */ /* 0x000fe80000100a00 */
[----:B------:R2:W-:Y:S04]  /*21150*/  STL [R1+0x3240], R7 ;  /* 0x0032400701007387 */ /* 0x0005e80000100800 */
[----:B----4-:R4:W-:Y:S04]  /*21160*/  STL.64 [R1+0x31d0], R14 ;  /* 0x0031d00e01007387 */ /* 0x0109e80000100a00 */
[----:B--2---:R2:W-:Y:S01]  /*21170*/  STL.64 [R1+0x31c8], R12 ;  /* 0x0031c80c01007387 */ /* 0x0045e20000100a00 */
[----:B------:R-:W1:Y:S03]  /*21180*/  LDC R7, c[0x0][0x230] ;  /* 0x00008c00ff077b82 */ /* 0x000e660000000800 */
[----:B------:R2:W-:Y:S04]  /*21190*/  STL.64 [R1+0x31c0], R10 ;  /* 0x0031c00a01007387 */ /* 0x0005e80000100a00 */
[----:B------:R-:W2:Y:S01]  /*211a0*/  LDL.LU.64 R188, [R1+0x1058] ;  /* 0x0010580001bc7983 */ /* 0x000ea20000300a00 */
[C---:B------:R-:W-:Y:S01]  /*211b0*/  IMAD.WIDE R148, R2.reuse, 0x4, R184 ;  /* 0x0000000402947825 */ /* 0x040fe200078e02b8 */
[----:B------:R-:W-:Y:S03]  /*211c0*/  BAR.SYNC.DEFER_BLOCKING 0x0 ;  /* 0x0000000000007b1d */ /* 0x000fe60000010000 */
[----:B---3--:R-:W-:-:S03]  /*211d0*/  IMAD.WIDE R150, R2, 0x4, R164 ;  /* 0x0000000402967825 */ /* 0x008fc600078e02a4 */
[----:B------:R-:W3:Y:S01]  /*211e0*/  LDL.LU.64 R184, [R1+0x1050] ;  /* 0x0010500001b87983 */ /* 0x000ee20000300a00 */
[----:B------:R-:W-:-:S03]  /*211f0*/  IMAD.WIDE R154, R2, 0x4, R168 ;  /* 0x00000004029a7825 */ /* 0x000fc600078e02a8 */
[----:B------:R-:W3:Y:S04]  /*21200*/  LDL.LU.64 R164, [R1+0x1048] ;  /* 0x0010480001a47983 */ /* 0x000ee80000300a00 */
[----:B------:R-:W3:Y:S01]  /*21210*/  LDL.LU.64 R168, [R1+0x1040] ;  /* 0x0010400001a87983 */ /* 0x000ee20000300a00 */
[----:B----4-:R-:W-:-:S03]  /*21220*/  IMAD.WIDE R14, R2, 0x4, R172 ;  /* 0x00000004020e7825 */ /* 0x010fc600078e02ac */
[----:B------:R-:W4:Y:S04]  /*21230*/  LDL.LU.64 R204, [R1+0x1038] ;  /* 0x0010380001cc7983 */ /* 0x000f280000300a00 */
[----:B------:R-:W4:Y:S04]  /*21240*/  LDL.LU.64 R200, [R1+0x1030] ;  /* 0x0010300001c87983 */ /* 0x000f280000300a00 */
[----:B------:R-:W4:Y:S04]  /*21250*/  LDL.LU.64 R172, [R1+0x1028] ;  /* 0x0010280001ac7983 */ /* 0x000f280000300a00 */
[----:B------:R3:W-:Y:S04]  /*21260*/  STL.64 [R1+0x12f0], R14 ;  /* 0x0012f00e01007387 */ /* 0x0007e80000100a00 */
[----:B------:R-:W4:Y:S01]  /*21270*/  LDL.LU.64 R196, [R1+0x1020] ;  /* 0x0010200001c47983 */ /* 0x000f220000300a00 */
[----:B--2---:R-:W-:-:S03]  /*21280*/  IMAD.WIDE R12, R2, 0x4, R180 ;  /* 0x00000004020c7825 */ /* 0x004fc600078e02b4 */
[----:B------:R-:W-:Y:S01]  /*21290*/  @!PT LDS RZ, [RZ] ;  /* 0x00000000fffff984 */ /* 0x000fe20000000800 */
[----:B------:R-:W-:Y:S01]  /*212a0*/  @!PT LDS RZ, [RZ] ;  /* 0x00000000fffff984 */ /* 0x000fe20000000800 */
[----:B------:R-:W-:Y:S01]  /*212b0*/  @!PT LDS RZ, [RZ] ;  /* 0x00000000fffff984 */ /* 0x000fe20000000800 */
[----:B------:R-:W-:Y:S01]  /*212c0*/  LDGSTS.E [R246+0x40000], desc[UR4][R148.64], !P4 ;  /* 0x4000000094f67fae */ /* 0x000fe2000e121844 */
[----:B------:R-:W-:-:S03]  /*212d0*/  IMAD.WIDE R10, R2, 0x4, R176 ;  /* 0x00000004020a7825 */ /* 0x000fc600078e02b0 */
[----:B------:R2:W-:Y:S01]  /*212e0*/  STL.64 [R1+0x12e8], R12 ;  /* 0x0012e80c01007387 */ /* 0x0005e20000100a00 */
[----:B------:R-:W-:-:S03]  /*212f0*/  IMAD.WIDE R152, R2, 0x4, R192 ;  /* 0x0000000402987825 */ /* 0x000fc600078e02c0 */
[----:B------:R1:W-:Y:S04]  /*21300*/  STL.64 [R1+0x12e0], R10 ;  /* 0x0012e00a01007387 */ /* 0x0003e80000100a00 */
[----:B------:R-:W4:Y:S04]  /*21310*/  LDL.LU.64 R192, [R1+0x1010] ;  /* 0x0010100001c07983 */ /* 0x000f280000300a00 */
[----:B------:R-:W4:Y:S04]  /*21320*/  LDL.LU.64 R180, [R1+0x1008] ;  /* 0x0010080001b47983 */ /* 0x000f280000300a00 */
[----:B------:R-:W4:Y:S01]  /*21330*/  LDL.LU.64 R176, [R1+0x1000] ;  /* 0x0010000001b07983 */ /* 0x000f220000300a00 */
[----:B------:R-:W-:-:S03]  /*21340*/  IMAD.WIDE R156, R2, 0x4, R156 ;  /* 0x00000004029c7825 */ /* 0x000fc600078e029c */
[----:B------:R-:W-:Y:S04]  /*21350*/  LDGSTS.E [R246+0x44000], desc[UR4][R150.64], !P4 ;  /* 0x4400000096f67fae */ /* 0x000fe8000e121844 */
[----:B------:R-:W-:Y:S04]  /*21360*/  LDGSTS.E [R246+0x48000], desc[UR4][R152.64], !P4 ;  /* 0x4800000098f67fae */ /* 0x000fe8000e121844 */
[----:B------:R-:W-:Y:S04]  /*21370*/  LDGSTS.E [R246+0x4c000], desc[UR4][R154.64], !P4 ;  /* 0x4c0000009af67fae */ /* 0x000fe8000e121844 */
[----:B------:R-:W-:Y:S04]  /*21380*/  LDGSTS.E [R246+0x40004], desc[UR4][R156.64], !P5 ;  /* 0x400040009cf67fae */ /* 0x000fe8000e921844 */
[----:B------:R3:W-:Y:S04]  /*21390*/  LDGSTS.E [R246+0x44004], desc[UR4][R14.64], !P5 ;  /* 0x440040000ef67fae */ /* 0x0007e8000e921844 */
[----:B------:R2:W-:Y:S04]  /*213a0*/  LDGSTS.E [R246+0x48004], desc[UR4][R12.64], !P5 ;  /* 0x480040000cf67fae */ /* 0x0005e8000e921844 */
[----:B------:R1:W-:Y:S01]  /*213b0*/  LDGSTS.E [R246+0x4c004], desc[UR4][R10.64], !P5 ;  /* 0x4c0040000af67fae */ /* 0x0003e2000e921844 */
[----:B------:R-:W-:-:S05]  /*213c0*/  IMAD.WIDE R104, R2, 0x4, R188 ;  /* 0x0000000402687825 */ /* 0x000fca00078e02bc */
[----:B------:R4:W-:Y:S01]  /*213d0*/  LDGSTS.E [R246+0x40008], desc[UR4][R104.64], !P6 ;  /* 0x4000800068f67fae */ /* 0x0009e2000f121844 */
[----:B---3--:R-:W-:-:S04]  /*213e0*/  IMAD.WIDE R14, R2, 0x4, R184 ;  /* 0x00000004020e7825 */ /* 0x008fc800078e02b8 */
[C---:B--2---:R-:W-:Y:S01]  /*213f0*/  IMAD.WIDE R12, R2.reuse, 0x4, R164 ;  /* 0x00000004020c7825 */ /* 0x044fe200078e02a4 */
[----:B------:R2:W-:Y:S03]  /*21400*/  LDGSTS.E [R246+0x44008], desc[UR4][R14.64], !P6 ;  /* 0x440080000ef67fae */ /* 0x0005e6000f121844 */
[C---:B-1----:R-:W-:Y:S01]  /*21410*/  IMAD.WIDE R10, R2.reuse, 0x4, R168 ;  /* 0x00000004020a7825 */ /* 0x042fe200078e02a8 */
[----:B------:R-:W3:Y:S04]  /*21420*/  LDL.LU.64 R164, [R1+0xff8] ;  /* 0x000ff80001a47983 */ /* 0x000ee80000300a00 */
[----:B------:R4:W-:Y:S04]  /*21430*/  STL.64 [R1+0x12d8], R104 ;  /* 0x0012d86801007387 */ /* 0x0009e80000100a00 */
[----:B------:R2:W-:Y:S04]  /*21440*/  STL.64 [R1+0x12d0], R14 ;  /* 0x0012d00e01007387 */ /* 0x0005e80000100a00 */
[----:B------:R1:W-:Y:S04]  /*21450*/  STL.64 [R1+0x12c8], R12 ;  /* 0x0012c80c01007387 */ /* 0x0003e80000100a00 */
[----:B------:R1:W-:Y:S04]  /*21460*/  STL.64 [R1+0x12c0], R10 ;  /* 0x0012c00a01007387 */ /* 0x0003e80000100a00 */
[----:B------:R-:W3:Y:S04]  /*21470*/  LDL.LU.64 R188, [R1+0xff0] ;  /* 0x000ff00001bc7983 */ /* 0x000ee80000300a00 */
[----:B------:R-:W3:Y:S04]  /*21480*/  LDL.LU.64 R168, [R1+0xfe8] ;  /* 0x000fe80001a87983 */ /* 0x000ee80000300a00 */
[----:B------:R-:W3:Y:S01]  /*21490*/  LDL.LU.64 R184, [R1+0xfe0] ;  /* 0x000fe00001b87983 */ /* 0x000ee20000300a00 */
[----:B----4-:R-:W-:-:S03]  /*214a0*/  IMAD.WIDE R104, R2, 0x4, R204 ;  /* 0x0000000402687825 */ /* 0x010fc600078e02cc */
[----:B------:R1:W-:Y:S01]  /*214b0*/  LDGSTS.E [R246+0x48008], desc[UR4][R12.64], !P6 ;  /* 0x480080000cf67fae */ /* 0x0003e2000f121844 */
[----:B--2---:R-:W-:-:S03]  /*214c0*/  IMAD.WIDE R14, R2, 0x4, R200 ;  /* 0x00000004020e7825 */ /* 0x004fc600078e02c8 */
[----:B------:R2:W-:Y:S01]  /*214d0*/  LDGSTS.E [R246+0x4c008], desc[UR4][R10.64], !P6 ;  /* 0x4c0080000af67fae */ /* 0x0005e2000f121844 */
[----:B------:R-:W-:Y:S01]  /*214e0*/  ISETP.GE.U32.AND P4, PT, R5, 0x7fffff1e, PT ;  /* 0x7fffff1e0500780c */ /* 0x000fe20003f86070 */
[C---:B-1----:R-:W-:Y:S02]  /*214f0*/  IMAD.WIDE R12, R2.reuse, 0x4, R172 ;  /* 0x00000004020c7825 */ /* 0x042fe400078e02ac */
[----:B------:R1:W-:Y:S02]  /*21500*/  LDGSTS.E [R246+0x4000c], desc[UR4][R104.64], !P1 ;  /* 0x4000c00068f67fae */ /* 0x0003e4000c921844 */
[----:B--2---:R-:W-:Y:S02]  /*21510*/  IMAD.WIDE R10, R2, 0x4, R196 ;  /* 0x00000004020a7825 */ /* 0x004fe400078e02c4 */
[----:B------:R-:W2:Y:S04]  /*21520*/  LDL.LU.64 R172, [R1+0xfd8] ;  /* 0x000fd80001ac7983 */ /* 0x000ea80000300a00 */
[----:B------:R1:W-:Y:S01]  /*21530*/  STL.64 [R1+0x12b8], R104 ;  /* 0x0012b86801007387 */ /* 0x0003e20000100a00 */
[----:B------:R-:W-:-:S03]  /*21540*/  VIADD R5, R158, 0xffffff5c ;  /* 0xffffff5c9e057836 */ /* 0x000fc60000000000 */
[----:B------:R4:W-:Y:S04]  /*21550*/  STL.64 [R1+0x12b0], R14 ;  /* 0x0012b00e01007387 */ /* 0x0009e80000100a00 */
[----:B------:R4:W-:Y:S04]  /*21560*/  STL.64 [R1+0x12a8], R12 ;  /* 0x0012a80c01007387 */ /* 0x0009e80000100a00 */
[----:B------:R4:W-:Y:S04]  /*21570*/  STL.64 [R1+0x12a0], R10 ;  /* 0x0012a00a01007387 */ /* 0x0009e80000100a00 */
[----:B------:R-:W4:Y:S01]  /*21580*/  LDL.LU.64 R196, [R1+0xfd0] ;  /* 0x000fd00001c47983 */ /* 0x000f220000300a00 */
[----:B------:R-:W-:Y:S01]  /*21590*/  ISETP.GE.U32.AND P5, PT, R5, 0x7fffff1d, PT ;  /* 0x7fffff1d0500780c */ /* 0x000fe20003fa6070 */
[----:B------:R-:W-:-:S02]  /*215a0*/  VIADD R5, R160, 0xffffff7b ;  /* 0xffffff7ba0057836 */ /* 0x000fc40000000000 */
[C---:B------:R-:W-:Y:S01]  /*215b0*/  IMAD.WIDE R162, R2.reuse, 0x4, R176 ;  /* 0x0000000402a27825 */ /* 0x040fe200078e02b0 */
[----:B------:R1:W-:Y:S02]  /*215c0*/  LDGSTS.E [R246+0x4400c], desc[UR4][R14.64], !P1 ;  /* 0x4400c0000ef67fae */ /* 0x0003e4000c921844 */
[----:B------:R-:W-:Y:S01]  /*215d0*/  ISETP.GE.U32.AND P6, PT, R5, 0x7fffff3c, PT ;  /* 0x7fffff3c0500780c */ /* 0x000fe20003fc6070 */
[----:B------:R-:W-:Y:S01]  /*215e0*/  VIADD R5, R159, 0xffffff7a ;  /* 0xffffff7a9f057836 */ /* 0x000fe20000000000 */
[----:B------:R-:W2:Y:S01]  /*215f0*/  LDL.LU.64 R176, [R1+0xfc8] ;  /* 0x000fc80001b07983 */ /* 0x000ea20000300a00 */
[----:B------:R-:W-:-:S03]  /*21600*/  IMAD.WIDE R158, R2, 0x4, R192 ;  /* 0x00000004029e7825 */ /* 0x000fc600078e02c0 */
[----:B------:R-:W2:Y:S01]  /*21610*/  LDL.LU.64 R192, [R1+0xfc0] ;  /* 0x000fc00001c07983 */ /* 0x000ea20000300a00 */
[----:B------:R-:W-:-:S03]  /*21620*/  IMAD.WIDE R160, R2, 0x4, R180 ;  /* 0x0000000402a07825 */ /* 0x000fc600078e02b4 */
[----:B------:R-:W2:Y:S04]  /*21630*/  LDL.LU.64 R180, [R1+0xfb8] ;  /* 0x000fb80001b47983 */ /* 0x000ea80000300a00 */
[----:B------:R-:W2:Y:S04]  /*21640*/  LDL.LU.64 R204, [R1+0xfb0] ;  /* 0x000fb00001cc7983 */ /* 0x000ea80000300a00 */
[----:B------:R1:W-:Y:S04]  /*21650*/  LDGSTS.E [R246+0x4800c], desc[UR4][R12.64], !P1 ;  /* 0x4800c0000cf67fae */ /* 0x0003e8000c921844 */
[----:B------:R1:W-:Y:S01]  /*21660*/  LDGSTS.E [R246+0x4c00c], desc[UR4][R10.64], !P1 ;  /* 0x4c00c0000af67fae */ /* 0x0003e2000c921844 */
[----:B---3--:R-:W-:Y:S01]  /*21670*/  IMAD.WIDE R170, R2, 0x4, R184 ;  /* 0x0000000402aa7825 */ /* 0x008fe200078e02b8 */
[----:B------:R-:W-:-:S02]  /*21680*/  ISETP.GE.U32.AND P1, PT, R5, 0x7fffff3b, PT ;  /* 0x7fffff3b0500780c */ /* 0x000fc40003f26070 */
[----:B------:R-:W3:Y:S04]  /*21690*/  LDL.LU.64 R184, [R1+0xfa8] ;  /* 0x000fa80001b87983 */ /* 0x000ee80000300a00 */
[----:B------:R-:W3:Y:S01]  /*216a0*/  LDL.LU.64 R212, [R1+0xfa0] ;  /* 0x000fa00001d47983 */ /* 0x000ee20000300a00 */
[----:B------:R-:W-:-:S03]  /*216b0*/  IMAD.WIDE R164, R2, 0x4, R164 ;  /* 0x0000000402a47825 */ /* 0x000fc600078e02a4 */
[----:B------:R-:W-:Y:S01]  /*216c0*/  LDGSTS.E [R246+0x50000], desc[UR4][R158.64], !P2 ;  /* 0x500000009ef67fae */ /* 0x000fe2000d121844 */
[----:B------:R-:W-:Y:S02]  /*216d0*/  VIADD R5, R166, 0xffffff79 ;  /* 0xffffff79a6057836 */ /* 0x000fe40000000000 */
[----:B------:R-:W-:Y:S01]  /*216e0*/  IMAD.WIDE R166, R2, 0x4, R188 ;  /* 0x0000000402a67825 */ /* 0x000fe200078e02bc */
[----:B------:R-:W-:Y:S04]  /*216f0*/  LDGSTS.E [R246+0x54000], desc[UR4][R160.64], !P2 ;  /* 0x54000000a0f67fae */ /* 0x000fe8000d121844 */
[----:B------:R-:W3:Y:S04]  /*21700*/  LDL.LU.64 R188, [R1+0xf98] ;  /* 0x000f980001bc7983 */ /* 0x000ee80000300a00 */
[----:B------:R-:W-:Y:S04]  /*21710*/  LDGSTS.E [R246+0x58000], desc[UR4][R162.64], !P2 ;  /* 0x58000000a2f67fae */ /* 0x000fe8000d121844 */
[----:B------:R-:W1:Y:S04]  /*21720*/  LDL.LU.64 R202, [R1+0x1018] ;  /* 0x0010180001ca7983 */ /* 0x000e680000300a00 */
[----:B------:R-:W-:Y:S01]  /*21730*/  LDGSTS.E [R246+0x5c000], desc[UR4][R164.64], !P2 ;  /* 0x5c000000a4f67fae */ /* 0x000fe2000d121844 */
[----:B------:R-:W-:Y:S01]  /*21740*/  ISETP.GE.U32.AND P2, PT, R5, 0x7fffff3a, PT ;  /* 0x7fffff3a0500780c */ /* 0x000fe20003f46070 */
[----:B------:R-:W-:-:S02]  /*21750*/  VIADD R5, R174, 0xffffff78 ;  /* 0xffffff78ae057836 */ /* 0x000fc40000000000 */
[----:B------:R-:W3:Y:S04]  /*21760*/  LDL.LU.64 R220, [R1+0xf90] ;  /* 0x000f900001dc7983 */ /* 0x000ee80000300a00 */
[----:B------:R-:W3:Y:S01]  /*21770*/  LDL.LU.64 R200, [R1+0xf88] ;  /* 0x000f880001c87983 */ /* 0x000ee20000300a00 */
[----:B----4-:R-:W-:-:S03]  /*21780*/  IMAD.WIDE R174, R2, 0x4, R196 ;  /* 0x0000000402ae7825 */ /* 0x010fc600078e02c4 */
[----:B------:R-:W-:Y:S04]  /*21790*/  LDGSTS.E [R246+0x50004], desc[UR4][R166.64], !P3 ;  /* 0x50004000a6f67fae */ /* 0x000fe8000d921844 */
[----:B------:R-:W4:Y:S01]  /*217a0*/  LDL.LU.64 R196, [R1+0xf80] ;  /* 0x000f800001c47983 */ /* 0x000f220000300a00 */
[----:B------:R-:W-:-:S03]  /*217b0*/  IMAD.WIDE R168, R2, 0x4, R168 ;  /* 0x0000000402a87825 */ /* 0x000fc600078e02a8 */
[----:B------:R-:W4:Y:S01]  /*217c0*/  LDL.LU.64 R198, [R1+0xf78] ;  /* 0x000f780001c67983 */ /* 0x000f220000300a00 */
[----:B--2---:R-:W-:-:S03]  /*217d0*/  IMAD.WIDE R172, R2, 0x4, R172 ;  /* 0x0000000402ac7825 */ /* 0x004fc600078e02ac */
[----:B------:R-:W-:Y:S04]  /*217e0*/  LDGSTS.E [R246+0x54004], desc[UR4][R168.64], !P3 ;  /* 0x54004000a8f67fae */ /* 0x000fe8000d921844 */
[----:B------:R-:W-:Y:S04]  /*217f0*/  LDGSTS.E [R246+0x58004], desc[UR4][R170.64], !P3 ;  /* 0x58004000aaf67fae */ /* 0x000fe8000d921844 */
[----:B------:R-:W-:Y:S01]  /*21800*/  LDGSTS.E [R246+0x5c004], desc[UR4][R172.64], !P3 ;  /* 0x5c004000acf67fae */ /* 0x000fe2000d921844 */
[----:B------:R-:W-:Y:S01]  /*21810*/  ISETP.GE.U32.AND P3, PT, R5, 0x7fffff39, PT ;  /* 0x7fffff390500780c */ /* 0x000fe20003f66070 */
[----:B------:R-:W-:-:S02]  /*21820*/  VIADD R5, R182, 0xffffff5b ;  /* 0xffffff5bb6057836 */ /* 0x000fc40000000000 */
[----:B------:R-:W2:Y:S01]  /*21830*/  LDL.LU.64 R194, [R1+0xf70] ;  /* 0x000f700001c27983 */ /* 0x000ea20000300a00 */
[----:B------:R-:W-:-:S03]  /*21840*/  IMAD.WIDE R182, R2, 0x4, R204 ;  /* 0x0000000402b67825 */ /* 0x000fc600078e02cc */
[----:B------:R-:W2:Y:S04]  /*21850*/  LDL.LU.64 R208, [R1+0xf68] ;  /* 0x000f680001d07983 */ /* 0x000ea80000300a00 */
[----:B------:R-:W2:Y:S04]  /*21860*/  LDL.LU.64 R204, [R1+0xf60] ;  /* 0x000f600001cc7983 */ /* 0x000ea80000300a00 */
[----:B------:R-:W2:Y:S01]  /*21870*/  LDL.LU.64 R216, [R1+0xf58] ;  /* 0x000f580001d87983 */ /* 0x000ea20000300a00 */
[----:B------:R-:W-:-:S03]  /*21880*/  IMAD.WIDE R176, R2, 0x4, R176 ;  /* 0x0000000402b07825 */ /* 0x000fc600078e02b0 */
[----:B------:R-:W-:Y:S01]  /*21890*/  LDGSTS.E [R246+0x50008], desc[UR4][R174.64], !P4 ;  /* 0x50008000aef67fae */ /* 0x000fe2000e121844 */
[C---:B------:R-:W-:Y:S02]  /*218a0*/  IMAD.WIDE R178, R2.reuse, 0x4, R192 ;  /* 0x0000000402b27825 */ /* 0x040fe400078e02c0 */
[----:B------:R-:W2:Y:S01]  /*218b0*/  LDC R192, c[0x0][0x230] ;  /* 0x00008c00ffc07b82 */ /* 0x000ea20000000800 */
[----:B------:R-:W-:Y:S01]  /*218c0*/  LDGSTS.E [R246+0x54008], desc[UR4][R176.64], !P4 ;  /* 0x54008000b0f67fae */ /* 0x000fe2000e121844 */
[----:B------:R-:W-:-:S03]  /*218d0*/  IMAD.WIDE R180, R2, 0x4, R180 ;  /* 0x0000000402b47825 */ /* 0x000fc600078e02b4 */
[----:B------:R-:W-:Y:S04]  /*218e0*/  LDGSTS.E [R246+0x58008], desc[UR4][R178.64], !P4 ;  /* 0x58008000b2f67fae */ /* 0x000fe8000e121844 */
[----:B------:R-:W-:Y:S04]  /*218f0*/  LDGSTS.E [R246+0x5c008], desc[UR4][R180.64], !P4 ;  /* 0x5c008000b4f67fae */ /* 0x000fe8000e121844 */
[----:B------:R-:W-:Y:S01]  /*21900*/  LDGSTS.E [R246+0x5000c], desc[UR4][R182.64], !P5 ;  /* 0x5000c000b6f67fae */ /* 0x000fe2000e921844 */
[----:B---3--:R-:W-:-:S03]  /*21910*/  IMAD.WIDE R186, R2, 0x4, R212 ;  /* 0x0000000402ba7825 */ /* 0x008fc600078e02d4 */
[----:B------:R-:W3:Y:S01]  /*21920*/  LDL.LU.64 R212, [R1+0xf50] ;  /* 0x000f500001d47983 */ /* 0x000ee20000300a00 */
[----:B------:R-:W-:-:S05]  /*21930*/  IMAD.WIDE R184, R2, 0x4, R184 ;  /* 0x0000000402b87825 */ /* 0x000fca00078e02b8 */
[----:B------:R-:W-:Y:S01]  /*21940*/  LDGSTS.E [R246+0x5400c], desc[UR4][R184.64], !P5 ;  /* 0x5400c000b8f67fae */ /* 0x000fe2000e921844 */
[----:B------:R-:W-:-:S03]  /*21950*/  IMAD.WIDE R188, R2, 0x4, R188 ;  /* 0x0000000402bc7825 */ /* 0x000fc600078e02bc */
[----:B------:R-:W-:Y:S04]  /*21960*/  LDGSTS.E [R246+0x5800c], desc[UR4][R186.64], !P5 ;  /* 0x5800c000baf67fae */ /* 0x000fe8000e921844 */
[----:B------:R-:W-:Y:S01]  /*21970*/  LDGSTS.E [R246+0x5c00c], desc[UR4][R188.64], !P5 ;  /* 0x5c00c000bcf67fae */ /* 0x000fe2000e921844 */
[----:B-1----:R-:W-:-:S05]  /*21980*/  IMAD.WIDE R104, R2, 0x4, R202 ;  /* 0x0000000402687825 */ /* 0x002fca00078e02ca */
[----:B------:R1:W-:Y:S01]  /*21990*/  STL.64 [R1+0x1298], R104 ;  /* 0x0012986801007387 */ /* 0x0003e20000100a00 */
[----:B------:R-:W-:-:S03]  /*219a0*/  IMAD.WIDE R14, R2, 0x4, R220 ;  /* 0x00000004020e7825 */ /* 0x000fc600078e02dc */
[----:B------:R1:W-:Y:S01]  /*219b0*/  LDGSTS.E [R245+0x40000], desc[UR4][R104.64], !P6 ;  /* 0x4000000068f57fae */ /* 0x0003e2000f121844 */
[----:B------:R-:W-:-:S03]  /*219c0*/  IMAD.WIDE R12, R2, 0x4, R200 ;  /* 0x00000004020c7825 */ /* 0x000fc600078e02c8 */
[----:B------:R2:W-:Y:S04]  /*219d0*/  LDGSTS.E [R245+0x44000], desc[UR4][R14.64], !P6 ;  /* 0x440000000ef57fae */ /* 0x0005e8000f121844 */
[----:B------:R2:W-:Y:S01]  /*219e0*/  LDGSTS.E [R245+0x48000], desc[UR4][R12.64], !P6 ;  /* 0x480000000cf57fae */ /* 0x0005e2000f121844 */
[----:B----4-:R-:W-:-:S03]  /*219f0*/  IMAD.WIDE R10, R2, 0x4, R196 ;  /* 0x00000004020a7825 */ /* 0x010fc600078e02c4 */
[----:B------:R-:W4:Y:S04]  /*21a00*/  LDL.LU.64 R196, [R1+0xf48] ;  /* 0x000f480001c47983 */ /* 0x000f280000300a00 */
[----:B------:R2:W-:Y:S04]  /*21a10*/  STL.64 [R1+0x1290], R14 ;  /* 0x0012900e01007387 */ /* 0x0005e80000100a00 */
[----:B------:R-:W4:Y:S04]  /*21a20*/  LDL.LU.64 R202, [R1+0xf38] ;  /* 0x000f380001ca7983 */ /* 0x000f280000300a00 */
[----:B------:R2:W-:Y:S04]  /*21a30*/  STL.64 [R1+0x1288], R12 ;  /* 0x0012880c01007387 */ /* 0x0005e80000100a00 */
[----:B------:R2:W-:Y:S04]  /*21a40*/  STL.64 [R1+0x1280], R10 ;  /* 0x0012800a01007387 */ /* 0x0005e80000100a00 */
[----:B------:R-:W4:Y:S01]  /*21a50*/  LDL.LU.64 R220, [R1+0xf30] ;  /* 0x000f300001dc7983 */ /* 0x000f220000300a00 */
[C---:B-1----:R-:W-:Y:S01]  /*21a60*/  IMAD.WIDE R104, R2.reuse, 0x4, R198 ;  /* 0x0000000402687825 */ /* 0x042fe200078e02c6 */
[----:B------:R-:W-:Y:S01]  /*21a70*/  ISETP.GE.U32.AND P4, PT, R5, 0x7fffff1c, PT ;  /* 0x7fffff1c0500780c */ /* 0x000fe20003f86070 */
[----:B------:R-:W1:Y:S01]  /*21a80*/  LDC R198, c[0x0][0x230] ;  /* 0x00008c00ffc67b82 */ /* 0x000e620000000800 */
[----:B------:R-:W4:Y:S01]  /*21a90*/  LDL.LU.64 R200, [R1+0xf28] ;  /* 0x000f280001c87983 */ /* 0x000f220000300a00 */
[----:B--2---:R-:W-:-:S03]  /*21aa0*/  IMAD.WIDE R14, R2, 0x4, R194 ;  /* 0x00000004020e7825 */ /* 0x004fc600078e02c2 */
[----:B------:R2:W-:Y:S01]  /*21ab0*/  LDGSTS.E [R245+0x4c000], desc[UR4][R10.64], !P6 ;  /* 0x4c0000000af57fae */ /* 0x0005e2000f121844 */
[----:B------:R-:W-:-:S03]  /*21ac0*/  IMAD.WIDE R12, R2, 0x4, R208 ;  /* 0x00000004020c7825 */ /* 0x000fc600078e02d0 */
[----:B------:R2:W-:Y:S04]  /*21ad0*/  STL.64 [R1+0x1278], R104 ;  /* 0x0012786801007387 */ /* 0x0005e80000100a00 */
[----:B------:R2:W-:Y:S02]  /*21ae0*/  LDGSTS.E [R245+0x40004], desc[UR4][R104.64], !P1 ;  /* 0x4000400068f57fae */ /* 0x0005e4000c921844 */
[C---:B--2---:R-:W-:Y:S02]  /*21af0*/  IMAD.WIDE R10, R2.reuse, 0x4, R204 ;  /* 0x00000004020a7825 */ /* 0x044fe400078e02cc */
[----:B------:R3:W-:Y:S04]  /*21b00*/  LDGSTS.E [R245+0x44004], desc[UR4][R14.64], !P1 ;  /* 0x440040000ef57fae */ /* 0x0007e8000c921844 */
[----:B------:R-:W2:Y:S04]  /*21b10*/  LDL.LU.64 R204, [R1+0xf20] ;  /* 0x000f200001cc7983 */ /* 0x000ea80000300a00 */
[----:B------:R3:W-:Y:S04]  /*21b20*/  STL.64 [R1+0x1270], R14 ;  /* 0x0012700e01007387 */ /* 0x0007e80000100a00 */
[----:B------:R-:W2:Y:S01]  /*21b30*/  LDL.LU.64 R208, [R1+0xf18] ;  /* 0x000f180001d07983 */ /* 0x000ea20000300a00 */
[----:B------:R-:W-:-:S03]  /*21b40*/  IMAD.WIDE R104, R2, 0x4, R216 ;  /* 0x0000000402687825 */ /* 0x000fc600078e02d8 */
[----:B------:R4:W-:Y:S04]  /*21b50*/  STL.64 [R1+0x1268], R12 ;  /* 0x0012680c01007387 */ /* 0x0009e80000100a00 */
[----:B------:R1:W-:Y:S04]  /*21b60*/  STL.64 [R1+0x1260], R10 ;  /* 0x0012600a01007387 */ /* 0x0003e80000100a00 */
[----:B------:R-:W2:Y:S04]  /*21b70*/  LDL.LU.64 R194, [R1+0xf08] ;  /* 0x000f080001c27983 */ /* 0x000ea80000300a00 */
[----:B------:R-:W2:Y:S04]  /*21b80*/  LDL.LU.64 R216, [R1+0xf00] ;  /* 0x000f000001d87983 */ /* 0x000ea80000300a00 */
[----:B------:R1:W-:Y:S04]  /*21b90*/  STL.64 [R1+0x1258], R104 ;  /* 0x0012586801007387 */ /* 0x0003e80000100a00 */
[----:B------:R4:W-:Y:S04]  /*21ba0*/  LDGSTS.E [R245+0x48004], desc[UR4][R12.64], !P1 ;  /* 0x480040000cf57fae */ /* 0x0009e8000c921844 */
[----:B------:R1:W-:Y:S04]  /*21bb0*/  LDGSTS.E [R245+0x4c004], desc[UR4][R10.64], !P1 ;  /* 0x4c0040000af57fae */ /* 0x0003e8000c921844 */
[----:B------:R1:W-:Y:S01]  /*21bc0*/  LDGSTS.E [R245+0x40008], desc[UR4][R104.64], !P2 ;  /* 0x4000800068f57fae */ /* 0x0003e2000d121844 */
[----:B---3--:R-:W-:-:S03]  /*21bd0*/  IMAD.WIDE R14, R2, 0x4, R212 ;  /* 0x00000004020e7825 */ /* 0x008fc600078e02d4 */
[----:B------:R-:W3:Y:S04]  /*21be0*/  LDL.LU.64 R212, [R1+0xef8] ;  /* 0x000ef80001d47983 */ /* 0x000ee80000300a00 */
[----:B------:R1:W-:Y:S04]  /*21bf0*/  STL.64 [R1+0x1250], R14 ;  /* 0x0012500e01007387 */ /* 0x0003e80000100a00 */
[----:B------:R1:W-:Y:S01]  /*21c00*/  LDGSTS.E [R245+0x44008], desc[UR4][R14.64], !P2 ;  /* 0x440080000ef57fae */ /* 0x0003e2000d121844 */
[----:B------:R-:W-:Y:S02]  /*21c10*/  VIADD R5, R191, 0xffffff5a ;  /* 0xffffff5abf057836 */ /* 0x000fe40000000000 */
[----:B------:R-:W2:Y:S01]  /*21c20*/  LDC R191, c[0x0][0x230] ;  /* 0x00008c00ffbf7b82 */ /* 0x000ea20000000800 */
[----:B----4-:R-:W-:-:S02]  /*21c30*/  IMAD.WIDE R12, R2, 0x4, R196 ;  /* 0x00000004020c7825 */ /* 0x010fc400078e02c4 */
[----:B------:R-:W4:Y:S02]  /*21c40*/  LDL.LU.64 R196, [R1+0xef0] ;  /* 0x000ef00001c47983 */ /* 0x000f240000300a00 */
[C---:B-1----:R-:W-:Y:S02]  /*21c50*/  IMAD.WIDE R10, R2.reuse, 0x4, R202 ;  /* 0x00000004020a7825 */ /* 0x042fe400078e02ca */
[----:B------:R2:W-:Y:S04]  /*21c60*/  STL.64 [R1+0x1248], R12 ;  /* 0x0012480c01007387 */ /* 0x0005e80000100a00 */
[----:B------:R1:W-:Y:S04]  /*21c70*/  STL.64 [R1+0x1240], R10 ;  /* 0x0012400a01007387 */ /* 0x0003e80000100a00 */
[----:B------:R-:W4:Y:S01]  /*21c80*/  LDL.LU.64 R202, [R1+0xee8] ;  /* 0x000ee80001ca7983 */ /* 0x000f220000300a00 */
[----:B------:R-:W-:-:S03]  /*21c90*/  IMAD.WIDE R104, R2, 0x4, R220 ;  /* 0x0000000402687825 */ /* 0x000fc600078e02dc */
[----:B------:R2:W-:Y:S01]  /*21ca0*/  LDGSTS.E [R245+0x48008], desc[UR4][R12.64], !P2 ;  /* 0x480080000cf57fae */ /* 0x0005e2000d121844 */
[----:B------:R-:W-:-:S03]  /*21cb0*/  IMAD.WIDE R14, R2, 0x4, R200 ;  /* 0x00000004020e7825 */ /* 0x000fc600078e02c8 */
[----:B------:R1:W-:Y:S04]  /*21cc0*/  LDGSTS.E [R245+0x4c008], desc[UR4][R10.64], !P2 ;  /* 0x4c0080000af57fae */ /* 0x0003e8000d121844 */
[----:B------:R-:W4:Y:S04]  /*21cd0*/  LDL.LU.64 R200, [R1+0xee0] ;  /* 0x000ee00001c87983 */ /* 0x000f280000300a00 */
[----:B------:R3:W-:Y:S04]  /*21ce0*/  STL.64 [R1+0x1238], R104 ;  /* 0x0012386801007387 */ /* 0x0007e80000100a00 */
[----:B------:R-:W4:Y:S04]  /*21cf0*/  LDL.LU.64 R220, [R1+0xed8] ;  /* 0x000ed80001dc7983 */ /* 0x000f280000300a00 */
[----:B------:R4:W-:Y:S01]  /*21d00*/  STL.64 [R1+0x1230], R14 ;  /* 0x0012300e01007387 */ /* 0x0009e20000100a00 */
[----:B--2---:R-:W-:Y:S01]  /*21d10*/  IMAD.WIDE R12, R2, 0x4, R204 ;  /* 0x00000004020c7825 */ /* 0x004fe200078e02cc */
[----:B------:R-:W-:-:S02]  /*21d20*/  ISETP.GE.U32.AND P5, PT, R5, 0x7fffff1b, PT ;  /* 0x7fffff1b0500780c */ /* 0x000fc40003fa6070 */
[----:B------:R-:W2:Y:S01]  /*21d30*/  LDL.LU.64 R204, [R1+0xed0] ;  /* 0x000ed00001cc7983 */ /* 0x000ea20000300a00 */
[----:B-1----:R-:W-:-:S03]  /*21d40*/  IMAD.WIDE R10, R2, 0x4, R208 ;  /* 0x00000004020a7825 */ /* 0x002fc600078e02d0 */
[----:B------:R1:W-:Y:S04]  /*21d50*/  STL.64 [R1+0x1228], R12 ;  /* 0x0012280c01007387 */ /* 0x0003e80000100a00 */
[----:B------:R1:W-:Y:S01]  /*21d60*/  STL.64 [R1+0x1220], R10 ;  /* 0x0012200a01007387 */ /* 0x0003e20000100a00 */
[----:B------:R-:W-:Y:S02]  /*21d70*/  VIADD R5, R190, 0xffffff59 ;  /* 0xffffff59be057836 */ /* 0x000fe40000000000 */
[----:B------:R-:W1:Y:S01]  /*21d80*/  LDC R190, c[0x0][0x230] ;  /* 0x00008c00ffbe7b82 */ /* 0x000e620000000800 */
[----:B------:R-:W2:Y:S02]  /*21d90*/  LDL.LU.64 R106, [R1+0xec8] ;  /* 0x000ec800016a7983 */ /* 0x000ea40000300a00 */
[----:B------:R-:W-:Y:S01]  /*21da0*/  ISETP.GE.U32.AND P6, PT, R5, 0x7fffff1a, PT ;  /* 0x7fffff1a0500780c */ /* 0x000fe20003fc6070 */
[----:B------:R-:W-:Y:S01]  /*21db0*/  VIADD R5, R192, 0xffffff58 ;  /* 0xffffff58c0057836 */ /* 0x000fe20000000000 */
[----:B------:R-:W2:Y:S04]  /*21dc0*/  LDL.LU.64 R208, [R1+0xec0] ;  /* 0x000ec00001d07983 */ /* 0x000ea80000300a00 */
[----:B------:R-:W-:Y:S01]  /*21dd0*/  ISETP.GE.U32.AND P1, PT, R5, 0x7fffff19, PT ;  /* 0x7fffff190500780c */ /* 0x000fe20003f26070 */
[----:B------:R-:W-:Y:S01]  /*21de0*/  VIADD R5, R191, 0xffffff77 ;  /* 0xffffff77bf057836 */ /* 0x000fe20000000000 */
[----:B------:R-:W2:Y:S04]  /*21df0*/  LDL.LU.64 R210, [R1+0xeb8] ;  /* 0x000eb80001d27983 */ /* 0x000ea80000300a00 */
[----:B------:R-:W-:Y:S01]  /*21e00*/  ISETP.GE.U32.AND P2, PT, R5, 0x7fffff38, PT ;  /* 0x7fffff380500780c */ /* 0x000fe20003f46070 */
[----:B------:R-:W-:Y:S04]  /*21e10*/  LDGSTS.E [R245+0x4000c], desc[UR4][R104.64], !P3 ;  /* 0x4000c00068f57fae */ /* 0x000fe8000d921844 */
[----:B------:R2:W-:Y:S01]  /*21e20*/  LDGSTS.E [R245+0x4400c], desc[UR4][R14.64], !P3 ;  /* 0x4400c0000ef57fae */ /* 0x0005e2000d921844 */
[----:B-1----:R-:W-:-:S03]  /*21e30*/  VIADD R5, R190, 0xffffff76 ;  /* 0xffffff76be057836 */ /* 0x002fc60000000000 */
[----:B------:R1:W-:Y:S01]  /*21e40*/  LDGSTS.E [R245+0x4800c], desc[UR4][R12.64], !P3 ;  /* 0x4800c0000cf57fae */ /* 0x0003e2000d921844 */
[----:B------:R-:W-:-:S03]  /*21e50*/  IMAD.WIDE R190, R2, 0x4, R194 ;  /* 0x0000000402be7825 */ /* 0x000fc600078e02c2 */
[----:B------:R1:W-:Y:S01]  /*21e60*/  LDGSTS.E [R245+0x4c00c], desc[UR4][R10.64], !P3 ;  /* 0x4c00c0000af57fae */ /* 0x0003e2000d921844 */
[C---:B---3--:R-:W-:Y:S01]  /*21e70*/  IMAD.WIDE R194, R2.reuse, 0x4, R212 ;  /* 0x0000000402c27825 */ /* 0x048fe200078e02d4 */
[----:B------:R-:W-:Y:S02]  /*21e80*/  ISETP.GE.U32.AND P3, PT, R5, 0x7fffff37, PT ;  /* 0x7fffff370500780c */ /* 0x000fe40003f66070 */
[----:B------:R-:W3:Y:S04]  /*21e90*/  LDL.LU.64 R212, [R1+0xeb0] ;  /* 0x000eb00001d47983 */ /* 0x000ee80000300a00 */
[----:B------:R-:W3:Y:S01]  /*21ea0*/  LDL.LU.64 R104, [R1+0xea8] ;  /* 0x000ea80001687983 */ /* 0x000ee20000300a00 */
[----:B------:R-:W-:-:S03]  /*21eb0*/  IMAD.WIDE R192, R2, 0x4, R216 ;  /* 0x0000000402c07825 */ /* 0x000fc600078e02d8 */
[----:B------:R-:W3:Y:S01]  /*21ec0*/  LDL.LU.64 R216, [R1+0xea0] ;  /* 0x000ea00001d87983 */ /* 0x000ee20000300a00 */
[----:B------:R-:W-:-:S03]  /*21ed0*/  VIADD R5, R198, 0xffffff75 ;  /* 0xffffff75c6057836 */ /* 0x000fc60000000000 */
[----:B------:R-:W3:Y:S04]  /*21ee0*/  LDL.LU.64 R218, [R1+0xe98] ;  /* 0x000e980001da7983 */ /* 0x000ee80000300a00 */
[----:B------:R-:W-:Y:S04]  /*21ef0*/  LDGSTS.E [R245+0x50000], desc[UR4][R190.64], !P4 ;  /* 0x50000000bef57fae */ /* 0x000fe8000e121844 */
[----:B------:R-:W-:Y:S04]  /*21f00*/  LDGSTS.E [R245+0x54000], desc[UR4][R192.64], !P4 ;  /* 0x54000000c0f57fae */ /* 0x000fe8000e121844 */
[----:B------:R-:W-:Y:S01]  /*21f10*/  LDGSTS.E [R245+0x58000], desc[UR4][R194.64], !P4 ;  /* 0x58000000c2f57fae */ /* 0x000fe2000e121844 */
[----:B----4-:R-:W-:-:S05]  /*21f20*/  IMAD.WIDE R196, R2, 0x4, R196 ;  /* 0x0000000402c47825 */ /* 0x010fca00078e02c4 */
[----:B------:R-:W-:Y:S01]  /*21f30*/  LDGSTS.E [R245+0x5c000], desc[UR4][R196.64], !P4 ;  /* 0x5c000000c4f57fae */ /* 0x000fe2000e121844 */
[----:B------:R-:W-:Y:S01]  /*21f40*/  IMAD.WIDE R198, R2, 0x4, R202 ;  /* 0x0000000402c67825 */ /* 0x000fe200078e02ca */
[----:B------:R-:W-:-:S03]  /*21f50*/  ISETP.GE.U32.AND P4, PT, R5, 0x7fffff36, PT ;  /* 0x7fffff360500780c */ /* 0x000fc60003f86070 */
[----:B------:R-:W-:Y:S01]  /*21f60*/  VIADD R5, R206, 0xffffff74 ;  /* 0xffffff74ce057836 */ /* 0x000fe20000000000 */
[----:B------:R-:W-:Y:S01]  /*21f70*/  LDGSTS.E [R245+0x50004], desc[UR4][R198.64], !P5 ;  /* 0x50004000c6f57fae */ /* 0x000fe2000e921844 */
[----:B------:R-:W-:-:S03]  /*21f80*/  IMAD.WIDE R202, R2, 0x4, R220 ;  /* 0x0000000402ca7825 */ /* 0x000fc600078e02dc */
[----:B------:R-:W4:Y:S04]  /*21f90*/  LDL.LU.64 R220, [R1+0xe90] ;  /* 0x000e900001dc7983 */ /* 0x000f280000300a00 */
[----:B------:R-:W4:Y:S04]  /*21fa0*/  LDL.LU.64 R110, [R1+0xf10] ;  /* 0x000f1000016e7983 */ /* 0x000f280000300a00 */
[----:B------:R-:W4:Y:S04]  /*21fb0*/  LDL.LU.64 R122, [R1+0xe88] ;  /* 0x000e8800017a7983 */ /* 0x000f280000300a00 */
[----:B------:R-:W1:Y:S04]  /*21fc0*/  LDL.LU.64 R116, [R1+0xe80] ;  /* 0x000e800001747983 */ /* 0x000e680000300a00 */
[----:B------:R-:W4:Y:S01]  /*21fd0*/  LDL.LU.64 R112, [R1+0xe78] ;  /* 0x000e780001707983 */ /* 0x000f220000300a00 */
[----:B--2---:R-:W-:-:S03]  /*21fe0*/  IMAD.WIDE R206, R2, 0x4, R106 ;  /* 0x0000000402ce7825 */ /* 0x004fc600078e026a */
[----:B------:R-:W2:Y:S04]  /*21ff0*/  LDL.LU.64 R106, [R1+0xe70] ;  /* 0x000e7000016a7983 */ /* 0x000ea80000300a00 */
[----:B------:R-:W2:Y:S04]  /*22000*/  LDL.LU.64 R128, [R1+0xe68] ;  /* 0x000e680001807983 */ /* 0x000ea80000300a00 */
[----:B------:R-:W2:Y:S04]  /*22010*/  LDL.LU.64 R126, [R1+0xe60] ;  /* 0x000e6000017e7983 */ /* 0x000ea80000300a00 */
[----:B------:R-:W2:Y:S01]  /*22020*/  LDL.LU.64 R124, [R1+0xe58] ;  /* 0x000e5800017c7983 */ /* 0x000ea20000300a00 */
[----:B------:R-:W-:-:S04]  /*22030*/  IMAD.WIDE R200, R2, 0x4, R200 ;  /* 0x0000000402c87825 */ /* 0x000fc800078e02c8 */
[----:B------:R-:W-:Y:S01]  /*22040*/  IMAD.WIDE R204, R2, 0x4, R204 ;  /* 0x0000000402cc7825 */ /* 0x000fe200078e02cc */
[----:B------:R-:W-:Y:S04]  /*22050*/  LDGSTS.E [R245+0x54004], desc[UR4][R200.64], !P5 ;  /* 0x54004000c8f57fae */ /* 0x000fe8000e921844 */
[----:B------:R-:W-:Y:S04]  /*22060*/  LDGSTS.E [R245+0x58004], desc[UR4][R202.64], !P5 ;  /* 0x58004000caf57fae */ /* 0x000fe8000e921844 */
[----:B------:R-:W-:Y:S01]  /*22070*/  LDGSTS.E [R245+0x5c004], desc[UR4][R204.64], !P5 ;  /* 0x5c004000ccf57fae */ /* 0x000fe2000e921844 */
[----:B------:R-:W-:Y:S01]  /*22080*/  ISETP.GE.U32.AND P5, PT, R5, 0x7fffff35, PT ;  /* 0x7fffff350500780c */ /* 0x000fe20003fa6070 */
[----:B------:R-:W-:-:S02]  /*22090*/  VIADD R5, R214, 0xffffff57 ;  /* 0xffffff57d6057836 */ /* 0x000fc40000000000 */
[C---:B------:R-:W-:Y:S01]  /*220a0*/  IMAD.WIDE R208, R2.reuse, 0x4, R208 ;  /* 0x0000000402d07825 */ /* 0x040fe200078e02d0 */
[----:B------:R-:W-:Y:S03]  /*220b0*/  LDGSTS.E [R245+0x50008], desc[UR4][R206.64], !P6 ;  /* 0x50008000cef57fae */ /* 0x000fe6000f121844 */
[C---:B------:R-:W-:Y:S01]  /*220c0*/  IMAD.WIDE R210, R2.reuse, 0x4, R210 ;  /* 0x0000000402d27825 */ /* 0x040fe200078e02d2 */
[----:B------:R-:W-:Y:S04]  /*220d0*/  LDGSTS.E [R245+0x54008], desc[UR4][R208.64], !P6 ;  /* 0x54008000d0f57fae */ /* 0x000fe8000f121844 */
[----:B------:R-:W-:Y:S01]  /*220e0*/  LDGSTS.E [R245+0x58008], desc[UR4][R210.64], !P6 ;  /* 0x58008000d2f57fae */ /* 0x000fe2000f121844 */
[----:B---3--:R-:W-:-:S03]  /*220f0*/  IMAD.WIDE R214, R2, 0x4, R104 ;  /* 0x0000000402d67825 */ /* 0x008fc600078e0268 */
[----:B------:R-:W3:Y:S04]  /*22100*/  LDL.LU.64 R104, [R1+0xe50] ;  /* 0x000e500001687983 */ /* 0x000ee80000300a00 */
[----:B------:R-:W3:Y:S04]  /*22110*/  LDL.LU.64 R118, [R1+0xe48] ;  /* 0x000e480001767983 */ /* 0x000ee80000300a00 */
[----:B------:R-:W3:Y:S04]  /*22120*/  LDL.LU.64 R114, [R1+0xe40] ;  /* 0x000e400001727983 */ /* 0x000ee80000300a00 */
[----:B------:R-:W3:Y:S01]  /*22130*/  LDL.LU.64 R108, [R1+0xe38] ;  /* 0x000e3800016c7983 */ /* 0x000ee20000300a00 */
[----:B------:R-:W-:-:S04]  /*22140*/  IMAD.WIDE R212, R2, 0x4, R212 ;  /* 0x0000000402d47825 */ /* 0x000fc800078e02d4 */
[C---:B------:R-:W-:Y:S01]  /*22150*/  IMAD.WIDE R216, R2.reuse, 0x4, R216 ;  /* 0x0000000402d87825 */ /* 0x040fe200078e02d8 */
[----:B------:R-:W-:Y:S03]  /*22160*/  LDGSTS.E [R245+0x5c008], desc[UR4][R212.64], !P6 ;  /* 0x5c008000d4f57fae */ /* 0x000fe6000f121844 */
[----:B------:R-:W-:Y:S01]  /*22170*/  IMAD.WIDE R218, R2, 0x4, R218 ;  /* 0x0000000402da7825 */ /* 0x000fe200078e02da */
[----:B------:R-:W-:Y:S04]  /*22180*/  LDGSTS.E [R245+0x5000c], desc[UR4][R214.64], !P1 ;  /* 0x5000c000d6f57fae */ /* 0x000fe8000c921844 */
[----:B------:R-:W-:Y:S04]  /*22190*/  LDGSTS.E [R245+0x5400c], desc[UR4][R216.64], !P1 ;  /* 0x5400c000d8f57fae */ /* 0x000fe8000c921844 */
[----:B------:R-:W-:Y:S01]  /*221a0*/  LDGSTS.E [R245+0x5800c], desc[UR4][R218.64], !P1 ;  /* 0x5800c000daf57fae */ /* 0x000fe2000c921844 */
[----:B------:R-:W-:Y:S01]  /*221b0*/  ISETP.GE.U32.AND P6, PT, R5, 0x7fffff18, PT ;  /* 0x7fffff180500780c */ /* 0x000fe20003fc6070 */
[----:B------:R-:W-:-:S02]  /*221c0*/  VIADD R5, R252, 0xffffff56 ;  /* 0xffffff56fc057836 */ /* 0x000fc40000000000 */
[----:B------:R-:W3:Y:S01]  /*221d0*/  LDC R252, c[0x0][0x230] ;  /* 0x00008c00fffc7b82 */ /* 0x000ee20000000800 */
[----:B----4-:R-:W-:-:S04]  /*221e0*/  IMAD.WIDE R220, R2, 0x4, R220 ;  /* 0x0000000402dc7825 */ /* 0x010fc800078e02dc */
[C---:B------:R-:W-:Y:S01]  /*221f0*/  IMAD.WIDE R110, R2.reuse, 0x4, R110 ;  /* 0x00000004026e7825 */ /* 0x040fe200078e026e */
[----:B------:R-:W-:Y:S03]  /*22200*/  LDGSTS.E [R245+0x5c00c], desc[UR4][R220.64], !P1 ;  /* 0x5c00c000dcf57fae */ /* 0x000fe6000c921844 */
[C---:B------:R-:W-:Y:S01]  /*22210*/  IMAD.WIDE R14, R2.reuse, 0x4, R122 ;  /* 0x00000004020e7825 */ /* 0x040fe200078e027a */
[----:B------:R4:W-:Y:S03]  /*22220*/  STL.64 [R1+0x1218], R110 ;  /* 0x0012186e01007387 */ /* 0x0009e60000100a00 */
[C---:B-1----:R-:W-:Y:S01]  /*22230*/  IMAD.WIDE R12, R2.reuse, 0x4, R116 ;  /* 0x00000004020c7825 */ /* 0x042fe200078e0274 */
[----:B------:R1:W-:Y:S03]  /*22240*/  STL.64 [R1+0x1210], R14 ;  /* 0x0012100e01007387 */ /* 0x0003e60000100a00 */
[C---:B------:R-:W-:Y:S01]  /*22250*/  IMAD.WIDE R10, R2.reuse, 0x4, R112 ;  /* 0x00000004020a7825 */ /* 0x040fe200078e0270 */
[----:B------:R1:W-:Y:S04]  /*22260*/  STL.64 [R1+0x1208], R12 ;  /* 0x0012080c01007387 */ /* 0x0003e80000100a00 */
[----:B------:R-:W-:Y:S04]  /*22270*/  LDGSTS.E [R244+0x40000], desc[UR4][R110.64], !P2 ;  /* 0x400000006ef47fae */ /* 0x000fe8000d121844 */
[----:B------:R1:W-:Y:S01]  /*22280*/  STL.64 [R1+0x1200], R10 ;  /* 0x0012000a01007387 */ /* 0x0003e20000100a00 */
[----:B--2---:R-:W-:-:S03]  /*22290*/  IMAD.WIDE R106, R2, 0x4, R106 ;  /* 0x00000004026a7825 */ /* 0x004fc600078e026a */
[----:B------:R1:W-:Y:S04]  /*222a0*/  LDGSTS.E [R244+0x44000], desc[UR4][R14.64], !P2 ;  /* 0x440000000ef47fae */ /* 0x0003e8000d121844 */
[----:B----4-:R-:W2:Y:S04]  /*222b0*/  LDL.LU.64 R110, [R1+0xe30] ;  /* 0x000e3000016e7983 */ /* 0x010ea80000300a00 */
[----:B------:R-:W4:Y:S04]  /*222c0*/  LDL.LU.64 R122, [R1+0xe28] ;  /* 0x000e2800017a7983 */ /* 0x000f280000300a00 */
[----:B------:R1:W-:Y:S02]  /*222d0*/  LDGSTS.E [R244+0x48000], desc[UR4][R12.64], !P2 ;  /* 0x480000000cf47fae */ /* 0x0003e4000d121844 */
[----:B-1----:R-:W-:-:S02]  /*222e0*/  IMAD.WIDE R14, R2, 0x4, R128 ;  /* 0x00000004020e7825 */ /* 0x002fc400078e0280 */
[----:B------:R-:W4:Y:S04]  /*222f0*/  LDL.LU.64 R116, [R1+0xe20] ;  /* 0x000e200001747983 */ /* 0x000f280000300a00 */
[----:B------:R1:W-:Y:S01]  /*22300*/  LDGSTS.E [R244+0x4c000], desc[UR4][R10.64], !P2 ;  /* 0x4c0000000af47fae */ /* 0x0003e2000d121844 */
[----:B------:R-:W-:-:S03]  /*22310*/  IMAD.WIDE R12, R2, 0x4, R126 ;  /* 0x00000004020c7825 */ /* 0x000fc600078e027e */
[----:B------:R-:W4:Y:S04]  /*22320*/  LDL.LU.64 R112, [R1+0xe18] ;  /* 0x000e180001707983 */ /* 0x000f280000300a00 */
[----:B------:R1:W-:Y:S02]  /*22330*/  STL.64 [R1+0x11f8], R106 ;  /* 0x0011f86a01007387 */ /* 0x0003e40000100a00 */
[----:B-1----:R-:W-:Y:S02]  /*22340*/  IMAD.WIDE R10, R2, 0x4, R124 ;  /* 0x00000004020a7825 */ /* 0x002fe400078e027c */
[----:B------:R1:W-:Y:S04]  /*22350*/  STL.64 [R1+0x11f0], R14 ;  /* 0x0011f00e01007387 */ /* 0x0003e80000100a00 */
[----:B------:R1:W-:Y:S04]  /*22360*/  STL.64 [R1+0x11e8], R12 ;  /* 0x0011e80c01007387 */ /* 0x0003e80000100a00 */
[----:B------:R-:W-:Y:S04]  /*22370*/  LDGSTS.E [R244+0x40004], desc[UR4][R106.64], !P3 ;  /* 0x400040006af47fae */ /* 0x000fe8000d921844 */
[----:B------:R1:W-:Y:S01]  /*22380*/  STL.64 [R1+0x11e0], R10 ;  /* 0x0011e00a01007387 */ /* 0x0003e20000100a00 */
[----:B------:R-:W-:-:S03]  /*22390*/  ISETP.GE.U32.AND P1, PT, R5, 0x7fffff17, PT ;  /* 0x7fffff170500780c */ /* 0x000fc60003f26070 */
[----:B------:R1:W-:Y:S04]  /*223a0*/  LDGSTS.E [R244+0x44004], desc[UR4][R14.64], !P3 ;  /* 0x440040000ef47fae */ /* 0x0003e8000d921844 */
[----:B------:R-:W4:Y:S01]  /*223b0*/  LDL.LU.64 R106, [R1+0xe10] ;  /* 0x000e1000016a7983 */ /* 0x000f220000300a00 */
[----:B------:R-:W-:Y:S02]  /*223c0*/  VIADD R5, R251, 0xffffff55 ;  /* 0xffffff55fb057836 */ /* 0x000fe40000000000 */
[----:B------:R-:W4:Y:S01]  /*223d0*/  LDC R251, c[0x0][0x230] ;  /* 0x00008c00fffb7b82 */ /* 0x000f220000000800 */
[----:B------:R1:W-:Y:S02]  /*223e0*/  LDGSTS.E [R244+0x48004], desc[UR4][R12.64], !P3 ;  /* 0x480040000cf47fae */ /* 0x0003e4000d921844 */
[----:B------:R-:W-:Y:S01]  /*223f0*/  ISETP.GE.U32.AND P2, PT, R5, 0x7fffff16, PT ;  /* 0x7fffff160500780c */ /* 0x000fe20003f46070 */
[----:B------:R-:W-:Y:S01]  /*22400*/  VIADD R5, R120, 0xffffff54 ;  /* 0xffffff5478057836 */ /* 0x000fe20000000000 */
[----:B------:R1:W-:Y:S01]  /*22410*/  LDGSTS.E [R244+0x4c004], desc[UR4][R10.64], !P3 ;  /* 0x4c0040000af47fae */ /* 0x0003e2000d921844 */
[----:B---3--:R-:W-:-:S04]  /*22420*/  IMAD.WIDE R104, R2, 0x4, R104 ;  /* 0x0000000402687825 */ /* 0x008fc800078e0268 */
[C---:B-1----:R-:W-:Y:S01]  /*22430*/  IMAD.WIDE R14, R2.reuse, 0x4, R118 ;  /* 0x00000004020e7825 */ /* 0x042fe200078e0276 */
[----:B------:R1:W-:Y:S03]  /*22440*/  STL.64 [R1+0x11d8], R104 ;  /* 0x0011d86801007387 */ /* 0x0003e60000100a00 */
[C---:B------:R-:W-:Y:S01]  /*22450*/  IMAD.WIDE R12, R2.reuse, 0x4, R114 ;  /* 0x00000004020c7825 */ /* 0x040fe200078e0272 */
[----:B------:R-:W3:Y:S04]  /*22460*/  LDL.LU.64 R120, [R1+0xe08] ;  /* 0x000e080001787983 */ /* 0x000ee80000300a00 */
[----:B------:R4:W-:Y:S01]  /*22470*/  STL.64 [R1+0x11d0], R14 ;  /* 0x0011d00e01007387 */ /* 0x0009e20000100a00 */
[----:B------:R-:W-:-:S02]  /*22480*/  IMAD.WIDE R10, R2, 0x4, R108 ;  /* 0x00000004020a7825 */ /* 0x000fc400078e026c */
[----:B------:R-:W3:Y:S01]  /*22490*/  LDC R108, c[0x0][0x230] ;  /* 0x00008c00ff6c7b82 */ /* 0x000ee20000000800 */
[----:B------:R-:W3:Y:S04]  /*224a0*/  LDL.LU.64 R118, [R1+0xe00] ;  /* 0x000e000001767983 */ /* 0x000ee80000300a00 */
[----:B------:R4:W-:Y:S04]  /*224b0*/  STL.64 [R1+0x11c8], R12 ;  /* 0x0011c80c01007387 */ /* 0x0009e80000100a00 */
[----:B------:R-:W3:Y:S04]  /*224c0*/  LDL.LU.64 R114, [R1+0xdf8] ;  /* 0x000df80001727983 */ /* 0x000ee80000300a00 */
[----:B------:R4:W-:Y:S04]  /*224d0*/  STL.64 [R1+0x11c0], R10 ;  /* 0x0011c00a01007387 */ /* 0x0009e80000100a00 */
[----:B------:R-:W-:Y:S04]  /*224e0*/  LDGSTS.E [R244+0x40008], desc[UR4][R104.64], !P4 ;  /* 0x4000800068f47fae */ /* 0x000fe8000e121844 */
[----:B------:R4:W-:Y:S04]  /*224f0*/  LDGSTS.E [R244+0x44008], desc[UR4][R14.64], !P4 ;  /* 0x440080000ef47fae */ /* 0x0009e8000e121844 */
[----:B------:R4:W-:Y:S04]  /*22500*/  LDGSTS.E [R244+0x48008], desc[UR4][R12.64], !P4 ;  /* 0x480080000cf47fae */ /* 0x0009e8000e121844 */
[----:B-1----:R-:W3:Y:S04]  /*22510*/  LDL.LU.64 R104, [R1+0xdf0] ;  /* 0x000df00001687983 */ /* 0x002ee80000300a00 */
[----:B------:R1:W-:Y:S01]  /*22520*/  LDGSTS.E [R244+0x4c008], desc[UR4][R10.64], !P4 ;  /* 0x4c0080000af47fae */ /* 0x0003e2000e121844 */
[----:B--2---:R-:W-:-:S04]  /*22530*/  IMAD.WIDE R110, R2, 0x4, R110 ;  /* 0x00000004026e7825 */ /* 0x004fc800078e026e */
[C---:B----4-:R-:W-:Y:S01]  /*22540*/  IMAD.WIDE R14, R2.reuse, 0x4, R122 ;  /* 0x00000004020e7825 */ /* 0x050fe200078e027a */
[----:B------:R2:W-:Y:S04]  /*22550*/  STL.64 [R1+0x11b8], R110 ;  /* 0x0011b86e01007387 */ /* 0x0005e80000100a00 */
[----:B------:R-:W4:Y:S01]  /*22560*/  LDL.LU.64 R128, [R1+0xde8] ;  /* 0x000de80001807983 */ /* 0x000f220000300a00 */
[----:B------:R-:W-:-:S03]  /*22570*/  IMAD.WIDE R12, R2, 0x4, R116 ;  /* 0x00000004020c7825 */ /* 0x000fc600078e0274 */
[----:B------:R3:W-:Y:S04]  /*22580*/  STL.64 [R1+0x11b0], R14 ;  /* 0x0011b00e01007387 */ /* 0x0007e80000100a00 */
[----:B------:R-:W4:Y:S01]  /*22590*/  LDL.LU.64 R126, [R1+0xde0] ;  /* 0x000de000017e7983 */ /* 0x000f220000300a00 */
[----:B-1----:R-:W-:-:S03]  /*225a0*/  IMAD.WIDE R10, R2, 0x4, R112 ;  /* 0x00000004020a7825 */ /* 0x002fc600078e0270 */
[----:B------:R1:W-:Y:S04]  /*225b0*/  STL.64 [R1+0x11a8], R12 ;  /* 0x0011a80c01007387 */ /* 0x0003e80000100a00 */
[----:B------:R-:W4:Y:S04]  /*225c0*/  LDL.LU.64 R124, [R1+0xdd8] ;  /* 0x000dd800017c7983 */ /* 0x000f280000300a00 */
[----:B------:R1:W-:Y:S04]  /*225d0*/  STL.64 [R1+0x11a0], R10 ;  /* 0x0011a00a01007387 */ /* 0x0003e80000100a00 */
[----:B------:R-:W-:Y:S04]  /*225e0*/  LDGSTS.E [R244+0x4000c], desc[UR4][R110.64], !P5 ;  /* 0x4000c0006ef47fae */ /* 0x000fe8000e921844 */
[----:B------:R3:W-:Y:S04]  /*225f0*/  LDGSTS.E [R244+0x4400c], desc[UR4][R14.64], !P5 ;  /* 0x4400c0000ef47fae */ /* 0x0007e8000e921844 */
[----:B------:R1:W-:Y:S04]  /*22600*/  LDGSTS.E [R244+0x4800c], desc[UR4][R12.64], !P5 ;  /* 0x4800c0000cf47fae */ /* 0x0003e8000e921844 */
[----:B------:R1:W-:Y:S01]  /*22610*/  LDGSTS.E [R244+0x4c00c], desc[UR4][R10.64], !P5 ;  /* 0x4c00c0000af47fae */ /* 0x0003e2000e921844 */
[----:B------:R-:W-:-:S03]  /*22620*/  IMAD.WIDE R112, R2, 0x4, R106 ;  /* 0x0000000402707825 */ /* 0x000fc600078e026a */
[----:B------:R-:W4:Y:S04]  /*22630*/  LDL.LU.64 R106, [R1+0xdd0] ;  /* 0x000dd000016a7983 */ /* 0x000f280000300a00 */
[----:B------:R-:W4:Y:S04]  /*22640*/  LDL.LU.64 R122, [R1+0xdc8] ;  /* 0x000dc800017a7983 */ /* 0x000f280000300a00 */
[----:B------:R-:W4:Y:S04]  /*22650*/  LDL.LU.64 R116, [R1+0xdc0] ;  /* 0x000dc00001747983 */ /* 0x000f280000300a00 */
[----:B------:R1:W-:Y:S04]  /*22660*/  STL.64 [R1+0xf58], R112 ;  /* 0x000f587001007387 */ /* 0x0003e80000100a00 */
[----:B--2---:R-:W2:Y:S04]  /*22670*/  LDL.LU.64 R110, [R1+0xdb8] ;  /* 0x000db800016e7983 */ /* 0x004ea80000300a00 */
[----:B------:R-:W-:Y:S01]  /*22680*/  LDGSTS.E [R244+0x50000], desc[UR4][R112.64], !P6 ;  /* 0x5000000070f47fae */ /* 0x000fe2000f121844 */
[----:B---3--:R-:W-:-:S04]  /*22690*/  IMAD.WIDE R14, R2, 0x4, R120 ;  /* 0x00000004020e7825 */ /* 0x008fc800078e0278 */
[C---:B-1----:R-:W-:Y:S01]  /*226a0*/  IMAD.WIDE R12, R2.reuse, 0x4, R118 ;  /* 0x00000004020c7825 */ /* 0x042fe200078e0276 */
[----:B------:R4:W-:Y:S03]  /*226b0*/  STL.64 [R1+0xf50], R14 ;  /* 0x000f500e01007387 */ /* 0x0009e60000100a00 */
[C---:B------:R-:W-:Y:S01]  /*226c0*/  IMAD.WIDE R10, R2.reuse, 0x4, R114 ;  /* 0x00000004020a7825 */ /* 0x040fe200078e0272 */
[----:B------:R1:W-:Y:S04]  /*226d0*/  STL.64 [R1+0xf48], R12 ;  /* 0x000f480c01007387 */ /* 0x0003e80000100a00 */
[----:B------:R3:W-:Y:S04]  /*226e0*/  STL.64 [R1+0xf40], R10 ;  /* 0x000f400a01007387 */ /* 0x0007e80000100a00 */
[----:B------:R-:W2:Y:S04]  /*226f0*/  LDL.LU.64 R112, [R1+0xdb0] ;  /* 0x000db00001707983 */ /* 0x000ea80000300a00 */
[----:B------:R-:W2:Y:S04]  /*22700*/  LDL.LU.64 R120, [R1+0xda8] ;  /* 0x000da80001787983 */ /* 0x000ea80000300a00 */
[----:B------:R-:W2:Y:S01]  /*22710*/  LDL.LU.64 R118, [R1+0xda0] ;  /* 0x000da00001767983 */ /* 0x000ea20000300a00 */
[----:B------:R-:W-:Y:S01]  /*22720*/  IMAD.WIDE R104, R2, 0x4, R104 ;  /* 0x0000000402687825 */ /* 0x000fe200078e0268 */
[----:B------:R-:W-:-:S02]  /*22730*/  ISETP.GE.U32.AND P3, PT, R5, 0x7fffff15, PT ;  /* 0x7fffff150500780c */ /* 0x000fc40003f66070 */
[----:B------:R4:W-:Y:S04]  /*22740*/  LDGSTS.E [R244+0x54000], desc[UR4][R14.64], !P6 ;  /* 0x540000000ef47fae */ /* 0x0009e8000f121844 */
[----:B------:R3:W-:Y:S04]  /*22750*/  STL.64 [R1+0xf38], R104 ;  /* 0x000f386801007387 */ /* 0x0007e80000100a00 */
[----:B------:R-:W2:Y:S01]  /*22760*/  LDL.LU.64 R114, [R1+0xd98] ;  /* 0x000d980001727983 */ /* 0x000ea20000300a00 */
[----:B------:R-:W-:Y:S02]  /*22770*/  VIADD R5, R7, 0xffffff73 ;  /* 0xffffff7307057836 */ /* 0x000fe40000000000 */
[----:B------:R-:W2:Y:S01]  /*22780*/  LDC R7, c[0x0][0x230] ;  /* 0x00008c00ff077b82 */ /* 0x000ea20000000800 */
[----:B------:R1:W-:Y:S02]  /*22790*/  LDGSTS.E [R244+0x58000], desc[UR4][R12.64], !P6 ;  /* 0x580000000cf47fae */ /* 0x0003e4000f121844 */
[----:B------:R-:W-:Y:S01]  /*227a0*/  ISETP.GE.U32.AND P4, PT, R5, 0x7fffff34, PT ;  /* 0x7fffff340500780c */ /* 0x000fe20003f86070 */
[----:B------:R-:W-:Y:S01]  /*227b0*/  VIADD R5, R252, 0xffffff72 ;  /* 0xffffff72fc057836 */ /* 0x000fe20000000000 */
[----:B------:R3:W-:Y:S03]  /*227c0*/  LDGSTS.E [R244+0x5c000], desc[UR4][R10.64], !P6 ;  /* 0x5c0000000af47fae */ /* 0x0007e6000f121844 */
[----:B------:R-:W2:Y:S01]  /*227d0*/  LDC R252, c[0x0][0x230] ;  /* 0x00008c00fffc7b82 */ /* 0x000ea20000000800 */
[----:B------:R-:W-:Y:S01]  /*227e0*/  ISETP.GE.U32.AND P5, PT, R5, 0x7fffff33, PT ;  /* 0x7fffff330500780c */ /* 0x000fe20003fa6070 */
[----:B------:R-:W-:Y:S01]  /*227f0*/  VIADD R5, R251, 0xffffff71 ;  /* 0xffffff71fb057836 */ /* 0x000fe20000000000 */
[----:B------:R-:W-:Y:S04]  /*22800*/  LDGSTS.E [R244+0x50004], desc[UR4][R104.64], !P1 ;  /* 0x5000400068f47fae */ /* 0x000fe8000c921844 */
[----:B------:R-:W-:Y:S01]  /*22810*/  ISETP.GE.U32.AND P6, PT, R5, 0x7fffff32, PT ;  /* 0x7fffff320500780c */ /* 0x000fe20003fc6070 */
[----:B------:R-:W-:Y:S01]  /*22820*/  VIADD R5, R108, 0xffffff70 ;  /* 0xffffff706c057836 */ /* 0x000fe20000000000 */
[----:B------:R-:W2:Y:S01]  /*22830*/  LDC R251, c[0x0][0x230] ;  /* 0x00008c00fffb7b82 */ /* 0x000ea20000000800 */
[----:B----4-:R-:W-:-:S04]  /*22840*/  IMAD.WIDE R14, R2, 0x4, R128 ;  /* 0x00000004020e7825 */ /* 0x010fc800078e0280 */
[C---:B-1----:R-:W-:Y:S01]  /*22850*/  IMAD.WIDE R12, R2.reuse, 0x4, R126 ;  /* 0x00000004020c7825 */ /* 0x042fe200078e027e */
[----:B------:R1:W-:Y:S04]  /*22860*/  STL.64 [R1+0xf30], R14 ;  /* 0x000f300e01007387 */ /* 0x0003e80000100a00 */
[----:B------:R1:W-:Y:S01]  /*22870*/  LDGSTS.E [R244+0x54004], desc[UR4][R14.64], !P1 ;  /* 0x540040000ef47fae */ /* 0x0003e2000c921844 */
[----:B---3--:R-:W-:-:S03]  /*22880*/  IMAD.WIDE R10, R2, 0x4, R124 ;  /* 0x00000004020a7825 */ /* 0x008fc600078e027c */
[----:B------:R3:W-:Y:S04]  /*22890*/  STL.64 [R1+0xf28], R12 ;  /* 0x000f280c01007387 */ /* 0x0007e80000100a00 */
[----:B------:R2:W-:Y:S04]  /*228a0*/  STL.64 [R1+0xf20], R10 ;  /* 0x000f200a01007387 */ /* 0x0005e80000100a00 */
[----:B------:R3:W-:Y:S04]  /*228b0*/  LDGSTS.E [R244+0x58004], desc[UR4][R12.64], !P1 ;  /* 0x580040000cf47fae */ /* 0x0007e8000c921844 */
[----:B------:R-:W4:Y:S04]  /*228c0*/  LDL.LU.64 R108, [R1+0xd90] ;  /* 0x000d9000016c7983 */ /* 0x000f280000300a00 */
[----:B------:R-:W4:Y:S04]  /*228d0*/  LDL.LU.64 R104, [R1+0xd88] ;  /* 0x000d880001687983 */ /* 0x000f280000300a00 */
[----:B------:R2:W-:Y:S01]  /*228e0*/  LDGSTS.E [R244+0x5c004], desc[UR4][R10.64], !P1 ;  /* 0x5c0040000af47fae */ /* 0x0005e2000c921844 */
[----:B------:R-:W-:-:S04]  /*228f0*/  IMAD.WIDE R106, R2, 0x4, R106 ;  /* 0x00000004026a7825 */ /* 0x000fc800078e026a */
[C---:B-1----:R-:W-:Y:S01]  /*22900*/  IMAD.WIDE R14, R2.reuse, 0x4, R122 ;  /* 0x00000004020e7825 */ /* 0x042fe200078e027a */
[----:B------:R1:W-:Y:S03]  /*22910*/  STL.64 [R1+0xf18], R106 ;  /* 0x000f186a01007387 */ /* 0x0003e60000100a00 */
[C---:B---3--:R-:W-:Y:S01]  /*22920*/  IMAD.WIDE R12, R2.reuse, 0x4, R116 ;  /* 0x00000004020c7825 */ /* 0x048fe200078e0274 */
[----:B------:R3:W-:Y:S04]  /*22930*/  STL.64 [R1+0xf10], R14 ;  /* 0x000f100e01007387 */ /* 0x0007e80000100a00 */
[----:B------:R-:W4:Y:S01]  /*22940*/  LDL.LU.64 R126, [R1+0xd80] ;  /* 0x000d8000017e7983 */ /* 0x000f220000300a00 */
[----:B--2---:R-:W-:-:S03]  /*22950*/  IMAD.WIDE R10, R2, 0x4, R110 ;  /* 0x00000004020a7825 */ /* 0x004fc600078e026e */
[----:B------:R2:W-:Y:S01]  /*22960*/  STL.64 [R1+0xf08], R12 ;  /* 0x000f080c01007387 */ /* 0x0005e20000100a00 */
[----:B------:R-:W4:Y:S03]  /*22970*/  LDC R110, c[0x0][0x230] ;  /* 0x00008c00ff6e7b82 */ /* 0x000f260000000800 */
[----:B------:R-:W4:Y:S04]  /*22980*/  LDL.LU.64 R122, [R1+0xd78] ;  /* 0x000d7800017a7983 */ /* 0x000f280000300a00 */
[----:B------:R2:W-:Y:S04]  /*22990*/  STL.64 [R1+0xf00], R10 ;  /* 0x000f000a01007387 */ /* 0x0005e80000100a00 */
[----:B------:R-:W-:Y:S04]  /*229a0*/  LDGSTS.E [R244+0x50008], desc[UR4][R106.64], !P2 ;  /* 0x500080006af47fae */ /* 0x000fe8000d121844 */
[----:B------:R3:W-:Y:S04]  /*229b0*/  LDGSTS.E [R244+0x54008], desc[UR4][R14.64], !P2 ;  /* 0x540080000ef47fae */ /* 0x0007e8000d121844 */
[----:B------:R2:W-:Y:S04]  /*229c0*/  LDGSTS.E [R244+0x58008], desc[UR4][R12.64], !P2 ;  /* 0x580080000cf47fae */ /* 0x0005e8000d121844 */
[----:B-1----:R-:W4:Y:S04]  /*229d0*/  LDL.LU.64 R106, [R1+0xd70] ;  /* 0x000d7000016a7983 */ /* 0x002f280000300a00 */
[----:B------:R-:W4:Y:S04]  /*229e0*/  LDL.LU.64 R116, [R1+0xd68] ;  /* 0x000d680001747983 */ /* 0x000f280000300a00 */
[----:B------:R1:W-:Y:S01]  /*229f0*/  LDGSTS.E [R244+0x5c008], desc[UR4][R10.64], !P2 ;  /* 0x5c0080000af47fae */ /* 0x0003e2000d121844 */
[----:B------:R-:W-:-:S04]  /*22a00*/  IMAD.WIDE R112, R2, 0x4, R112 ;  /* 0x0000000402707825 */ /* 0x000fc800078e0270 */
[C---:B---3--:R-:W-:Y:S01]  /*22a10*/  IMAD.WIDE R14, R2.reuse, 0x4, R120 ;  /* 0x00000004020e7825 */ /* 0x048fe200078e0278 */
[----:B------:R-:W-:Y:S04]  /*22a20*/  STL.64 [R1+0xef8], R112 ;  /* 0x000ef87001007387 */ /* 0x000fe80000100a00 */
[----:B------:R-:W3:Y:S04]  /*22a30*/  LDL.LU.64 R124, [R1+0xd60] ;  /* 0x000d6000017c7983 */ /* 0x000ee80000300a00 */
[----:B------:R4:W-:Y:S01]  /*22a40*/  STL.64 [R1+0xef0], R14 ;  /* 0x000ef00e01007387 */ /* 0x0009e20000100a00 */
[----:B--2---:R-:W-:-:S03]  /*22a50*/  IMAD.WIDE R12, R2, 0x4, R118 ;  /* 0x00000004020c7825 */ /* 0x004fc600078e0276 */
[----:B------:R-:W-:Y:S01]  /*22a60*/  LDGSTS.E [R244+0x5000c], desc[UR4][R112.64], !P3 ;  /* 0x5000c00070f47fae */ /* 0x000fe2000d921844 */
[----:B-1----:R-:W-:-:S03]  /*22a70*/  IMAD.WIDE R10, R2, 0x4, R114 ;  /* 0x00000004020a7825 */ /* 0x002fc600078e0272 */
[----:B------:R1:W-:Y:S04]  /*22a80*/  LDGSTS.E [R244+0x5400c], desc[UR4][R14.64], !P3 ;  /* 0x5400c0000ef47fae */ /* 0x0003e8000d921844 */
[----:B------:R-:W2:Y:S04]  /*22a90*/  LDL.LU.64 R114, [R1+0xd58] ;  /* 0x000d580001727983 */ /* 0x000ea80000300a00 */
[----:B------:R1:W-:Y:S04]  /*22aa0*/  STL.64 [R1+0xee8], R12 ;  /* 0x000ee80c01007387 */ /* 0x0003e80000100a00 */
[----:B------:R1:W-:Y:S04]  /*22ab0*/  STL.64 [R1+0x188], R10 ;  /* 0x0001880a01007387 */ /* 0x0003e80000100a00 */
[----:B------:R1:W-:Y:S04]  /*22ac0*/  LDGSTS.E [R244+0x5800c], desc[UR4][R12.64], !P3 ;  /* 0x5800c0000cf47fae */ /* 0x0003e8000d921844 */
[----:B------:R1:W-:Y:S01]  /*22ad0*/  LDGSTS.E [R244+0x5c00c], desc[UR4][R10.64], !P3 ;  /* 0x5c00c0000af47fae */ /* 0x0003e2000d921844 */
[----:B------:R-:W-:Y:S01]  /*22ae0*/  ISETP.GE.U32.AND P1, PT, R5, 0x7fffff31, PT ;  /* 0x7fffff310500780c */ /* 0x000fe20003f26070 */
[----:B------:R-:W-:-:S02]  /*22af0*/  VIADD R5, R7, 0xffffff53 ;  /* 0xffffff5307057836 */ /* 0x000fc40000000000 */
[----:B------:R-:W2:Y:S03]  /*22b00*/  LDC R7, c[0x0][0x230] ;  /* 0x00008c00ff077b82 */ /* 0x000ea60000000800 */
[----:B------:R-:W-:Y:S01]  /*22b10*/  ISETP.GE.U32.AND P2, PT, R5, 0x7fffff14, PT ;  /* 0x7fffff140500780c */ /* 0x000fe20003f46070 */
[----:B------:R-:W-:-:S04]  /*22b20*/  VIADD R5, R252, 0xffffff52 ;  /* 0xffffff52fc057836 */ /* 0x000fc80000000000 */
[----:B------:R-:W2:Y:S01]  /*22b30*/  LDC R252, c[0x0][0x230] ;  /* 0x00008c00fffc7b82 */ /* 0x000ea20000000800 */
[----:B------:R-:W-:Y:S01]  /*22b40*/  ISETP.GE.U32.AND P3, PT, R5, 0x7fffff13, PT ;  /* 0x7fffff130500780c */ /* 0x000fe20003f66070 */
[----:B------:R-:W-:-:S06]  /*22b50*/  VIADD R5, R251, 0xffffff51 ;  /* 0xffffff51fb057836 */ /* 0x000fcc0000000000 */
[----:B------:R-:W2:Y:S01]  /*22b60*/  LDC R251, c[0x0][0x230] ;  /* 0x00008c00fffb7b82 */ /* 0x000ea20000000800 */
[----:B----4-:R-:W-:-:S04]  /*22b70*/  IMAD.WIDE R120, R2, 0x4, R108 ;  /* 0x0000000402787825 */ /* 0x010fc800078e026c */
[C---:B-1----:R-:W-:Y:S01]  /*22b80*/  IMAD.WIDE R14, R2.reuse, 0x4, R104 ;  /* 0x00000004020e7825 */ /* 0x042fe200078e0268 */
[----:B------:R-:W-:Y:S04]  /*22b90*/  LDGSTS.E [R243+0x40000], desc[UR4][R120.64], !P4 ;  /* 0x4000000078f37fae */ /* 0x000fe8000e121844 */
[----:B------:R-:W4:Y:S04]  /*22ba0*/  LDL.LU.64 R104, [R1+0xd50] ;  /* 0x000d500001687983 */ /* 0x000f280000300a00 */
[----:B------:R-:W4:Y:S04]  /*22bb0*/  LDL.LU.64 R118, [R1+0xd48] ;  /* 0x000d480001767983 */ /* 0x000f280000300a00 */
[----:B------:R-:W-:Y:S04]  /*22bc0*/  STL.64 [R1+0x1198], R120 ;  /* 0x0011987801007387 */ /* 0x000fe80000100a00 */
[----:B------:R-:W4:Y:S01]  /*22bd0*/  LDL.LU.64 R112, [R1+0xd40] ;  /* 0x000d400001707983 */ /* 0x000f220000300a00 */
[----:B------:R-:W-:-:S03]  /*22be0*/  IMAD.WIDE R12, R2, 0x4, R126 ;  /* 0x00000004020c7825 */ /* 0x000fc600078e027e */
[----:B------:R1:W-:Y:S04]  /*22bf0*/  STL.64 [R1+0x1190], R14 ;  /* 0x0011900e01007387 */ /* 0x0003e80000100a00 */
[----:B------:R-:W4:Y:S01]  /*22c00*/  LDL.LU.64 R108, [R1+0xd38] ;  /* 0x000d3800016c7983 */ /* 0x000f220000300a00 */
[----:B------:R-:W-:-:S03]  /*22c10*/  IMAD.WIDE R10, R2, 0x4, R122 ;  /* 0x00000004020a7825 */ /* 0x000fc600078e027a */
[----:B------:R3:W-:Y:S04]  /*22c20*/  STL.64 [R1+0x1188], R12 ;  /* 0x0011880c01007387 */ /* 0x0007e80000100a00 */
[----:B------:R1:W-:Y:S04]  /*22c30*/  LDGSTS.E [R243+0x44000], desc[UR4][R14.64], !P4 ;  /* 0x440000000ef37fae */ /* 0x0003e8000e121844 */
[----:B------:R2:W-:Y:S04]  /*22c40*/  STL.64 [R1+0x1180], R10 ;  /* 0x0011800a01007387 */ /* 0x0005e80000100a00 */
[----:B------:R3:W-:Y:S04]  /*22c50*/  LDGSTS.E [R243+0x48000], desc[UR4][R12.64], !P4 ;  /* 0x480000000cf37fae */ /* 0x0007e8000e121844 */
[----:B------:R2:W-:Y:S01]  /*22c60*/  LDGSTS.E [R243+0x4c000], desc[UR4][R10.64], !P4 ;  /* 0x4c0000000af37fae */ /* 0x0005e2000e121844 */
[----:B------:R-:W-:-:S04]  /*22c70*/  IMAD.WIDE R106, R2, 0x4, R106 ;  /* 0x00000004026a7825 */ /* 0x000fc800078e026a */
[----:B-1----:R-:W-:Y:S01]  /*22c80*/  IMAD.WIDE R14, R2, 0x4, R116 ;  /* 0x00000004020e7825 */ /* 0x002fe200078e0274 */
[----:B------:R-:W-:Y:S01]  /*22c90*/  ISETP.GE.U32.AND P4, PT, R5, 0x7fffff12, PT ;  /* 0x7fffff120500780c */ /* 0x000fe20003f86070 */
[----:B------:R-:W4:Y:S04]  /*22ca0*/  LDL.LU.64 R116, [R1+0xd30] ;  /* 0x000d300001747983 */ /* 0x000f280000300a00 */
[----:B------:R-:W4:Y:S04]  /*22cb0*/  LDL.LU.64 R126, [R1+0xd28] ;  /* 0x000d2800017e7983 */ /* 0x000f280000300a00 */
[----:B------:R1:W-:Y:S04]  /*22cc0*/  STL.64 [R1+0x1178], R106 ;  /* 0x0011786a01007387 */ /* 0x0003e80000100a00 */
[----:B------:R-:W4:Y:S04]  /*22cd0*/  LDL.LU.64 R122, [R1+0xd20] ;  /* 0x000d2000017a7983 */ /* 0x000f280000300a00 */
[----:B------:R4:W-:Y:S04]  /*22ce0*/  STL.64 [R1+0x1170], R14 ;  /* 0x0011700e01007387 */ /* 0x0009e80000100a00 */
[----:B------:R-:W4:Y:S01]  /*22cf0*/  LDL.LU.64 R120, [R1+0xd18] ;  /* 0x000d180001787983 */ /* 0x000f220000300a00 */
[----:B------:R-:W-:-:S03]  /*22d00*/  VIADD R5, R110, 0xffffff50 ;  /* 0xffffff506e057836 */ /* 0x000fc60000000000 */
[----:B------:R-:W-:Y:S04]  /*22d10*/  LDGSTS.E [R243+0x40004], desc[UR4][R106.64], !P5 ;  /* 0x400040006af37fae */ /* 0x000fe8000e921844 */
[----:B------:R4:W-:Y:S01]  /*22d20*/  LDGSTS.E [R243+0x44004], desc[UR4][R14.64], !P5 ;  /* 0x440040000ef37fae */ /* 0x0009e2000e921844 */
[----:B---3--:R-:W-:-:S05]  /*22d30*/  IMAD.WIDE R12, R2, 0x4, R124 ;  /* 0x00000004020c7825 */ /* 0x008fca00078e027c */
[----:B------:R3:W-:Y:S04]  /*22d40*/  STL.64 [R1+0x1168], R12 ;  /* 0x0011680c01007387 */ /* 0x0007e80000100a00 */
[----:B------:R3:W-:Y:S01]  /*22d50*/  LDGSTS.E [R243+0x48004], desc[UR4][R12.64], !P5 ;  /* 0x480040000cf37fae */ /* 0x0007e2000e921844 */
[----:B--2---:R-:W-:-:S05]  /*22d60*/  IMAD.WIDE R10, R2, 0x4, R114 ;  /* 0x00000004020a7825 */ /* 0x004fca00078e0272 */
[----:B------:R2:W-:Y:S04]  /*22d70*/  STL.64 [R1+0x1160], R10 ;  /* 0x0011600a01007387 */ /* 0x0005e80000100a00 */
[----:B------:R-:W2:Y:S04]  /*22d80*/  LDL.LU.64 R114, [R1+0xd10] ;  /* 0x000d100001727983 */ /* 0x000ea80000300a00 */
[----:B------:R-:W2:Y:S04]  /*22d90*/  LDL.LU.64 R110, [R1+0xd08] ;  /* 0x000d0800016e7983 */ /* 0x000ea80000300a00 */
[----:B-1----:R-:W2:Y:S04]  /*22da0*/  LDL.LU.64 R106, [R1+0xd00] ;  /* 0x000d0000016a7983 */ /* 0x002ea80000300a00 */
[----:B------:R2:W-:Y:S01]  /*22db0*/  LDGSTS.E [R243+0x4c004], desc[UR4][R10.64], !P5 ;  /* 0x4c0040000af37fae */ /* 0x0005e2000e921844 */
[----:B----4-:R-:W-:-:S04]  /*22dc0*/  IMAD.WIDE R104, R2, 0x4, R104 ;  /* 0x0000000402687825 */ /* 0x010fc800078e0268 */
[C---:B------:R-:W-:Y:S01]  /*22dd0*/  IMAD.WIDE R14, R2.reuse, 0x4, R118 ;  /* 0x00000004020e7825 */ /* 0x040fe200078e0276 */
[----:B------:R1:W-:Y:S03]  /*22de0*/  STL.64 [R1+0x1158], R104 ;  /* 0x0011586801007387 */ /* 0x0003e60000100a00 */
[C---:B---3--:R-:W-:Y:S01]  /*22df0*/  IMAD.WIDE R12, R2.reuse, 0x4, R112 ;  /* 0x00000004020c7825 */ /* 0x048fe200078e0270 */
[----:B------:R3:W-:Y:S01]  /*22e00*/  STL.64 [R1+0x1150], R14 ;  /* 0x0011500e01007387 */ /* 0x0007e20000100a00 */
[----:B------:R-:W4:Y:S03]  /*22e10*/  LDC R112, c[0x0][0x230] ;  /* 0x00008c00ff707b82 */ /* 0x000f260000000800 */
[----:B------:R-:W-:Y:S01]  /*22e20*/  LDGSTS.E [R243+0x40008], desc[UR4][R104.64], !P6 ;  /* 0x4000800068f37fae */ /* 0x000fe2000f121844 */
[----:B--2---:R-:W-:-:S03]  /*22e30*/  IMAD.WIDE R10, R2, 0x4, R108 ;  /* 0x00000004020a7825 */ /* 0x004fc600078e026c */
[----:B------:R2:W-:Y:S04]  /*22e40*/  STL.64 [R1+0x1148], R12 ;  /* 0x0011480c01007387 */ /* 0x0005e80000100a00 */
[----:B------:R-:W4:Y:S04]  /*22e50*/  LDL.LU.64 R124, [R1+0xcf8] ;  /* 0x000cf800017c7983 */ /* 0x000f280000300a00 */
[----:B------:R3:W-:Y:S04]  /*22e60*/  LDGSTS.E [R243+0x44008], desc[UR4][R14.64], !P6 ;  /* 0x440080000ef37fae */ /* 0x0007e8000f121844 */
[----:B------:R2:W-:Y:S04]  /*22e70*/  STL.64 [R1+0x1140], R10 ;  /* 0x0011400a01007387 */ /* 0x0005e80000100a00 */
[----:B------:R2:W-:Y:S04]  /*22e80*/  LDGSTS.E [R243+0x48008], desc[UR4][R12.64], !P6 ;  /* 0x480080000cf37fae */ /* 0x0005e8000f121844 */
[----:B-1----:R-:W4:Y:S04]  /*22e90*/  LDL.LU.64 R104, [R1+0xcf0] ;  /* 0x000cf00001687983 */ /* 0x002f280000300a00 */
[----:B------:R-:W4:Y:S01]  /*22ea0*/  LDL.LU.64 R118, [R1+0xce8] ;  /* 0x000ce80001767983 */ /* 0x000f220000300a00 */
[----:B------:R-:W-:-:S03]  /*22eb0*/  IMAD.WIDE R116, R2, 0x4, R116 ;  /* 0x0000000402747825 */ /* 0x000fc600078e0274 */
[----:B------:R-:W4:Y:S01]  /*22ec0*/  LDL.LU.64 R108, [R1+0xce0] ;  /* 0x000ce000016c7983 */ /* 0x000f220000300a00 */
[----:B---3--:R-:W-:-:S03]  /*22ed0*/  IMAD.WIDE R14, R2, 0x4, R126 ;  /* 0x00000004020e7825 */ /* 0x008fc600078e027e */
[----:B------:R1:W-:Y:S04]  /*22ee0*/  STL.64 [R1+0x1138], R116 ;  /* 0x0011387401007387 */ /* 0x0003e80000100a00 */
[----:B------:R3:W-:Y:S01]  /*22ef0*/  LDGSTS.E [R243+0x4c008], desc[UR4][R10.64], !P6 ;  /* 0x4c0080000af37fae */ /* 0x0007e2000f121844 */
[----:B--2---:R-:W-:-:S03]  /*22f00*/  IMAD.WIDE R12, R2, 0x4, R122 ;  /* 0x00000004020c7825 */ /* 0x004fc600078e027a */
[----:B------:R2:W-:Y:S04]  /*22f10*/  STL.64 [R1+0x1130], R14 ;  /* 0x0011300e01007387 */ /* 0x0005e80000100a00 */
[----:B------:R-:W-:Y:S04]  /*22f20*/  LDGSTS.E [R243+0x4000c], desc[UR4][R116.64], !P1 ;  /* 0x4000c00074f37fae */ /* 0x000fe8000c921844 */
[----:B------:R2:W-:Y:S01]  /*22f30*/  STL.64 [R1+0x1128], R12 ;  /* 0x0011280c01007387 */ /* 0x0005e20000100a00 */
[----:B---3--:R-:W-:-:S03]  /*22f40*/  IMAD.WIDE R10, R2, 0x4, R120 ;  /* 0x00000004020a7825 */ /* 0x008fc600078e0278 */
[----:B------:R2:W-:Y:S04]  /*22f50*/  LDGSTS.E [R243+0x4400c], desc[UR4][R14.64], !P1 ;  /* 0x4400c0000ef37fae */ /* 0x0005e8000c921844 */
[----:B-1----:R-:W3:Y:S04]  /*22f60*/  LDL.LU.64 R116, [R1+0xcd0] ;  /* 0x000cd00001747983 */ /* 0x002ee80000300a00 */
[----:B------:R1:W-:Y:S04]  /*22f70*/  LDGSTS.E [R243+0x4800c], desc[UR4][R12.64], !P1 ;  /* 0x4800c0000cf37fae */ /* 0x0003e8000c921844 */
[----:B------:R4:W-:Y:S04]  /*22f80*/  STL.64 [R1+0x1120], R10 ;  /* 0x0011200a01007387 */ /* 0x0009e80000100a00 */
[----:B------:R4:W-:Y:S01]  /*22f90*/  LDGSTS.E [R243+0x4c00c], desc[UR4][R10.64], !P1 ;  /* 0x4c00c0000af37fae */ /* 0x0009e2000c921844 */
[----:B------:R-:W-:-:S04]  /*22fa0*/  IMAD.WIDE R122, R2, 0x4, R114 ;  /* 0x00000004027a7825 */ /* 0x000fc800078e0272 */
[C---:B--2---:R-:W-:Y:S01]  /*22fb0*/  IMAD.WIDE R14, R2.reuse, 0x4, R110 ;  /* 0x00000004020e7825 */ /* 0x044fe200078e026e */
[----:B------:R-:W-:Y:S03]  /*22fc0*/  LDGSTS.E [R243+0x50000], desc[UR4][R122.64], !P2 ;  /* 0x500000007af37fae */ /* 0x000fe6000d121844 */
[----:B-1----:R-:W-:Y:S01]  /*22fd0*/  IMAD.WIDE R12, R2, 0x4, R106 ;  /* 0x00000004020c7825 */ /* 0x002fe200078e026a */
[----:B------:R-:W-:Y:S01]  /*22fe0*/  ISETP.GE.U32.AND P5, PT, R5, 0x7fffff11, PT ;  /* 0x7fffff110500780c */ /* 0x000fe20003fa6070 */
[----:B------:R-:W2:Y:S04]  /*22ff0*/  LDL.LU.64 R106, [R1+0xcc0] ;  /* 0x000cc000016a7983 */ /* 0x000ea80000300a00 */
[----:B------:R-:W-:Y:S04]  /*23000*/  STL.64 [R1+0xee0], R122 ;  /* 0x000ee07a01007387 */ /* 0x000fe80000100a00 */
[----:B------:R-:W2:Y:S04]  /*23010*/  LDL.LU.64 R120, [R1+0xcb8] ;  /* 0x000cb80001787983 */ /* 0x000ea80000300a00 */
[----:B------:R1:W-:Y:S04]  /*23020*/  STL.64 [R1+0xed8], R14 ;  /* 0x000ed80e01007387 */ /* 0x0003e80000100a00 */
[----:B------:R-:W2:Y:S04]  /*23030*/  LDL.LU.64 R114, [R1+0xcb0] ;  /* 0x000cb00001727983 */ /* 0x000ea80000300a00 */
[----:B------:R1:W-:Y:S04]  /*23040*/  STL.64 [R1+0xed0], R12 ;  /* 0x000ed00c01007387 */ /* 0x0003e80000100a00 */
[----:B------:R-:W2:Y:S01]  /*23050*/  LDL.LU.64 R110, [R1+0xca8] ;  /* 0x000ca800016e7983 */ /* 0x000ea20000300a00 */
[----:B------:R-:W-:-:S02]  /*23060*/  VIADD R5, R7, 0xffffff6f ;  /* 0xffffff6f07057836 */ /* 0x000fc40000000000 */
[----:B------:R-:W2:Y:S01]  /*23070*/  LDC R7, c[0x0][0x230] ;  /* 0x00008c00ff077b82 */ /* 0x000ea20000000800 */
[----:B------:R1:W-:Y:S04]  /*23080*/  LDGSTS.E [R243+0x54000], desc[UR4][R14.64], !P2 ;  /* 0x540000000ef37fae */ /* 0x0003e8000d121844 */
[----:B------:R1:W-:Y:S01]  /*23090*/  LDGSTS.E [R243+0x58000], desc[UR4][R12.64], !P2 ;  /* 0x580000000cf37fae */ /* 0x0003e2000d121844 */
[----:B------:R-:W-:Y:S01]  /*230a0*/  ISETP.GE.U32.AND P6, PT, R5, 0x7fffff30, PT ;  /* 0x7fffff300500780c */ /* 0x000fe20003fc6070 */
[----:B------:R-:W-:Y:S02]  /*230b0*/  VIADD R5, R252, 0xffffff6e ;  /* 0xffffff6efc057836 */ /* 0x000fe40000000000 */
[----:B------:R-:W2:Y:S03]  /*230c0*/  LDC R252, c[0x0][0x230] ;  /* 0x00008c00fffc7b82 */ /* 0x000ea60000000800 */
[----:B------:R-:W-:Y:S01]  /*230d0*/  ISETP.GE.U32.AND P1, PT, R5, 0x7fffff2f, PT ;  /* 0x7fffff2f0500780c */ /* 0x000fe20003f26070 */
[----:B------:R-:W-:-:S04]  /*230e0*/  VIADD R5, R251, 0xffffff6d ;  /* 0xffffff6dfb057836 */ /* 0x000fc80000000000 */
[----:B------:R-:W2:Y:S01]  /*230f0*/  LDC R251, c[0x0][0x230] ;  /* 0x00008c00fffb7b82 */ /* 0x000ea20000000800 */
[----:B----4-:R-:W-:-:S05]  /*23100*/  IMAD.WIDE R10, R2, 0x4, R124 ;  /* 0x00000004020a7825 */ /* 0x010fca00078e027c */
[----:B------:R3:W-:Y:S04]  /*23110*/  STL.64 [R1+0xec8], R10 ;  /* 0x000ec80a01007387 */ /* 0x0007e80000100a00 */
[----:B------:R3:W-:Y:S01]  /*23120*/  LDGSTS.E [R243+0x5c000], desc[UR4][R10.64], !P2 ;  /* 0x5c0000000af37fae */ /* 0x0007e2000d121844 */
[----:B------:R-:W-:-:S04]  /*23130*/  IMAD.WIDE R104, R2, 0x4, R104 ;  /* 0x0000000402687825 */ /* 0x000fc800078e0268 */
[C---:B-1----:R-:W-:Y:S01]  /*23140*/  IMAD.WIDE R14, R2.reuse, 0x4, R118 ;  /* 0x00000004020e7825 */ /* 0x042fe200078e0276 */
[----:B------:R-:W-:Y:S03]  /*23150*/  LDGSTS.E [R243+0x50004], desc[UR4][R104.64], !P3 ;  /* 0x5000400068f37fae */ /* 0x000fe6000d921844 */
[C---:B------:R-:W-:Y:S01]  /*23160*/  IMAD.WIDE R12, R2.reuse, 0x4, R108 ;  /* 0x00000004020c7825 */ /* 0x040fe200078e026c */
[----:B------:R-:W-:Y:S01]  /*23170*/  ISETP.GE.U32.AND P2, PT, R5, 0x7fffff2e, PT ;  /* 0x7fffff2e0500780c */ /* 0x000fe20003f46070 */
[----:B------:R-:W4:Y:S04]  /*23180*/  LDL.LU.64 R108, [R1+0xca0] ;  /* 0x000ca000016c7983 */ /* 0x000f280000300a00 */
[----:B------:R1:W-:Y:S04]  /*23190*/  STL.64 [R1+0xec0], R104 ;  /* 0x000ec06801007387 */ /* 0x0003e80000100a00 */
[----:B------:R-:W4:Y:S04]  /*231a0*/  LDL.LU.64 R128, [R1+0xc98] ;  /* 0x000c980001807983 */ /* 0x000f280000300a00 */
[----:B------:R2:W-:Y:S04]  /*231b0*/  STL.64 [R1+0xeb8], R14 ;  /* 0x000eb80e01007387 */ /* 0x0005e80000100a00 */
[----:B------:R-:W4:Y:S04]  /*231c0*/  LDL.LU.64 R126, [R1+0xc90] ;  /* 0x000c9000017e7983 */ /* 0x000f280000300a00 */
[----:B------:R2:W-:Y:S04]  /*231d0*/  STL.64 [R1+0xeb0], R12 ;  /* 0x000eb00c01007387 */ /* 0x0005e80000100a00 */
[----:B------:R-:W4:Y:S01]  /*231e0*/  LDL.LU.64 R124, [R1+0xc88] ;  /* 0x000c8800017c7983 */ /* 0x000f220000300a00 */
[----:B---3--:R-:W-:-:S03]  /*231f0*/  IMAD.WIDE R10, R2, 0x4, R116 ;  /* 0x00000004020a7825 */ /* 0x008fc600078e0274 */
[----:B------:R3:W-:Y:S04]  /*23200*/  LDGSTS.E [R243+0x54004], desc[UR4][R14.64], !P3 ;  /* 0x540040000ef37fae */ /* 0x0007e8000d921844 */
[----:B------:R3:W-:Y:S04]  /*23210*/  STL.64 [R1+0xea8], R10 ;  /* 0x000ea80a01007387 */ /* 0x0007e80000100a00 */
[----:B-1----:R-:W4:Y:S04]  /*23220*/  LDL.LU.64 R104, [R1+0xc80] ;  /* 0x000c800001687983 */ /* 0x002f280000300a00 */
[----:B------:R-:W4:Y:S04]  /*23230*/  LDL.LU.64 R118, [R1+0xc78] ;  /* 0x000c780001767983 */ /* 0x000f280000300a00 */
[----:B------:R-:W4:Y:S01]  /*23240*/  LDL.LU.64 R116, [R1+0xc70] ;  /* 0x000c700001747983 */ /* 0x000f220000300a00 */
[----:B------:R-:W-:-:S03]  /*23250*/  VIADD R5, R112, 0xffffff6c ;  /* 0xffffff6c70057836 */ /* 0x000fc60000000000 */
[----:B------:R-:W4:Y:S04]  /*23260*/  LDL.LU.64 R112, [R1+0xc68] ;  /* 0x000c680001707983 */ /* 0x000f280000300a00 */
[----:B------:R1:W-:Y:S04]  /*23270*/  LDGSTS.E [R243+0x58004], desc[UR4][R12.64], !P3 ;  /* 0x580040000cf37fae */ /* 0x0003e8000d921844 */
[----:B------:R1:W-:Y:S01]  /*23280*/  LDGSTS.E [R243+0x5c004], desc[UR4][R10.64], !P3 ;  /* 0x5c0040000af37fae */ /* 0x0003e2000d921844 */
[----:B--2---:R-:W-:-:S04]  /*23290*/  IMAD.WIDE R106, R2, 0x4, R106 ;  /* 0x00000004026a7825 */ /* 0x004fc800078e026a */
[C---:B---3--:R-:W-:Y:S01]  /*232a0*/  IMAD.WIDE R14, R2.reuse, 0x4, R120 ;  /* 0x00000004020e7825 */ /* 0x048fe200078e0278 */
[----:B------:R2:W-:Y:S03]  /*232b0*/  STL.64 [R1+0xea0], R106 ;  /* 0x000ea06a01007387 */ /* 0x0005e60000100a00 */
[C---:B-1----:R-:W-:Y:S01]  /*232c0*/  IMAD.WIDE R12, R2.reuse, 0x4, R114 ;  /* 0x00000004020c7825 */ /* 0x042fe200078e0272 */
[----:B------:R1:W-:Y:S01]  /*232d0*/  STL.64 [R1+0xe98], R14 ;  /* 0x000e980e01007387 */ /* 0x0003e20000100a00 */
[----:B------:R-:W3:Y:S02]  /*232e0*/  LDC R114, c[0x0][0x230] ;  /* 0x00008c00ff727b82 */ /* 0x000ee40000000800 */
[C---:B------:R-:W-:Y:S01]  /*232f0*/  IMAD.WIDE R10, R2.reuse, 0x4, R110 ;  /* 0x00000004020a7825 */ /* 0x040fe200078e026e */
[----:B------:R1:W-:Y:S04]  /*23300*/  STL.64 [R1+0xe90], R12 ;  /* 0x000e900c01007387 */ /* 0x0003e80000100a00 */
[----:B------:R1:W-:Y:S04]  /*23310*/  STL.64 [R1+0xe88], R10 ;  /* 0x000e880a01007387 */ /* 0x0003e80000100a00 */
[----:B------:R-:W3:Y:S04]  /*23320*/  LDL.LU.64 R110, [R1+0xc60] ;  /* 0x000c6000016e7983 */ /* 0x000ee80000300a00 */
[----:B------:R-:W3:Y:S04]  /*23330*/  LDL.LU.64 R122, [R1+0xc58] ;  /* 0x000c5800017a7983 */ /* 0x000ee80000300a00 */
[----:B------:R-:W3:Y:S04]  /*23340*/  LDL.LU.64 R120, [R1+0xc50] ;  /* 0x000c500001787983 */ /* 0x000ee80000300a00 */
[----:B------:R-:W-:Y:S04]  /*23350*/  LDGSTS.E [R243+0x50008], desc[UR4][R106.64], !P4 ;  /* 0x500080006af37fae */ /* 0x000fe8000e121844 */
[----:B------:R1:W-:Y:S04]  /*23360*/  LDGSTS.E [R243+0x54008], desc[UR4][R14.64], !P4 ;  /* 0x540080000ef37fae */ /* 0x0003e8000e121844 */
[----:B------:R1:W-:Y:S04]  /*23370*/  LDGSTS.E [R243+0x58008], desc[UR4][R12.64], !P4 ;  /* 0x580080000cf37fae */ /* 0x0003e8000e121844 */
[----:B--2---:R-:W2:Y:S04]  /*23380*/  LDL.LU.64 R106, [R1+0x940] ;  /* 0x00094000016a7983 */ /* 0x004ea80000300a00 */
[----:B------:R1:W-:Y:S01]  /*23390*/  LDGSTS.E [R243+0x5c008], desc[UR4][R10.64], !P4 ;  /* 0x5c0080000af37fae */ /* 0x0003e2000e121844 */
[----:B----4-:R-:W-:-:S04]  /*233a0*/  IMAD.WIDE R108, R2, 0x4, R108 ;  /* 0x00000004026c7825 */ /* 0x010fc800078e026c */
[C---:B-1----:R-:W-:Y:S01]  /*233b0*/  IMAD.WIDE R14, R2.reuse, 0x4, R128 ;  /* 0x00000004020e7825 */ /* 0x042fe200078e0280 */
[----:B------:R1:W-:Y:S04]  /*233c0*/  STL.64 [R1+0xe80], R108 ;  /* 0x000e806c01007387 */ /* 0x0003e80000100a00 */
[----:B------:R-:W-:Y:S01]  /*233d0*/  LDGSTS.E [R243+0x5000c], desc[UR4][R108.64], !P5 ;  /* 0x5000c0006cf37fae */ /* 0x000fe2000e921844 */
[----:B------:R-:W-:-:S03]  /*233e0*/  IMAD.WIDE R12, R2, 0x4, R126 ;  /* 0x00000004020c7825 */ /* 0x000fc600078e027e */
[----:B------:R4:W-:Y:S04]  /*233f0*/  STL.64 [R1+0xe78], R14 ;  /* 0x000e780e01007387 */ /* 0x0009e80000100a00 */
[----:B------:R4:W-:Y:S01]  /*23400*/  LDGSTS.E [R243+0x5400c], desc[UR4][R14.64], !P5 ;  /* 0x5400c0000ef37fae */ /* 0x0009e2000e921844 */
[----:B------:R-:W-:-:S03]  /*23410*/  IMAD.WIDE R10, R2, 0x4, R124 ;  /* 0x00000004020a7825 */ /* 0x000fc600078e027c */
[----:B------:R4:W-:Y:S04]  /*23420*/  STL.64 [R1+0xe70], R12 ;  /* 0x000e700c01007387 */ /* 0x0009e80000100a00 */
[----:B------:R4:W-:Y:S04]  /*23430*/  STL.64 [R1+0xe68], R10 ;  /* 0x000e680a01007387 */ /* 0x0009e80000100a00 */
[----:B------:R4:W-:Y:S01]  /*23440*/  LDGSTS.E [R243+0x5800c], desc[UR4][R12.64], !P5 ;  /* 0x5800c0000cf37fae */ /* 0x0009e2000e921844 */
[----:B------:R-:W-:-:S03]  /*23450*/  IMAD.WIDE R104, R2, 0x4, R104 ;  /* 0x0000000402687825 */ /* 0x000fc600078e0268 */
[----:B-1----:R-:W2:Y:S01]  /*23460*/  LDL.LU.64 R108, [R1+0x938] ;  /* 0x00093800016c7983 */ /* 0x002ea20000300a00 */
[----:B----4-:R-:W-:-:S03]  /*23470*/  IMAD.WIDE R14, R2, 0x4, R118 ;  /* 0x00000004020e7825 */ /* 0x010fc600078e0276 */
[----:B------:R1:W-:Y:S01]  /*23480*/  STL.64 [R1+0x1118], R104 ;  /* 0x0011186801007387 */ /* 0x0003e20000100a00 */
[----:B------:R-:W-:-:S03]  /*23490*/  IMAD.WIDE R12, R2, 0x4, R116 ;  /* 0x00000004020c7825 */ /* 0x000fc600078e0274 */
[----:B------:R-:W4:Y:S04]  /*234a0*/  LDL.LU.64 R118, [R1+0x930] ;  /* 0x0009300001767983 */ /* 0x000f280000300a00 */
[----:B------:R3:W-:Y:S04]  /*234b0*/  STL.64 [R1+0x1110], R14 ;  /* 0x0011100e01007387 */ /* 0x0007e80000100a00 */
[----:B------:R1:W-:Y:S04]  /*234c0*/  LDGSTS.E [R243+0x5c00c], desc[UR4][R10.64], !P5 ;  /* 0x5c00c0000af37fae */ /* 0x0003e8000e921844 */
[----:B------:R-:W4:Y:S04]  /*234d0*/  LDL.LU.64 R116, [R1+0x928] ;  /* 0x0009280001747983 */ /* 0x000f280000300a00 */
[----:B------:R3:W-:Y:S01]  /*234e0*/  STL.64 [R1+0x1108], R12 ;  /* 0x0011080c01007387 */ /* 0x0007e20000100a00 */
[----:B-1----:R-:W-:-:S03]  /*234f0*/  IMAD.WIDE R10, R2, 0x4, R112 ;  /* 0x00000004020a7825 */ /* 0x002fc600078e0270 */
[----:B------:R-:W-:Y:S04]  /*23500*/  LDGSTS.E [R242+0x40000], desc[UR4][R104.64], !P6 ;  /* 0x4000000068f27fae */ /* 0x000fe8000f121844 */
[----:B------:R-:W4:Y:S04]  /*23510*/  LDL.LU.64 R112, [R1+0x920] ;  /* 0x0009200001707983 */ /* 0x000f280000300a00 */
[----:B------:R2:W-:Y:S04]  /*23520*/  STL.64 [R1+0x1100], R10 ;  /* 0x0011000a01007387 */ /* 0x0005e80000100a00 */
[----:B------:R-:W4:Y:S04]  /*23530*/  LDL.LU.64 R104, [R1+0x918] ;  /* 0x0009180001687983 */ /* 0x000f280000300a00 */
[----:B------:R1:W-:Y:S04]  /*23540*/  LDGSTS.E [R242+0x44000], desc[UR4][R14.64], !P6 ;  /* 0x440000000ef27fae */ /* 0x0003e8000f121844 */
[----:B------:R1:W-:Y:S04]  /*23550*/  LDGSTS.E [R242+0x48000], desc[UR4][R12.64], !P6 ;  /* 0x480000000cf27fae */ /* 0x0003e8000f121844 */
[----:B------:R2:W-:Y:S01]  /*23560*/  LDGSTS.E [R242+0x4c000], desc[UR4][R10.64], !P6 ;  /* 0x4c0000000af27fae */ /* 0x0005e2000f121844 */
[----:B---3--:R-:W-:-:S04]  /*23570*/  IMAD.WIDE R110, R2, 0x4, R110 ;  /* 0x00000004026e7825 */ /* 0x008fc800078e026e */
[C---:B-1----:R-:W-:Y:S01]  /*23580*/  IMAD.WIDE R14, R2.reuse, 0x4, R122 ;  /* 0x00000004020e7825 */ /* 0x042fe200078e027a */
[----:B------:R1:W-:Y:S03]  /*23590*/  STL.64 [R1+0x10f8], R110 ;  /* 0x0010f86e01007387 */ /* 0x0003e60000100a00 */
[C---:B------:R-:W-:Y:S01]  /*235a0*/  IMAD.WIDE R12, R2.reuse, 0x4, R120 ;  /* 0x00000004020c7825 */ /* 0x040fe200078e0278 */
[----:B------:R-:W3:Y:S04]  /*235b0*/  LDL.LU.64 R128, [R1+0x910] ;  /* 0x0009100001807983 */ /* 0x000ee80000300a00 */
[----:B------:R4:W-:Y:S04]  /*235c0*/  STL.64 [R1+0x10f0], R14 ;  /* 0x0010f00e01007387 */ /* 0x0009e80000100a00 */
[----:B------:R-:W3:Y:S04]  /*235d0*/  LDL.LU.64 R126, [R1+0x908] ;  /* 0x00090800017e7983 */ /* 0x000ee80000300a00 */
[----:B------:R4:W-:Y:S01]  /*235e0*/  STL.64 [R1+0x10e8], R12 ;  /* 0x0010e80c01007387 */ /* 0x0009e20000100a00 */
[----:B--2---:R-:W-:Y:S01]  /*235f0*/  IMAD.WIDE R10, R2, 0x4, R106 ;  /* 0x00000004020a7825 */ /* 0x004fe200078e026a */
[----:B------:R-:W-:-:S02]  /*23600*/  ISETP.GE.U32.AND P3, PT, R5, 0x7fffff2d, PT ;  /* 0x7fffff2d0500780c */ /* 0x000fc40003f66070 */
[----:B------:R-:W2:Y:S01]  /*23610*/  LDL.LU.64 R106, [R1+0x900] ;  /* 0x00090000016a7983 */ /* 0x000ea20000300a00 */
[----:B------:R-:W-:-:S03]  /*23620*/  VIADD R5, R7, 0xffffff4f ;  /* 0xffffff4f07057836 */ /* 0x000fc60000000000 */
[----:B------:R1:W-:Y:S01]  /*23630*/  LDGSTS.E [R242+0x40004], desc[UR4][R110.64], !P1 ;  /* 0x400040006ef27fae */ /* 0x0003e2000c921844 */
[----:B------:R-:W2:Y:S01]  /*23640*/  LDC R7, c[0x0][0x230] ;  /* 0x00008c00ff077b82 */ /* 0x000ea20000000800 */
[----:B------:R-:W-:Y:S01]  /*23650*/  ISETP.GE.U32.AND P4, PT, R5, 0x7fffff10, PT ;  /* 0x7fffff100500780c */ /* 0x000fe20003f86070 */
[----:B------:R-:W-:Y:S01]  /*23660*/  VIADD R5, R252, 0xffffff4e ;  /* 0xffffff4efc057836 */ /* 0x000fe20000000000 */
[----:B------:R4:W-:Y:S04]  /*23670*/  STL.64 [R1+0x10e0], R10 ;  /* 0x0010e00a01007387 */ /* 0x0009e80000100a00 */
[----:B------:R-:W-:Y:S01]  /*23680*/  ISETP.GE.U32.AND P5, PT, R5, 0x7fffff0f, PT ;  /* 0x7fffff0f0500780c */ /* 0x000fe20003fa6070 */
[----:B------:R-:W-:Y:S01]  /*23690*/  VIADD R5, R251, 0xffffff4d ;  /* 0xffffff4dfb057836 */ /* 0x000fe20000000000 */
[----:B------:R4:W-:Y:S01]  /*236a0*/  LDGSTS.E [R242+0x44004], desc[UR4][R14.64], !P1 ;  /* 0x440040000ef27fae */ /* 0x0009e2000c921844 */
[----:B------:R-:W2:Y:S03]  /*236b0*/  LDC R252, c[0x0][0x230] ;  /* 0x00008c00fffc7b82 */ /* 0x000ea60000000800 */
[----:B------:R4:W-:Y:S01]  /*236c0*/  LDGSTS.E [R242+0x48004], desc[UR4][R12.64], !P1 ;  /* 0x480040000cf27fae */ /* 0x0009e2000c921844 */
[----:B------:R-:W-:Y:S01]  /*236d0*/  ISETP.GE.U32.AND P6, PT, R5, 0x7fffff0e, PT ;  /* 0x7fffff0e0500780c */ /* 0x000fe20003fc6070 */
[----:B------:R-:W-:-:S02]  /*236e0*/  VIADD R5, R114, 0xffffff4c ;  /* 0xffffff4c72057836 */ /* 0x000fc40000000000 */
[----:B------:R4:W-:Y:S01]  /*236f0*/  LDGSTS.E [R242+0x4c004], desc[UR4][R10.64], !P1 ;  /* 0x4c0040000af27fae */ /* 0x0009e2000c921844 */
[----:B------:R-:W2:Y:S01]  /*23700*/  LDC R251, c[0x0][0x230] ;  /* 0x00008c00fffb7b82 */ /* 0x000ea20000000800 */
[C---:B-1----:R-:W-:Y:S02]  /*23710*/  IMAD.WIDE R110, R2.reuse, 0x4, R108 ;  /* 0x00000004026e7825 */ /* 0x042fe400078e026c */
[----:B------:R-:W2:Y:S04]  /*23720*/  LDL.LU.64 R108, [R1+0x8f8] ;  /* 0x0008f800016c7983 */ /* 0x000ea80000300a00 */
[----:B------:R-:W2:Y:S01]  /*23730*/  LDL.LU.64 R124, [R1+0x8f0] ;  /* 0x0008f000017c7983 */ /* 0x000ea20000300a00 */
[----:B----4-:R-:W-:-:S03]  /*23740*/  IMAD.WIDE R14, R2, 0x4, R118 ;  /* 0x00000004020e7825 */ /* 0x010fc600078e0276 */
[----:B------:R-:W4:Y:S04]  /*23750*/  LDL.LU.64 R120, [R1+0x8e8] ;  /* 0x0008e80001787983 */ /* 0x000f280000300a00 */
[----:B------:R1:W-:Y:S04]  /*23760*/  STL.64 [R1+0x10d8], R110 ;  /* 0x0010d86e01007387 */ /* 0x0003e80000100a00 */
[----:B------:R-:W4:Y:S01]  /*23770*/  LDL.LU.64 R114, [R1+0x8e0] ;  /* 0x0008e00001727983 */ /* 0x000f220000300a00 */
[----:B------:R-:W-:-:S03]  /*23780*/  IMAD.WIDE R12, R2, 0x4, R116 ;  /* 0x00000004020c7825 */ /* 0x000fc600078e0274 */
[----:B------:R3:W-:Y:S04]  /*23790*/  STL.64 [R1+0x10d0], R14 ;  /* 0x0010d00e01007387 */ /* 0x0007e80000100a00 */
[----:B------:R3:W-:Y:S04]  /*237a0*/  STL.64 [R1+0x10c8], R12 ;  /* 0x0010c80c01007387 */ /* 0x0007e80000100a00 */
[----:B------:R1:W-:Y:S01]  /*237b0*/  LDGSTS.E [R242+0x40008], desc[UR4][R110.64], !P2 ;  /* 0x400080006ef27fae */ /* 0x0003e2000d121844 */
[----:B------:R-:W-:-:S03]  /*237c0*/  IMAD.WIDE R10, R2, 0x4, R112 ;  /* 0x00000004020a7825 */ /* 0x000fc600078e0270 */
[----:B------:R3:W-:Y:S04]  /*237d0*/  LDGSTS.E [R242+0x44008], desc[UR4][R14.64], !P2 ;  /* 0x440080000ef27fae */ /* 0x0007e8000d121844 */
[----:B------:R2:W-:Y:S01]  /*237e0*/  STL.64 [R1+0x10c0], R10 ;  /* 0x0010c00a01007387 */ /* 0x0005e20000100a00 */
[----:B------:R-:W-:-:S03]  /*237f0*/  IMAD.WIDE R104, R2, 0x4, R104 ;  /* 0x0000000402687825 */ /* 0x000fc600078e0268 */
[----:B------:R-:W4:Y:S01]  /*23800*/  LDL.LU.64 R116, [R1+0x8d8] ;  /* 0x0008d80001747983 */ /* 0x000f220000300a00 */
[----:B-1----:R-:W1:Y:S03]  /*23810*/  LDC R110, c[0x0][0x230] ;  /* 0x00008c00ff6e7b82 */ /* 0x002e660000000800 */
[----:B------:R-:W4:Y:S04]  /*23820*/  LDL.LU.64 R122, [R1+0x8d0] ;  /* 0x0008d000017a7983 */ /* 0x000f280000300a00 */
[----:B------:R-:W4:Y:S04]  /*23830*/  LDL.LU.64 R118, [R1+0x8c8] ;  /* 0x0008c80001767983 */ /* 0x000f280000300a00 */
[----:B------:R2:W-:Y:S04]  /*23840*/  STL.64 [R1+0x10b8], R104 ;  /* 0x0010b86801007387 */ /* 0x0005e80000100a00 */
[----:B------:R-:W4:Y:S04]  /*23850*/  LDL.LU.64 R112, [R1+0x8c0] ;  /* 0x0008c00001707983 */ /* 0x000f280000300a00 */
[----:B------:R3:W-:Y:S04]  /*23860*/  LDGSTS.E [R242+0x48008], desc[UR4][R12.64], !P2 ;  /* 0x480080000cf27fae */ /* 0x0007e8000d121844 */
[----:B------:R2:W-:Y:S04]  /*23870*/  LDGSTS.E [R242+0x4c008], desc[UR4][R10.64], !P2 ;  /* 0x4c0080000af27fae */ /* 0x0005e8000d121844 */
[----:B------:R-:W-:Y:S01]  /*23880*/  LDGSTS.E [R242+0x4000c], desc[UR4][R104.64], !P3 ;  /* 0x4000c00068f27fae */ /* 0x000fe2000d921844 */
[----:B---3--:R-:W-:-:S04]  /*23890*/  IMAD.WIDE R14, R2, 0x4, R128 ;  /* 0x00000004020e7825 */ /* 0x008fc800078e0280 */
[C---:B------:R-:W-:Y:S01]  /*238a0*/  IMAD.WIDE R12, R2.reuse, 0x4, R126 ;  /* 0x00000004020c7825 */ /* 0x040fe200078e027e */
[----:B------:R3:W-:Y:S04]  /*238b0*/  STL.64 [R1+0x10b0], R14 ;  /* 0x0010b00e01007387 */ /* 0x0007e80000100a00 */
[----:B------:R4:W-:Y:S01]  /*238c0*/  STL.64 [R1+0x10a8], R12 ;  /* 0x0010a80c01007387 */ /* 0x0009e20000100a00 */
[----:B--2---:R-:W-:Y:S01]  /*238d0*/  IMAD.WIDE R10, R2, 0x4, R106 ;  /* 0x00000004020a7825 */ /* 0x004fe200078e026a */
[----:B------:R-:W-:Y:S02]  /*238e0*/  ISETP.GE.U32.AND P1, PT, R5, 0x7fffff0d, PT ;  /* 0x7fffff0d0500780c */ /* 0x000fe40003f26070 */
[----:B------:R3:W-:Y:S04]  /*238f0*/  LDGSTS.E [R242+0x4400c], desc[UR4][R14.64], !P3 ;  /* 0x4400c0000ef27fae */ /* 0x0007e8000d921844 */
[----:B------:R2:W-:Y:S04]  /*23900*/  STL.64 [R1+0x10a0], R10 ;  /* 0x0010a00a01007387 */ /* 0x0005e80000100a00 */
[----:B------:R-:W2:Y:S04]  /*23910*/  LDL.LU.64 R106, [R1+0x8b8] ;  /* 0x0008b800016a7983 */ /* 0x000ea80000300a00 */
[----:B------:R-:W2:Y:S01]  /*23920*/  LDL.LU.64 R104, [R1+0x8b0] ;  /* 0x0008b00001687983 */ /* 0x000ea20000300a00 */
[----:B------:R-:W-:-:S02]  /*23930*/  VIADD R5, R7, 0xffffff6b ;  /* 0xffffff6b07057836 */ /* 0x000fc40000000000 */
[----:B------:R-:W1:Y:S01]  /*23940*/  LDC R7, c[0x0][0x230] ;  /* 0x00008c00ff077b82 */ /* 0x000e620000000800 */
[----:B------:R4:W-:Y:S02]  /*23950*/  LDGSTS.E [R242+0x4800c], desc[UR4][R12.64], !P3 ;  /* 0x4800c0000cf27fae */ /* 0x0009e4000d921844 */
[----:B------:R-:W-:Y:S02]  /*23960*/  ISETP.GE.U32.AND P2, PT, R5, 0x7fffff2c, PT ;  /* 0x7fffff2c0500780c */ /* 0x000fe40003f46070 */
[----:B------:R2:W-:Y:S01]  /*23970*/  LDGSTS.E [R242+0x4c00c], desc[UR4][R10.64], !P3 ;  /* 0x4c00c0000af27fae */ /* 0x0005e2000d921844 */
[----:B------:R-:W-:Y:S02]  /*23980*/  VIADD R5, R252, 0xffffff6a ;  /* 0xffffff6afc057836 */ /* 0x000fe40000000000 */
[----:B------:R-:W1:Y:S03]  /*23990*/  LDC R252, c[0x0][0x230] ;  /* 0x00008c00fffc7b82 */ /* 0x000e660000000800 */
[----:B------:R-:W-:Y:S01]  /*239a0*/  ISETP.GE.U32.AND P3, PT, R5, 0x7fffff2b, PT ;  /* 0x7fffff2b0500780c */ /* 0x000fe20003f66070 */
[----:B------:R-:W-:-:S04]  /*239b0*/  VIADD R5, R251, 0xffffff69 ;  /* 0xffffff69fb057836 */ /* 0x000fc80000000000 */
[----:B------:R-:W1:Y:S01]  /*239c0*/  LDC R251, c[0x0][0x230] ;  /* 0x00008c00fffb7b82 */ /* 0x000e620000000800 */
[----:B------:R-:W-:-:S04]  /*239d0*/  IMAD.WIDE R108, R2, 0x4, R108 ;  /* 0x00000004026c7825 */ /* 0x000fc800078e026c */
[C---:B---3--:R-:W-:Y:S01]  /*239e0*/  IMAD.WIDE R14, R2.reuse, 0x4, R124 ;  /* 0x00000004020e7825 */ /* 0x048fe200078e027c */
[----:B------:R3:W-:Y:S03]  /*239f0*/  STL.64 [R1+0xe60], R108 ;  /* 0x000e606c01007387 */ /* 0x0007e60000100a00 */
[C---:B----4-:R-:W-:Y:S01]  /*23a00*/  IMAD.WIDE R12, R2.reuse, 0x4, R120 ;  /* 0x00000004020c7825 */ /* 0x050fe200078e0278 */
[----:B------:R-:W4:Y:S04]  /*23a10*/  LDL.LU.64 R124, [R1+0x8a8] ;  /* 0x0008a800017c7983 */ /* 0x000f280000300a00 */
[----:B------:R1:W-:Y:S01]  /*23a20*/  STL.64 [R1+0xe58], R14 ;  /* 0x000e580e01007387 */ /* 0x0003e20000100a00 */
[----:B--2---:R-:W-:-:S03]  /*23a30*/  IMAD.WIDE R10, R2, 0x4, R114 ;  /* 0x00000004020a7825 */ /* 0x004fc600078e0272 */
[----:B------:R-:W2:Y:S04]  /*23a40*/  LDL.LU.64 R120, [R1+0x8a0] ;  /* 0x0008a00001787983 */ /* 0x000ea80000300a00 */
[----:B------:R1:W-:Y:S04]  /*23a50*/  STL.64 [R1+0xe50], R12 ;  /* 0x000e500c01007387 */ /* 0x0003e80000100a00 */
[----:B------:R-:W-:Y:S04]  /*23a60*/  LDGSTS.E [R242+0x50000], desc[UR4][R108.64], !P4 ;  /* 0x500000006cf27fae */ /* 0x000fe8000e121844 */
[----:B------:R1:W-:Y:S04]  /*23a70*/  STL.64 [R1+0xe48], R10 ;  /* 0x000e480a01007387 */ /* 0x0003e80000100a00 */
[----:B------:R1:W-:Y:S04]  /*23a80*/  LDGSTS.E [R242+0x54000], desc[UR4][R14.64], !P4 ;  /* 0x540000000ef27fae */ /* 0x0003e8000e121844 */
[----:B---3--:R-:W3:Y:S01]  /*23a90*/  LDL.LU.64 R108, [R1+0x898] ;  /* 0x00089800016c7983 */ /* 0x008ee20000300a00 */
[----:B------:R-:W-:-:S03]  /*23aa0*/  IMAD.WIDE R116, R2, 0x4, R116 ;  /* 0x0000000402747825 */ /* 0x000fc600078e0274 */
[----:B------:R1:W-:Y:S02]  /*23ab0*/  LDGSTS.E [R242+0x58000], desc[UR4][R12.64], !P4 ;  /* 0x580000000cf27fae */ /* 0x0003e4000e121844 */
[C---:B-1----:R-:W-:Y:S02]  /*23ac0*/  IMAD.WIDE R14, R2.reuse, 0x4, R122 ;  /* 0x00000004020e7825 */ /* 0x042fe400078e027a */
[----:B------:R-:W3:Y:S04]  /*23ad0*/  LDL.LU.64 R114, [R1+0x890] ;  /* 0x0008900001727983 */ /* 0x000ee80000300a00 */
[----:B------:R1:W-:Y:S01]  /*23ae0*/  LDGSTS.E [R242+0x5c000], desc[UR4][R10.64], !P4 ;  /* 0x5c0000000af27fae */ /* 0x0003e2000e121844 */
[----:B------:R-:W-:-:S03]  /*23af0*/  IMAD.WIDE R12, R2, 0x4, R118 ;  /* 0x00000004020c7825 */ /* 0x000fc600078e0276 */
[----:B------:R1:W-:Y:S01]  /*23b00*/  STL.64 [R1+0xe40], R116 ;  /* 0x000e407401007387 */ /* 0x0003e20000100a00 */
[----:B------:R-:W-:-:S03]  /*23b10*/  ISETP.GE.U32.AND P4, PT, R5, 0x7fffff2a, PT ;  /* 0x7fffff2a0500780c */ /* 0x000fc60003f86070 */
[----:B------:R1:W-:Y:S01]  /*23b20*/  STL.64 [R1+0xe38], R14 ;  /* 0x000e380e01007387 */ /* 0x0003e20000100a00 */
[----:B------:R-:W-:Y:S02]  /*23b30*/  VIADD R5, R110, 0xffffff68 ;  /* 0xffffff686e057836 */ /* 0x000fe40000000000 */
[C---:B-1----:R-:W-:Y:S01]  /*23b40*/  IMAD.WIDE R10, R2.reuse, 0x4, R112 ;  /* 0x00000004020a7825 */ /* 0x042fe200078e0270 */
[----:B------:R1:W-:Y:S04]  /*23b50*/  LDGSTS.E [R242+0x50004], desc[UR4][R116.64], !P5 ;  /* 0x5000400074f27fae */ /* 0x0003e8000e921844 */
[----:B------:R-:W3:Y:S04]  /*23b60*/  LDL.LU.64 R112, [R1+0x888] ;  /* 0x0008880001707983 */ /* 0x000ee80000300a00 */
[----:B------:R-:W-:Y:S04]  /*23b70*/  STL.64 [R1+0xe30], R12 ;  /* 0x000e300c01007387 */ /* 0x000fe80000100a00 */
[----:B------:R-:W3:Y:S04]  /*23b80*/  LDL.LU.64 R110, [R1+0x880] ;  /* 0x00088000016e7983 */ /* 0x000ee80000300a00 */
[----:B------:R1:W-:Y:S04]  /*23b90*/  LDGSTS.E [R242+0x54004], desc[UR4][R14.64], !P5 ;  /* 0x540040000ef27fae */ /* 0x0003e8000e921844 */
[----:B------:R-:W-:Y:S04]  /*23ba0*/  STL.64 [R1+0xe28], R10 ;  /* 0x000e280a01007387 */ /* 0x000fe80000100a00 */
[----:B------:R-:W-:Y:S04]  /*23bb0*/  LDGSTS.E [R242+0x58004], desc[UR4][R12.64], !P5 ;  /* 0x580040000cf27fae */ /* 0x000fe8000e921844 */
[----:B------:R-:W-:Y:S01]  /*23bc0*/  LDGSTS.E [R242+0x5c004], desc[UR4][R10.64], !P5 ;  /* 0x5c0040000af27fae */ /* 0x000fe2000e921844 */
[----:B-1----:R-:W-:-:S04]  /*23bd0*/  IMAD.WIDE R116, R2, 0x4, R106 ;  /* 0x0000000402747825 */ /* 0x002fc800078e026a */
[C---:B------:R-:W-:Y:S01]  /*23be0*/  IMAD.WIDE R14, R2.reuse, 0x4, R104 ;  /* 0x00000004020e7825 */ /* 0x040fe200078e0268 */
[----:B------:R1:W-:Y:S04]  /*23bf0*/  LDGSTS.E [R242+0x50008], desc[UR4][R116.64], !P6 ;  /* 0x5000800074f27fae */ /* 0x0003e8000f121844 */
[----:B------:R-:W3:Y:S04]  /*23c00*/  LDL.LU.64 R104, [R1+0x878] ;  /* 0x0008780001687983 */ /* 0x000ee80000300a00 */
[----:B------:R-:W3:Y:S04]  /*23c10*/  LDL.LU.64 R122, [R1+0x870] ;  /* 0x00087000017a7983 */ /* 0x000ee80000300a00 */
[----:B------:R1:W-:Y:S04]  /*23c20*/  STL.64 [R1+0xe20], R116 ;  /* 0x000e207401007387 */ /* 0x0003e80000100a00 */
[----:B------:R-:W3:Y:S04]  /*23c30*/  LDL.LU.64 R118, [R1+0x868] ;  /* 0x0008680001767983 */ /* 0x000ee80000300a00 */
[----:B------:R3:W-:Y:S04]  /*23c40*/  STL.64 [R1+0xe18], R14 ;  /* 0x000e180e01007387 */ /* 0x0007e80000100a00 */
[----:B------:R-:W3:Y:S01]  /*23c50*/  LDL.LU.64 R106, [R1+0x860] ;  /* 0x00086000016a7983 */ /* 0x000ee20000300a00 */
[----:B-1----:R-:W1:Y:S03]  /*23c60*/  LDC R116, c[0x0][0x230] ;  /* 0x00008c00ff747b82 */ /* 0x002e660000000800 */
[----:B------:R3:W-:Y:S01]  /*23c70*/  LDGSTS.E [R242+0x54008], desc[UR4][R14.64], !P6 ;  /* 0x540080000ef27fae */ /* 0x0007e2000f121844 */
[----:B----4-:R-:W-:-:S04]  /*23c80*/  IMAD.WIDE R12, R2, 0x4, R124 ;  /* 0x00000004020c7825 */ /* 0x010fc800078e027c */
[C---:B--2---:R-:W-:Y:S01]  /*23c90*/  IMAD.WIDE R10, R2.reuse, 0x4, R120 ;  /* 0x00000004020a7825 */ /* 0x044fe200078e0278 */
[----:B------:R2:W-:Y:S04]  /*23ca0*/  STL.64 [R1+0xe10], R12 ;  /* 0x000e100c01007387 */ /* 0x0005e80000100a00 */
[----:B------:R4:W-:Y:S04]  /*23cb0*/  STL.64 [R1+0xe08], R10 ;  /* 0x000e080a01007387 */ /* 0x0009e80000100a00 */
[----:B------:R2:W-:Y:S04]  /*23cc0*/  LDGSTS.E [R242+0x58008], desc[UR4][R12.64], !P6 ;  /* 0x580080000cf27fae */ /* 0x0005e8000f121844 */
[----:B------:R4:W-:Y:S01]  /*23cd0*/  LDGSTS.E [R242+0x5c008], desc[UR4][R10.64], !P6 ;  /* 0x5c0080000af27fae */ /* 0x0009e2000f121844 */
[----:B---3--:R-:W-:-:S05]  /*23ce0*/  IMAD.WIDE R108, R2, 0x4, R108 ;  /* 0x00000004026c7825 */ /* 0x008fca00078e026c */
[----:B------:R-:W-:Y:S01]  /*23cf0*/  LDGSTS.E [R242+0x5000c], desc[UR4][R108.64], !P1 ;  /* 0x5000c0006cf27fae */ /* 0x000fe2000c921844 */
[----:B------:R-:W-:-:S03]  /*23d00*/  IMAD.WIDE R14, R2, 0x4, R114 ;  /* 0x00000004020e7825 */ /* 0x000fc600078e0272 */
[----:B------:R-:W3:Y:S04]  /*23d10*/  LDL.LU.64 R114, [R1+0x858] ;  /* 0x0008580001727983 */ /* 0x000ee80000300a00 */
[----:B------:R-:W3:Y:S04]  /*23d20*/  LDL.LU.64 R126, [R1+0x850] ;  /* 0x00085000017e7983 */ /* 0x000ee80000300a00 */
[----:B------:R1:W-:Y:S04]  /*23d30*/  STL.64 [R1+0xe00], R108 ;  /* 0x000e006c01007387 */ /* 0x0003e80000100a00 */
[----:B------:R-:W3:Y:S04]  /*23d40*/  LDL.LU.64 R124, [R1+0x848] ;  /* 0x00084800017c7983 */ /* 0x000ee80000300a00 */
[----:B------:R1:W-:Y:S01]  /*23d50*/  STL.64 [R1+0xdf8], R14 ;  /* 0x000df80e01007387 */ /* 0x0003e20000100a00 */
[----:B--2---:R-:W-:-:S03]  /*23d60*/  IMAD.WIDE R12, R2, 0x4, R112 ;  /* 0x00000004020c7825 */ /* 0x004fc600078e0270 */
[----:B------:R-:W2:Y:S01]  /*23d70*/  LDL.LU.64 R120, [R1+0x840] ;  /* 0x0008400001787983 */ /* 0x000ea20000300a00 */
[----:B----4-:R-:W-:-:S03]  /*23d80*/  IMAD.WIDE R10, R2, 0x4, R110 ;  /* 0x00000004020a7825 */ /* 0x010fc600078e026e */
[----:B------:R4:W-:Y:S04]  /*23d90*/  STL.64 [R1+0xdf0], R12 ;  /* 0x000df00c01007387 */ /* 0x0009e80000100a00 */
[----:B------:R4:W-:Y:S04]  /*23da0*/  STL.64 [R1+0xde8], R10 ;  /* 0x000de80a01007387 */ /* 0x0009e80000100a00 */
[----:B------:R-:W2:Y:S04]  /*23db0*/  LDL.LU.64 R112, [R1+0x838] ;  /* 0x0008380001707983 */ /* 0x000ea80000300a00 */
[----:B------:R-:W2:Y:S04]  /*23dc0*/  LDL.LU.64 R110, [R1+0x830] ;  /* 0x00083000016e7983 */ /* 0x000ea80000300a00 */
[----:B-1----:R-:W2:Y:S04]  /*23dd0*/  LDL.LU.64 R108, [R1+0x828] ;  /* 0x00082800016c7983 */ /* 0x002ea80000300a00 */
[----:B------:R1:W-:Y:S04]  /*23de0*/  LDGSTS.E [R242+0x5400c], desc[UR4][R14.64], !P1 ;  /* 0x5400c0000ef27fae */ /* 0x0003e8000c921844 */
[----:B------:R4:W-:Y:S04]  /*23df0*/  LDGSTS.E [R242+0x5800c], desc[UR4][R12.64], !P1 ;  /* 0x5800c0000cf27fae */ /* 0x0009e8000c921844 */
[----:B------:R4:W-:Y:S01]  /*23e00*/  LDGSTS.E [R242+0x5c00c], desc[UR4][R10.64], !P1 ;  /* 0x5c00c0000af27fae */ /* 0x0009e2000c921844 */
[----:B------:R-:W-:-:S04]  /*23e10*/  IMAD.WIDE R104, R2, 0x4, R104 ;  /* 0x0000000402687825 */ /* 0x000fc800078e0268 */
[C---:B-1----:R-:W-:Y:S01]  /*23e20*/  IMAD.WIDE R14, R2.reuse, 0x4, R122 ;  /* 0x00000004020e7825 */ /* 0x042fe200078e027a */
[----:B------:R1:W-:Y:S03]  /*23e30*/  STL.64 [R1+0x1098], R104 ;  /* 0x0010986801007387 */ /* 0x0003e60000100a00 */
[C---:B----4-:R-:W-:Y:S01]  /*23e40*/  IMAD.WIDE R12, R2.reuse, 0x4, R118 ;  /* 0x00000004020c7825 */ /* 0x050fe200078e0276 */
[----:B------:R4:W-:Y:S04]  /*23e50*/  STL.64 [R1+0x1090], R14 ;  /* 0x0010900e01007387 */ /* 0x0009e80000100a00 */
[----:B------:R4:W-:Y:S01]  /*23e60*/  STL.64 [R1+0x1088], R12 ;  /* 0x0010880c01007387 */ /* 0x0009e20000100a00 */
[----:B------:R-:W-:-:S03]  /*23e70*/  IMAD.WIDE R10, R2, 0x4, R106 ;  /* 0x00000004020a7825 */ /* 0x000fc600078e026a */
[----:B------:R-:W2:Y:S04]  /*23e80*/  LDL.LU.64 R122, [R1+0x820] ;  /* 0x00082000017a7983 */ /* 0x000ea80000300a00 */
[----:B------:R-:W-:Y:S04]  /*23e90*/  LDGSTS.E [R6+0x40000], desc[UR4][R104.64], !P2 ;  /* 0x4000000068067fae */ /* 0x000fe8000d121844 */
[----:B------:R2:W-:Y:S01]  /*23ea0*/  STL.64 [R1+0x1080], R10 ;  /* 0x0010800a01007387 */ /* 0x0005e20000100a00 */
[----:B------:R-:W-:-:S03]  /*23eb0*/  ISETP.GE.U32.AND P5, PT, R5, 0x7fffff29, PT ;  /* 0x7fffff290500780c */ /* 0x000fc60003fa6070 */
[----:B------:R4:W-:Y:S04]  /*23ec0*/  LDGSTS.E [R6+0x44000], desc[UR4][R14.64], !P2 ;  /* 0x440000000e067fae */ /* 0x0009e8000d121844 */
[----:B-1----:R-:W2:Y:S04]  /*23ed0*/  LDL.LU.64 R104, [R1+0x818] ;  /* 0x0008180001687983 */ /* 0x002ea80000300a00 */
[----:B------:R-:W2:Y:S04]  /*23ee0*/  LDL.LU.64 R118, [R1+0x810] ;  /* 0x0008100001767983 */ /* 0x000ea80000300a00 */
[----:B------:R-:W2:Y:S01]  /*23ef0*/  LDL.LU.64 R106, [R1+0x808] ;  /* 0x00080800016a7983 */ /* 0x000ea20000300a00 */
[----:B------:R-:W-:-:S02]  /*23f00*/  VIADD R5, R7, 0xffffff4b ;  /* 0xffffff4b07057836 */ /* 0x000fc40000000000 */
[----:B------:R-:W1:Y:S01]  /*23f10*/  LDC R7, c[0x0][0x230] ;  /* 0x00008c00ff077b82 */ /* 0x000e620000000800 */
[----:B------:R4:W-:Y:S02]  /*23f20*/  LDGSTS.E [R6+0x48000], desc[UR4][R12.64], !P2 ;  /* 0x480000000c067fae */ /* 0x0009e4000d121844 */
[----:B------:R-:W-:Y:S01]  /*23f30*/  ISETP.GE.U32.AND P6, PT, R5, 0x7fffff0c, PT ;  /* 0x7fffff0c0500780c */ /* 0x000fe20003fc6070 */
[----:B------:R-:W-:Y:S01]  /*23f40*/  VIADD R5, R252, 0xffffff4a ;  /* 0xffffff4afc057836 */ /* 0x000fe20000000000 */
[----:B------:R2:W-:Y:S03]  /*23f50*/  LDGSTS.E [R6+0x4c000], desc[UR4][R10.64], !P2 ;  /* 0x4c0000000a067fae */ /* 0x0005e6000d121844 */
[----:B------:R-:W1:Y:S01]  /*23f60*/  LDC R252, c[0x0][0x230] ;  /* 0x00008c00fffc7b82 */ /* 0x000e620000000800 */
[----:B------:R-:W-:Y:S01]  /*23f70*/  ISETP.GE.U32.AND P1, PT, R5, 0x7fffff0b, PT ;  /* 0x7fffff0b0500780c */ /* 0x000fe20003f26070 */
[----:B------:R-:W-:-:S05]  /*23f80*/  VIADD R5, R251, 0xffffff49 ;  /* 0xffffff49fb057836 */ /* 0x000fca0000000000 */
[----:B------:R-:W-:Y:S01]  /*23f90*/  ISETP.GE.U32.AND P2, PT, R5, 0x7fffff0a, PT ;  /* 0x7fffff0a0500780c */ /* 0x000fe20003f46070 */
[----:B------:R-:W-:Y:S01]  /*23fa0*/  VIADD R5, R116, 0xffffff48 ;  /* 0xffffff4874057836 */ /* 0x000fe20000000000 */
[----:B------:R-:W1:Y:S01]  /*23fb0*/  LDC R251, c[0x0][0x230] ;  /* 0x00008c00fffb7b82 */ /* 0x000e620000000800 */
[----:B---3--:R-:W-:-:S04]  /*23fc0*/  IMAD.WIDE R114, R2, 0x4, R114 ;  /* 0x0000000402727825 */ /* 0x008fc800078e0272 */
[C---:B----4-:R-:W-:Y:S01]  /*23fd0*/  IMAD.WIDE R14, R2.reuse, 0x4, R126 ;  /* 0x00000004020e7825 */ /* 0x050fe200078e027e */
[----:B------:R-:W-:Y:S03]  /*23fe0*/  STL.64 [R1+0x1078], R114 ;  /* 0x0010787201007387 */ /* 0x000fe60000100a00 */
[C---:B------:R-:W-:Y:S01]  /*23ff0*/  IMAD.WIDE R12, R2.reuse, 0x4, R124 ;  /* 0x00000004020c7825 */ /* 0x040fe200078e027c */
[----:B------:R3:W-:Y:S04]  /*24000*/  STL.64 [R1+0x1070], R14 ;  /* 0x0010700e01007387 */ /* 0x0007e80000100a00 */
[----:B------:R4:W-:Y:S01]  /*24010*/  STL.64 [R1+0x1068], R12 ;  /* 0x0010680c01007387 */ /* 0x0009e20000100a00 */
[----:B--2---:R-:W-:-:S03]  /*24020*/  IMAD.WIDE R10, R2, 0x4, R120 ;  /* 0x00000004020a7825 */ /* 0x004fc600078e0278 */
[----:B------:R-:W2:Y:S04]  /*24030*/  LDL.LU.64 R116, [R1+0x800] ;  /* 0x0008000001747983 */ /* 0x000ea80000300a00 */
[----:B------:R-:W-:Y:S04]  /*24040*/  LDGSTS.E [R6+0x40004], desc[UR4][R114.64], !P3 ;  /* 0x4000400072067fae */ /* 0x000fe8000d921844 */
[----:B------:R3:W-:Y:S04]  /*24050*/  LDGSTS.E [R6+0x44004], desc[UR4][R14.64], !P3 ;  /* 0x440040000e067fae */ /* 0x0007e8000d921844 */
[----:B------:R4:W-:Y:S01]  /*24060*/  LDGSTS.E [R6+0x48004], desc[UR4][R12.64], !P3 ;  /* 0x480040000c067fae */ /* 0x0009e2000d921844 */
[----:B------:R-:W-:-:S03]  /*24070*/  IMAD.WIDE R120, R2, 0x4, R112 ;  /* 0x0000000402787825 */ /* 0x000fc600078e0270 */
[----:B------:R1:W-:Y:S01]  /*24080*/  STL.64 [R1+0x1060], R10 ;  /* 0x0010600a01007387 */ /* 0x0003e20000100a00 */
[----:B---3--:R-:W-:-:S03]  /*24090*/  IMAD.WIDE R14, R2, 0x4, R110 ;  /* 0x00000004020e7825 */ /* 0x008fc600078e026e */
[----:B------:R1:W-:Y:S01]  /*240a0*/  LDGSTS.E [R6+0x4c004], desc[UR4][R10.64], !P3 ;  /* 0x4c0040000a067fae */ /* 0x0003e2000d921844 */
[----:B----4-:R-:W-:-:S03]  /*240b0*/  IMAD.WIDE R12, R2, 0x4, R108 ;  /* 0x00000004020c7825 */ /* 0x010fc600078e026c */
[----:B------:R-:W-:Y:S04]  /*240c0*/  LDGSTS.E [R6+0x40008], desc[UR4][R120.64], !P4 ;  /* 0x4000800078067fae */ /* 0x000fe8000e121844 */
[----:B------:R-:W3:Y:S04]  /*240d0*/  LDL.LU.64 R108, [R1+0x7f8] ;  /* 0x0007f800016c7983 */ /* 0x000ee80000300a00 */
[----:B------:R-:W-:Y:S04]  /*240e0*/  STL.64 [R1+0x1058], R120 ;  /* 0x0010587801007387 */ /* 0x000fe80000100a00 */
[----:B------:R-:W4:Y:S04]  /*240f0*/  LDL.LU.64 R114, [R1+0x7f0] ;  /* 0x0007f00001727983 */ /* 0x000f280000300a00 */
[----:B------:R1:W-:Y:S04]  /*24100*/  STL.64 [R1+0x1050], R14 ;  /* 0x0010500e01007387 */ /* 0x0003e80000100a00 */
[----:B------:R-:W4:Y:S04]  /*24110*/  LDL.LU.64 R112, [R1+0x7e8] ;  /* 0x0007e80001707983 */ /* 0x000f280000300a00 */
[----:B------:R1:W-:Y:S04]  /*24120*/  STL.64 [R1+0x1048], R12 ;  /* 0x0010480c01007387 */ /* 0x0003e80000100a00 */
[----:B------:R-:W4:Y:S04]  /*24130*/  LDL.LU.64 R110, [R1+0x7e0] ;  /* 0x0007e000016e7983 */ /* 0x000f280000300a00 */
[----:B------:R1:W-:Y:S04]  /*24140*/  LDGSTS.E [R6+0x44008], desc[UR4][R14.64], !P4 ;  /* 0x440080000e067fae */ /* 0x0003e8000e121844 */
[----:B------:R1:W-:Y:S02]  /*24150*/  LDGSTS.E [R6+0x48008], desc[UR4][R12.64], !P4 ;  /* 0x480080000c067fae */ /* 0x0003e4000e121844 */
[----:B-1----:R-:W-:-:S02]  /*24160*/  IMAD.WIDE R10, R2, 0x4, R122 ;  /* 0x00000004020a7825 */ /* 0x002fc400078e027a */
[----:B------:R-:W1:Y:S03]  /*24170*/  LDC R122, c[0x0][0x230] ;  /* 0x00008c00ff7a7b82 */ /* 0x000e660000000800 */
[----:B------:R2:W-:Y:S04]  /*24180*/  STL.64 [R1+0x1040], R10 ;  /* 0x0010400a01007387 */ /* 0x0005e80000100a00 */
[----:B------:R2:W-:Y:S01]  /*24190*/  LDGSTS.E [R6+0x4c008], desc[UR4][R10.64], !P4 ;  /* 0x4c0080000a067fae */ /* 0x0005e2000e121844 */
[----:B------:R-:W-:-:S04]  /*241a0*/  IMAD.WIDE R104, R2, 0x4, R104 ;  /* 0x0000000402687825 */ /* 0x000fc800078e0268 */
[C---:B------:R-:W-:Y:S01]  /*241b0*/  IMAD.WIDE R14, R2.reuse, 0x4, R118 ;  /* 0x00000004020e7825 */ /* 0x040fe200078e0276 */
[----:B------:R-:W-:Y:S03]  /*241c0*/  LDGSTS.E [R6+0x4000c], desc[UR4][R104.64], !P5 ;  /* 0x4000c00068067fae */ /* 0x000fe6000e921844 */
[C---:B------:R-:W-:Y:S01]  /*241d0*/  IMAD.WIDE R12, R2.reuse, 0x4, R106 ;  /* 0x00000004020c7825 */ /* 0x040fe200078e026a */
[----:B------:R4:W-:Y:S04]  /*241e0*/  LDGSTS.E [R6+0x4400c], desc[UR4][R14.64], !P5 ;  /* 0x4400c0000e067fae */ /* 0x0009e8000e921844 */
[----:B------:R-:W4:Y:S04]  /*241f0*/  LDL.LU.64 R106, [R1+0x7d8] ;  /* 0x0007d800016a7983 */ /* 0x000f280000300a00 */
[----:B------:R1:W-:Y:S04]  /*24200*/  STL.64 [R1+0x1038], R104 ;  /* 0x0010386801007387 */ /* 0x0003e80000100a00 */
[----:B------:R-:W4:Y:S04]  /*24210*/  LDL.LU.64 R128, [R1+0x7d0] ;  /* 0x0007d00001807983 */ /* 0x000f280000300a00 */
[----:B------:R4:W-:Y:S04]  /*24220*/  STL.64 [R1+0x1030], R14 ;  /* 0x0010300e01007387 */ /* 0x0009e80000100a00 */
[----:B------:R-:W4:Y:S04]  /*24230*/  LDL.LU.64 R126, [R1+0x7c8] ;  /* 0x0007c800017e7983 */ /* 0x000f280000300a00 */
[----:B------:R4:W-:Y:S04]  /*24240*/  STL.64 [R1+0x1028], R12 ;  /* 0x0010280c01007387 */ /* 0x0009e80000100a00 */
[----:B------:R-:W4:Y:S04]  /*24250*/  LDL.LU.64 R124, [R1+0x7c0] ;  /* 0x0007c000017c7983 */ /* 0x000f280000300a00 */
[----:B------:R4:W-:Y:S01]  /*24260*/  LDGSTS.E [R6+0x4800c], desc[UR4][R12.64], !P5 ;  /* 0x4800c0000c067fae */ /* 0x0009e2000e921844 */
[----:B--2---:R-:W-:-:S05]  /*24270*/  IMAD.WIDE R10, R2, 0x4, R116 ;  /* 0x00000004020a7825 */ /* 0x004fca00078e0274 */
[----:B------:R2:W-:Y:S04]  /*24280*/  STL.64 [R1+0x1020], R10 ;  /* 0x0010200a01007387 */ /* 0x0005e80000100a00 */
[----:B-1----:R-:W2:Y:S04]  /*24290*/  LDL.LU.64 R104, [R1+0x7b8] ;  /* 0x0007b80001687983 */ /* 0x002ea80000300a00 */
[----:B------:R-:W2:Y:S04]  /*242a0*/  LDL.LU.64 R120, [R1+0x7b0] ;  /* 0x0007b00001787983 */ /* 0x000ea80000300a00 */
[----:B------:R-:W2:Y:S04]  /*242b0*/  LDL.LU.64 R118, [R1+0x7a8] ;  /* 0x0007a80001767983 */ /* 0x000ea80000300a00 */
[----:B------:R2:W-:Y:S04]  /*242c0*/  LDGSTS.E [R6+0x4c00c], desc[UR4][R10.64], !P5 ;  /* 0x4c00c0000a067fae */ /* 0x0005e8000e921844 */
[----:B------:R-:W2:Y:S01]  /*242d0*/  LDL.LU.64 R116, [R1+0x7a0] ;  /* 0x0007a00001747983 */ /* 0x000ea20000300a00 */
[----:B---3--:R-:W-:-:S04]  /*242e0*/  IMAD.WIDE R108, R2, 0x4, R108 ;  /* 0x00000004026c7825 */ /* 0x008fc800078e026c */
[C---:B----4-:R-:W-:Y:S01]  /*242f0*/  IMAD.WIDE R14, R2.reuse, 0x4, R114 ;  /* 0x00000004020e7825 */ /* 0x050fe200078e0272 */
[----:B------:R1:W-:Y:S03]  /*24300*/  STL.64 [R1+0xde0], R108 ;  /* 0x000de06c01007387 */ /* 0x0003e60000100a00 */
[C---:B------:R-:W-:Y:S01]  /*24310*/  IMAD.WIDE R12, R2.reuse, 0x4, R112 ;  /* 0x00000004020c7825 */ /* 0x040fe200078e0270 */
[----:B------:R3:W-:Y:S03]  /*24320*/  STL.64 [R1+0xdd8], R14 ;  /* 0x000dd80e01007387 */ /* 0x0007e60000100a00 */
[C---:B--2---:R-:W-:Y:S01]  /*24330*/  IMAD.WIDE R10, R2.reuse, 0x4, R110 ;  /* 0x00000004020a7825 */ /* 0x044fe200078e026e */
[----:B------:R2:W-:Y:S04]  /*24340*/  STL.64 [R1+0xdd0], R12 ;  /* 0x000dd00c01007387 */ /* 0x0005e80000100a00 */
[----:B------:R-:W-:Y:S04]  /*24350*/  LDGSTS.E [R6+0x50000], desc[UR4][R108.64], !P6 ;  /* 0x500000006c067fae */ /* 0x000fe8000f121844 */
[----:B------:R4:W-:Y:S04]  /*24360*/  STL.64 [R1+0xdc8], R10 ;  /* 0x000dc80a01007387 */ /* 0x0009e80000100a00 */
[----:B------:R3:W-:Y:S04]  /*24370*/  LDGSTS.E [R6+0x54000], desc[UR4][R14.64], !P6 ;  /* 0x540000000e067fae */ /* 0x0007e8000f121844 */
[----:B-1----:R-:W4:Y:S04]  /*24380*/  LDL.LU.64 R108, [R1+0x798] ;  /* 0x00079800016c7983 */ /* 0x002f280000300a00 */
[----:B------:R-:W4:Y:S04]  /*24390*/  LDL.LU.64 R114, [R1+0x790] ;  /* 0x0007900001727983 */ /* 0x000f280000300a00 */
[----:B------:R-:W4:Y:S04]  /*243a0*/  LDL.LU.64 R112, [R1+0x788] ;  /* 0x0007880001707983 */ /* 0x000f280000300a00 */
[----:B------:R2:W-:Y:S04]  /*243b0*/  LDGSTS.E [R6+0x58000], desc[UR4][R12.64], !P6 ;  /* 0x580000000c067fae */ /* 0x0005e8000f121844 */
[----:B------:R4:W-:Y:S04]  /*243c0*/  LDGSTS.E [R6+0x5c000], desc[UR4][R10.64], !P6 ;  /* 0x5c0000000a067fae */ /* 0x0009e8000f121844 */
[----:B------:R-:W4:Y:S01]  /*243d0*/  LDL.LU.64 R110, [R1+0x780] ;  /* 0x00078000016e7983 */ /* 0x000f220000300a00 */
[----:B------:R-:W-:-:S04]  /*243e0*/  IMAD.WIDE R106, R2, 0x4, R106 ;  /* 0x00000004026a7825 */ /* 0x000fc800078e026a */
[C---:B---3--:R-:W-:Y:S01]  /*243f0*/  IMAD.WIDE R14, R2.reuse, 0x4, R128 ;  /* 0x00000004020e7825 */ /* 0x048fe200078e0280 */
[----:B------:R1:W-:Y:S03]  /*24400*/  STL.64 [R1+0xdc0], R106 ;  /* 0x000dc06a01007387 */ /* 0x0003e60000100a00 */
[C---:B--2---:R-:W-:Y:S01]  /*24410*/  IMAD.WIDE R12, R2.reuse, 0x4, R126 ;  /* 0x00000004020c7825 */ /* 0x044fe200078e027e */
[----:B------:R2:W-:Y:S03]  /*24420*/  STL.64 [R1+0xdb8], R14 ;  /* 0x000db80e01007387 */ /* 0x0005e60000100a00 */
[----:B----4-:R-:W-:Y:S01]  /*24430*/  IMAD.WIDE R10, R2, 0x4, R124 ;  /* 0x00000004020a7825 */ /* 0x010fe200078e027c */
[----:B------:R3:W-:Y:S04]  /*24440*/  STL.64 [R1+0xdb0], R12 ;  /* 0x000db00c01007387 */ /* 0x0007e80000100a00 */
[----:B------:R-:W-:Y:S04]  /*24450*/  LDGSTS.E [R6+0x50004], desc[UR4][R106.64], !P1 ;  /* 0x500040006a067fae */ /* 0x000fe8000c921844 */
[----:B------:R4:W-:Y:S01]  /*24460*/  STL.64 [R1+0xda8], R10 ;  /* 0x000da80a01007387 */ /* 0x0009e20000100a00 */
[----:B------:R-:W-:-:S03]  /*24470*/  ISETP.GE.U32.AND P3, PT, R5, 0x7fffff09, PT ;  /* 0x7fffff090500780c */ /* 0x000fc60003f66070 */
[----:B------:R2:W-:Y:S04]  /*24480*/  LDGSTS.E [R6+0x54004], desc[UR4][R14.64], !P1 ;  /* 0x540040000e067fae */ /* 0x0005e8000c921844 */
[----:B-1----:R-:W4:Y:S01]  /*24490*/  LDL.LU.64 R106, [R1+0x778] ;  /* 0x00077800016a7983 */ /* 0x002f220000300a00 */
[----:B------:R-:W-:Y:S02]  /*244a0*/  VIADD R5, R7, 0xffffff67 ;  /* 0xffffff6707057836 */ /* 0x000fe40000000000 */
[----:B------:R-:W1:Y:S01]  /*244b0*/  LDC R7, c[0x0][0x230] ;  /* 0x00008c00ff077b82 */ /* 0x000e620000000800 */
[----:B------:R3:W-:Y:S02]  /*244c0*/  LDGSTS.E [R6+0x58004], desc[UR4][R12.64], !P1 ;  /* 0x580040000c067fae */ /* 0x0007e4000c921844 */
[----:B------:R-:W-:-:S02]  /*244d0*/  ISETP.GE.U32.AND P4, PT, R5, 0x7fffff28, PT ;  /* 0x7fffff280500780c */ /* 0x000fc40003f86070 */
[----:B------:R4:W-:Y:S01]  /*244e0*/  LDGSTS.E [R6+0x5c004], desc[UR4][R10.64], !P1 ;  /* 0x5c0040000a067fae */ /* 0x0009e2000c921844 */
[----:B------:R-:W-:Y:S02]  /*244f0*/  VIADD R5, R252, 0xffffff66 ;  /* 0xffffff66fc057836 */ /* 0x000fe40000000000 */
[----:B------:R-:W1:Y:S03]  /*24500*/  LDC R252, c[0x0][0x230] ;  /* 0x00008c00fffc7b82 */ /* 0x000e660000000800 */
[----:B------:R-:W-:Y:S01]  /*24510*/  ISETP.GE.U32.AND P5, PT, R5, 0x7fffff27, PT ;  /* 0x7fffff270500780c */ /* 0x000fe20003fa6070 */
[----:B------:R-:W-:-:S04]  /*24520*/  VIADD R5, R251, 0xffffff65 ;  /* 0xffffff65fb057836 */ /* 0x000fc80000000000 */
[----:B------:R-:W1:Y:S01]  /*24530*/  LDC R251, c[0x0][0x230] ;  /* 0x00008c00fffb7b82 */ /* 0x000e620000000800 */
[----:B------:R-:W-:Y:S01]  /*24540*/  ISETP.GE.U32.AND P6, PT, R5, 0x7fffff26, PT ;  /* 0x7fffff260500780c */ /* 0x000fe20003fc6070 */
[----:B------:R-:W-:Y:S02]  /*24550*/  VIADD R5, R122, 0xffffff64 ;  /* 0xffffff647a057836 */ /* 0x000fe40000000000 */
[----:B------:R-:W-:-:S04]  /*24560*/  IMAD.WIDE R104, R2, 0x4, R104 ;  /* 0x0000000402687825 */ /* 0x000fc800078e0268 */
[C---:B--2---:R-:W-:Y:S01]  /*24570*/  IMAD.WIDE R14, R2.reuse, 0x4, R120 ;  /* 0x00000004020e7825 */ /* 0x044fe200078e0278 */
[----:B------:R2:W-:Y:S03]  /*24580*/  STL.64 [R1+0xda0], R104 ;  /* 0x000da06801007387 */ /* 0x0005e60000100a00 */
[C---:B---3--:R-:W-:Y:S01]  /*24590*/  IMAD.WIDE R12, R2.reuse, 0x4, R118 ;  /* 0x00000004020c7825 */ /* 0x048fe200078e0276 */
[----:B------:R-:W3:Y:S04]  /*245a0*/  LDL.LU.64 R124, [R1+0x770] ;  /* 0x00077000017c7983 */ /* 0x000ee80000300a00 */
[----:B------:R1:W-:Y:S01]  /*245b0*/  STL.64 [R1+0xd98], R14 ;  /* 0x000d980e01007387 */ /* 0x0003e20000100a00 */
[----:B----4-:R-:W-:-:S03]  /*245c0*/  IMAD.WIDE R10, R2, 0x4, R116 ;  /* 0x00000004020a7825 */ /* 0x010fc600078e0274 */
[----:B------:R-:W4:Y:S01]  /*245d0*/  LDL.LU.64 R120, [R1+0x768] ;  /* 0x0007680001787983 */ /* 0x000f220000300a00 */
[----:B------:R-:W4:Y:S03]  /*245e0*/  LDC R116, c[0x0][0x230] ;  /* 0x00008c00ff747b82 */ /* 0x000f260000000800 */
[----:B------:R1:W-:Y:S04]  /*245f0*/  STL.64 [R1+0xd90], R12 ;  /* 0x000d900c01007387 */ /* 0x0003e80000100a00 */
[----:B------:R-:W4:Y:S04]  /*24600*/  LDL.LU.64 R118, [R1+0x760] ;  /* 0x0007600001767983 */ /* 0x000f280000300a00 */
[----:B------:R-:W-:Y:S04]  /*24610*/  LDGSTS.E [R6+0x50008], desc[UR4][R104.64], !P2 ;  /* 0x5000800068067fae */ /* 0x000fe8000d121844 */
[----:B------:R1:W-:Y:S04]  /*24620*/  STL.64 [R1+0xd88], R10 ;  /* 0x000d880a01007387 */ /* 0x0003e80000100a00 */
[----:B------:R1:W-:Y:S04]  /*24630*/  LDGSTS.E [R6+0x54008], desc[UR4][R14.64], !P2 ;  /* 0x540080000e067fae */ /* 0x0003e8000d121844 */
[----:B--2---:R-:W2:Y:S04]  /*24640*/  LDL.LU.64 R104, [R1+0x758] ;  /* 0x0007580001687983 */ /* 0x004ea80000300a00 */
[----:B------:R1:W-:Y:S04]  /*24650*/  LDGSTS.E [R6+0x58008], desc[UR4][R12.64], !P2 ;  /* 0x580080000c067fae */ /* 0x0003e8000d121844 */
[----:B------:R1:W-:Y:S01]  /*24660*/  LDGSTS.E [R6+0x5c008], desc[UR4][R10.64], !P2 ;  /* 0x5c0080000a067fae */ /* 0x0003e2000d121844 */
[----:B------:R-:W-:-:S04]  /*24670*/  IMAD.WIDE R108, R2, 0x4, R108 ;  /* 0x00000004026c7825 */ /* 0x000fc800078e026c */
[C---:B-1----:R-:W-:Y:S01]  /*24680*/  IMAD.WIDE R14, R2.reuse, 0x4, R114 ;  /* 0x00000004020e7825 */ /* 0x042fe200078e0272 */
[----:B------:R1:W-:Y:S03]  /*24690*/  STL.64 [R1+0xd80], R108 ;  /* 0x000d806c01007387 */ /* 0x0003e60000100a00 */
[C---:B------:R-:W-:Y:S01]  /*246a0*/  IMAD.WIDE R12, R2.reuse, 0x4, R112 ;  /* 0x00000004020c7825 */ /* 0x040fe200078e0270 */
[----:B------:R-:W2:Y:S04]  /*246b0*/  LDL.LU.64 R128, [R1+0x750] ;  /* 0x0007500001807983 */ /* 0x000ea80000300a00 */
[----:B------:R3:W-:Y:S04]  /*246c0*/  STL.64 [R1+0xd78], R14 ;  /* 0x000d780e01007387 */ /* 0x0007e80000100a00 */
[----:B------:R-:W2:Y:S04]  /*246d0*/  LDL.LU.64 R126, [R1+0x748] ;  /* 0x00074800017e7983 */ /* 0x000ea80000300a00 */
[----:B------:R4:W-:Y:S04]  /*246e0*/  STL.64 [R1+0xd70], R12 ;  /* 0x000d700c01007387 */ /* 0x0009e80000100a00 */
[----:B------:R-:W2:Y:S01]  /*246f0*/  LDL.LU.64 R122, [R1+0x740] ;  /* 0x00074000017a7983 */ /* 0x000ea20000300a00 */
[----:B------:R-:W-:Y:S01]  /*24700*/  IMAD.WIDE R10, R2, 0x4, R110 ;  /* 0x00000004020a7825 */ /* 0x000fe200078e026e */
[----:B------:R-:W-:-:S02]  /*24710*/  ISETP.GE.U32.AND P1, PT, R5, 0x7fffff25, PT ;  /* 0x7fffff250500780c */ /* 0x000fc40003f26070 */
[----:B------:R-:W-:Y:S04]  /*24720*/  LDGSTS.E [R6+0x5000c], desc[UR4][R108.64], !P3 ;  /* 0x5000c0006c067fae */ /* 0x000fe8000d921844 */
[----:B------:R4:W-:Y:S01]  /*24730*/  STL.64 [R1+0xd68], R10 ;  /* 0x000d680a01007387 */ /* 0x0009e20000100a00 */
[----:B------:R-:W-:-:S03]  /*24740*/  IMAD.WIDE R112, R2, 0x4, R106 ;  /* 0x0000000402707825 */ /* 0x000fc600078e026a */
[----:B------:R3:W-:Y:S04]  /*24750*/  LDGSTS.E [R6+0x5400c], desc[UR4][R14.64], !P3 ;  /* 0x5400c0000e067fae */ /* 0x0007e8000d921844 */
[----:B------:R-:W2:Y:S04]  /*24760*/  LDL.LU.64 R106, [R1+0x738] ;  /* 0x00073800016a7983 */ /* 0x000ea80000300a00 */
[----:B------:R-:W2:Y:S01]  /*24770*/  LDL.LU.64 R114, [R1+0x730] ;  /* 0x0007300001727983 */ /* 0x000ea20000300a00 */
[----:B------:R-:W-:Y:S02]  /*24780*/  VIADD R5, R7, 0xffffff47 ;  /* 0xffffff4707057836 */ /* 0x000fe40000000000 */
[----:B------:R-:W2:Y:S01]  /*24790*/  LDC R7, c[0x0][0x230] ;  /* 0x00008c00ff077b82 */ /* 0x000ea20000000800 */
[----:B------:R4:W-:Y:S04]  /*247a0*/  LDGSTS.E [R6+0x5800c], desc[UR4][R12.64], !P3 ;  /* 0x5800c0000c067fae */ /* 0x0009e8000d921844 */
[----:B------:R4:W-:Y:S04]  /*247b0*/  LDGSTS.E [R6+0x5c00c], desc[UR4][R10.64], !P3 ;  /* 0x5c00c0000a067fae */ /* 0x0009e8000d921844 */
[----:B------:R-:W2:Y:S01]  /*247c0*/  LDL.LU.64 R110, [R1+0x728] ;  /* 0x00072800016e7983 */ /* 0x000ea20000300a00 */
[----:B------:R-:W-:-:S03]  /*247d0*/  ISETP.GE.U32.AND P2, PT, R5, 0x7fffff08, PT ;  /* 0x7fffff080500780c */ /* 0x000fc60003f46070 */
[----:B------:R4:W-:Y:S01]  /*247e0*/  STL.64 [R1+0x1018], R112 ;  /* 0x0010187001007387 */ /* 0x0009e20000100a00 */
[----:B------:R-:W-:Y:S02]  /*247f0*/  VIADD R5, R252, 0xffffff46 ;  /* 0xffffff46fc057836 */ /* 0x000fe40000000000 */
[----:B------:R-:W2:Y:S01]  /*24800*/  LDC R252, c[0x0][0x230] ;  /* 0x00008c00fffc7b82 */ /* 0x000ea20000000800 */
[----:B-1----:R-:W2:Y:S04]  /*24810*/  LDL.LU.64 R108, [R1+0x720] ;  /* 0x00072000016c7983 */ /* 0x002ea80000300a00 */
[----:B------:R-:W-:Y:S01]  /*24820*/  LDGSTS.E [R3+0x40000], desc[UR4][R112.64], !P4 ;  /* 0x4000000070037fae */ /* 0x000fe2000e121844 */
[----:B------:R-:W-:Y:S01]  /*24830*/  ISETP.GE.U32.AND P3, PT, R5, 0x7fffff07, PT ;  /* 0x7fffff070500780c */ /* 0x000fe20003f66070 */
[----:B------:R-:W-:-:S02]  /*24840*/  VIADD R5, R251, 0xffffff45 ;  /* 0xffffff45fb057836 */ /* 0x000fc40000000000 */
[----:B------:R-:W1:Y:S01]  /*24850*/  LDC R251, c[0x0][0x230] ;  /* 0x00008c00fffb7b82 */ /* 0x000e620000000800 */
[----:B---3--:R-:W-:-:S04]  /*24860*/  IMAD.WIDE R14, R2, 0x4, R124 ;  /* 0x00000004020e7825 */ /* 0x008fc800078e027c */
[C---:B----4-:R-:W-:Y:S01]  /*24870*/  IMAD.WIDE R12, R2.reuse, 0x4, R120 ;  /* 0x00000004020c7825 */ /* 0x050fe200078e0278 */
[----:B------:R3:W-:Y:S03]  /*24880*/  STL.64 [R1+0x1010], R14 ;  /* 0x0010100e01007387 */ /* 0x0007e60000100a00 */
[C---:B------:R-:W-:Y:S01]  /*24890*/  IMAD.WIDE R10, R2.reuse, 0x4, R118 ;  /* 0x00000004020a7825 */ /* 0x040fe200078e0276 */
[----:B------:R4:W-:Y:S04]  /*248a0*/  STL.64 [R1+0x1008], R12 ;  /* 0x0010080c01007387 */ /* 0x0009e80000100a00 */
[----:B------:R1:W-:Y:S04]  /*248b0*/  STL.64 [R1+0x1000], R10 ;  /* 0x0010000a01007387 */ /* 0x0003e80000100a00 */
[----:B------:R-:W4:Y:S04]  /*248c0*/  LDL.LU.64 R112, [R1+0x718] ;  /* 0x0007180001707983 */ /* 0x000f280000300a00 */
[----:B------:R-:W4:Y:S01]  /*248d0*/  LDL.LU.64 R124, [R1+0x710] ;  /* 0x00071000017c7983 */ /* 0x000f220000300a00 */
[----:B--2---:R-:W-:-:S03]  /*248e0*/  IMAD.WIDE R104, R2, 0x4, R104 ;  /* 0x0000000402687825 */ /* 0x004fc600078e0268 */
[----:B------:R-:W2:Y:S04]  /*248f0*/  LDL.LU.64 R120, [R1+0x708] ;  /* 0x0007080001787983 */ /* 0x000ea80000300a00 */
[----:B------:R3:W-:Y:S04]  /*24900*/  LDGSTS.E [R3+0x44000], desc[UR4][R14.64], !P4 ;  /* 0x440000000e037fae */ /* 0x0007e8000e121844 */
[----:B------:R1:W-:Y:S04]  /*24910*/  STL.64 [R1+0xff8], R104 ;  /* 0x000ff86801007387 */ /* 0x0003e80000100a00 */
[----:B------:R4:W-:Y:S04]  /*24920*/  LDGSTS.E [R3+0x48000], desc[UR4][R12.64], !P4 ;  /* 0x480000000c037fae */ /* 0x0009e8000e121844 */
[----:B------:R-:W2:Y:S04]  /*24930*/  LDL.LU.64 R118, [R1+0x700] ;  /* 0x0007000001767983 */ /* 0x000ea80000300a00 */
[----:B------:R1:W-:Y:S01]  /*24940*/  LDGSTS.E [R3+0x4c000], desc[UR4][R10.64], !P4 ;  /* 0x4c0000000a037fae */ /* 0x0003e2000e121844 */
[----:B------:R-:W-:Y:S01]  /*24950*/  ISETP.GE.U32.AND P4, PT, R5, 0x7fffff06, PT ;  /* 0x7fffff060500780c */ /* 0x000fe20003f86070 */
[----:B---3--:R-:W-:-:S02]  /*24960*/  IMAD.WIDE R14, R2, 0x4, R128 ;  /* 0x00000004020e7825 */ /* 0x008fc400078e0280 */
[----:B------:R-:W-:Y:S02]  /*24970*/  LDGSTS.E [R3+0x40004], desc[UR4][R104.64], !P5 ;  /* 0x4000400068037fae */ /* 0x000fe4000e921844 */
[C---:B----4-:R-:W-:Y:S02]  /*24980*/  IMAD.WIDE R12, R2.reuse, 0x4, R126 ;  /* 0x00000004020c7825 */ /* 0x050fe400078e027e */
[----:B------:R3:W-:Y:S02]  /*24990*/  STL.64 [R1+0xff0], R14 ;  /* 0x000ff00e01007387 */ /* 0x0007e40000100a00 */
[----:B-1----:R-:W-:Y:S02]  /*249a0*/  IMAD.WIDE R10, R2, 0x4, R122 ;  /* 0x00000004020a7825 */ /* 0x002fe400078e027a */
[----:B------:R1:W-:Y:S02]  /*249b0*/  STL.64 [R1+0xfe8], R12 ;  /* 0x000fe80c01007387 */ /* 0x0003e40000100a00 */
[----:B------:R-:W-:-:S02]  /*249c0*/  VIADD R5, R116, 0xffffff44 ;  /* 0xffffff4474057836 */ /* 0x000fc40000000000 */
[----:B------:R4:W-:Y:S04]  /*249d0*/  STL.64 [R1+0xfe0], R10 ;  /* 0x000fe00a01007387 */ /* 0x0009e80000100a00 */
[----:B------:R-:W2:Y:S04]  /*249e0*/  LDL.LU.64 R116, [R1+0x6f8] ;  /* 0x0006f80001747983 */ /* 0x000ea80000300a00 */
[----:B------:R-:W2:Y:S04]  /*249f0*/  LDL.LU.64 R104, [R1+0x6f0] ;  /* 0x0006f00001687983 */ /* 0x000ea80000300a00 */
[----:B------:R3:W-:Y:S04]  /*24a00*/  LDGSTS.E [R3+0x44004], desc[UR4][R14.64], !P5 ;  /* 0x440040000e037fae */ /* 0x0007e8000e921844 */
[----:B------:R1:W-:Y:S04]  /*24a10*/  LDGSTS.E [R3+0x48004], desc[UR4][R12.64], !P5 ;  /* 0x480040000c037fae */ /* 0x0003e8000e921844 */
[----:B------:R4:W-:Y:S01]  /*24a20*/  LDGSTS.E [R3+0x4c004], desc[UR4][R10.64], !P5 ;  /* 0x4c0040000a037fae */ /* 0x0009e2000e921844 */
[----:B------:R-:W-:-:S04]  /*24a30*/  IMAD.WIDE R106, R2, 0x4, R106 ;  /* 0x00000004026a7825 */ /* 0x000fc800078e026a */
[C---:B---3--:R-:W-:Y:S01]  /*24a40*/  IMAD.WIDE R14, R2.reuse, 0x4, R114 ;  /* 0x00000004020e7825 */ /* 0x048fe200078e0272 */
[----:B------:R3:W-:Y:S04]  /*24a50*/  STL.64 [R1+0xfd8], R106 ;  /* 0x000fd86a01007387 */ /* 0x0007e80000100a00 */
[----:B------:R-:W2:Y:S04]  /*24a60*/  LDL.LU.64 R122, [R1+0x6e8] ;  /* 0x0006e800017a7983 */ /* 0x000ea80000300a00 */
[----:B------:R3:W-:Y:S04]  /*24a70*/  STL.64 [R1+0xfd0], R14 ;  /* 0x000fd00e01007387 */ /* 0x0007e80000100a00 */
[----:B------:R-:W2:Y:S01]  /*24a80*/  LDL.LU.64 R114, [R1+0x6e0] ;  /* 0x0006e00001727983 */ /* 0x000ea20000300a00 */
[----:B-1----:R-:W-:-:S02]  /*24a90*/  IMAD.WIDE R12, R2, 0x4, R110 ;  /* 0x00000004020c7825 */ /* 0x002fc400078e026e */
[----:B------:R-:W1:Y:S01]  /*24aa0*/  LDC R110, c[0x0][0x230] ;  /* 0x00008c00ff6e7b82 */ /* 0x000e620000000800 */
[----:B------:R-:W-:Y:S01]  /*24ab0*/  LDGSTS.E [R3+0x40008], desc[UR4][R106.64], !P6 ;  /* 0x400080006a037fae */ /* 0x000fe2000f121844 */
[----:B----4-:R-:W-:-:S03]  /*24ac0*/  IMAD.WIDE R10, R2, 0x4, R108 ;  /* 0x00000004020a7825 */ /* 0x010fc600078e026c */
[----:B------:R4:W-:Y:S04]  /*24ad0*/  LDGSTS.E [R3+0x44008], desc[UR4][R14.64], !P6 ;  /* 0x440080000e037fae */ /* 0x0009e8000f121844 */
[----:B------:R2:W-:Y:S04]  /*24ae0*/  STL.64 [R1+0xfc8], R12 ;  /* 0x000fc80c01007387 */ /* 0x0005e80000100a00 */
[----:B------:R2:W-:Y:S04]  /*24af0*/  LDGSTS.E [R3+0x48008], desc[UR4][R12.64], !P6 ;  /* 0x480080000c037fae */ /* 0x0005e8000f121844 */
[----:B------:R2:W-:Y:S04]  /*24b00*/  STL.64 [R1+0xfc0], R10 ;  /* 0x000fc00a01007387 */ /* 0x0005e80000100a00 */
[----:B------:R1:W-:Y:S04]  /*24b10*/  LDGSTS.E [R3+0x4c008], desc[UR4][R10.64], !P6 ;  /* 0x4c0080000a037fae */ /* 0x0003e8000f121844 */
[----:B---3--:R-:W3:Y:S04]  /*24b20*/  LDL.LU.64 R106, [R1+0x6d8] ;  /* 0x0006d800016a7983 */ /* 0x008ee80000300a00 */
[----:B------:R-:W3:Y:S01]  /*24b30*/  LDL.LU.64 R108, [R1+0x6d0] ;  /* 0x0006d000016c7983 */ /* 0x000ee20000300a00 */
[----:B------:R-:W-:-:S04]  /*24b40*/  IMAD.WIDE R112, R2, 0x4, R112 ;  /* 0x0000000402707825 */ /* 0x000fc800078e0270 */
[C---:B----4-:R-:W-:Y:S01]  /*24b50*/  IMAD.WIDE R14, R2.reuse, 0x4, R124 ;  /* 0x00000004020e7825 */ /* 0x050fe200078e027c */
[----:B------:R4:W-:Y:S03]  /*24b60*/  STL.64 [R1+0xfb8], R112 ;  /* 0x000fb87001007387 */ /* 0x0009e60000100a00 */
[C---:B--2---:R-:W-:Y:S01]  /*24b70*/  IMAD.WIDE R12, R2.reuse, 0x4, R120 ;  /* 0x00000004020c7825 */ /* 0x044fe200078e0278 */
[----:B------:R2:W-:Y:S04]  /*24b80*/  STL.64 [R1+0xfb0], R14 ;  /* 0x000fb00e01007387 */ /* 0x0005e80000100a00 */
[----:B------:R-:W-:Y:S04]  /*24b90*/  STL.64 [R1+0xfa8], R12 ;  /* 0x000fa80c01007387 */ /* 0x000fe80000100a00 */
[----:B------:R-:W3:Y:S04]  /*24ba0*/  LDL.LU.64 R128, [R1+0x6c8] ;  /* 0x0006c80001807983 */ /* 0x000ee80000300a00 */
[----:B------:R4:W-:Y:S01]  /*24bb0*/  LDGSTS.E [R3+0x4000c], desc[UR4][R112.64], !P1 ;  /* 0x4000c00070037fae */ /* 0x0009e2000c921844 */
[----:B-1----:R-:W-:-:S03]  /*24bc0*/  IMAD.WIDE R10, R2, 0x4, R118 ;  /* 0x00000004020a7825 */ /* 0x002fc600078e0276 */
[----:B------:R2:W-:Y:S04]  /*24bd0*/  LDGSTS.E [R3+0x4400c], desc[UR4][R14.64], !P1 ;  /* 0x4400c0000e037fae */ /* 0x0005e8000c921844 */
[----:B------:R1:W-:Y:S04]  /*24be0*/  STL.64 [R1+0xfa0], R10 ;  /* 0x000fa00a01007387 */ /* 0x0003e80000100a00 */
[----:B------:R-:W3:Y:S01]  /*24bf0*/  LDL.LU.64 R124, [R1+0x6c0] ;  /* 0x0006c000017c7983 */ /* 0x000ee20000300a00 */
[----:B------:R-:W-:Y:S01]  /*24c00*/  ISETP.GE.U32.AND P5, PT, R5, 0x7fffff05, PT ;  /* 0x7fffff050500780c */ /* 0x000fe20003fa6070 */
[----:B----4-:R-:W4:Y:S02]  /*24c10*/  LDC R112, c[0x0][0x230] ;  /* 0x00008c00ff707b82 */ /* 0x010f240000000800 */
[----:B------:R-:W-:Y:S04]  /*24c20*/  LDGSTS.E [R3+0x4800c], desc[UR4][R12.64], !P1 ;  /* 0x4800c0000c037fae */ /* 0x000fe8000c921844 */
[----:B------:R1:W-:Y:S01]  /*24c30*/  LDGSTS.E [R3+0x4c00c], desc[UR4][R10.64], !P1 ;  /* 0x4c00c0000a037fae */ /* 0x0003e2000c921844 */
[----:B--2---:R-:W-:-:S03]  /*24c40*/  IMAD.WIDE R14, R2, 0x4, R104 ;  /* 0x00000004020e7825 */ /* 0x004fc600078e0268 */
[----:B------:R-:W2:Y:S04]  /*24c50*/  LDL.LU.64 R104, [R1+0x6b8] ;  /* 0x0006b80001687983 */ /* 0x000ea80000300a00 */
[----:B------:R-:W4:Y:S01]  /*24c60*/  LDL.LU.64 R118, [R1+0x6b0] ;  /* 0x0006b00001767983 */ /* 0x000f220000300a00 */
[----:B------:R-:W-:-:S05]  /*24c70*/  IMAD.WIDE R120, R2, 0x4, R116 ;  /* 0x0000000402787825 */ /* 0x000fca00078e0274 */
[----:B------:R-:W-:Y:S04]  /*24c80*/  STL.64 [R1+0xd60], R120 ;  /* 0x000d607801007387 */ /* 0x000fe80000100a00 */
[----:B------:R-:W4:Y:S04]  /*24c90*/  LDL.LU.64 R116, [R1+0x6a8] ;  /* 0x0006a80001747983 */ /* 0x000f280000300a00 */
[----:B------:R3:W-:Y:S01]  /*24ca0*/  STL.64 [R1+0xd58], R14 ;  /* 0x000d580e01007387 */ /* 0x0007e20000100a00 */
[----:B------:R-:W-:Y:S02]  /*24cb0*/  VIADD R5, R7, 0xffffff63 ;  /* 0xffffff6307057836 */ /* 0x000fe40000000000 */
[----:B------:R-:W4:Y:S01]  /*24cc0*/  LDC R7, c[0x0][0x230] ;  /* 0x00008c00ff077b82 */ /* 0x000f220000000800 */
[----:B------:R-:W-:Y:S01]  /*24cd0*/  LDGSTS.E [R3+0x50000], desc[UR4][R120.64], !P2 ;  /* 0x5000000078037fae */ /* 0x000fe2000d121844 */
[----:B-1----:R-:W-:Y:S01]  /*24ce0*/  IMAD.WIDE R10, R2, 0x4, R114 ;  /* 0x00000004020a7825 */ /* 0x002fe200078e0272 */
[----:B------:R-:W-:-:S02]  /*24cf0*/  ISETP.GE.U32.AND P6, PT, R5, 0x7fffff24, PT ;  /* 0x7fffff240500780c */ /* 0x000fc40003fc6070 */
[----:B------:R-:W4:Y:S01]  /*24d00*/  LDL.LU.64 R114, [R1+0x6a0] ;  /* 0x0006a00001727983 */ /* 0x000f220000300a00 */
[----:B------:R-:W-:-:S03]  /*24d10*/  IMAD.WIDE R12, R2, 0x4, R122 ;  /* 0x00000004020c7825 */ /* 0x000fc600078e027a */
[----:B------:R1:W-:Y:S01]  /*24d20*/  LDGSTS.E [R3+0x54000], desc[UR4][R14.64], !P2 ;  /* 0x540000000e037fae */ /* 0x0003e2000d121844 */
[----:B------:R-:W-:-:S03]  /*24d30*/  VIADD R5, R252, 0xffffff62 ;  /* 0xffffff62fc057836 */ /* 0x000fc60000000000 */
[----:B------:R1:W-:Y:S01]  /*24d40*/  STL.64 [R1+0xd50], R12 ;  /* 0x000d500c01007387 */ /* 0x0003e20000100a00 */
[----:B------:R-:W4:Y:S01]  /*24d50*/  LDC R252, c[0x0][0x230] ;  /* 0x00008c00fffc7b82 */ /* 0x000f220000000800 */
[----:B------:R-:W-:Y:S02]  /*24d60*/  ISETP.GE.U32.AND P1, PT, R5, 0x7fffff23, PT ;  /* 0x7fffff230500780c */ /* 0x000fe40003f26070 */
[----:B------:R1:W-:Y:S01]  /*24d70*/  STL.64 [R1+0xd48], R10 ;  /* 0x000d480a01007387 */ /* 0x0003e20000100a00 */
[----:B------:R-:W-:-:S03]  /*24d80*/  VIADD R5, R251, 0xffffff61 ;  /* 0xffffff61fb057836 */ /* 0x000fc60000000000 */
[----:B------:R1:W-:Y:S01]  /*24d90*/  LDGSTS.E [R3+0x58000], desc[UR4][R12.64], !P2 ;  /* 0x580000000c037fae */ /* 0x0003e2000d121844 */
[----:B------:R-:W4:Y:S03]  /*24da0*/  LDC R251, c[0x0][0x230] ;  /* 0x00008c00fffb7b82 */ /* 0x000f260000000800 */
[----:B------:R1:W-:Y:S01]  /*24db0*/  LDGSTS.E [R3+0x5c000], desc[UR4][R10.64], !P2 ;  /* 0x5c0000000a037fae */ /* 0x0003e2000d121844 */
[----:B---3--:R-:W-:-:S04]  /*24dc0*/  IMAD.WIDE R106, R2, 0x4, R106 ;  /* 0x00000004026a7825 */ /* 0x008fc800078e026a */
[----:B-1----:R-:W-:Y:S01]  /*24dd0*/  IMAD.WIDE R14, R2, 0x4, R108 ;  /* 0x00000004020e7825 */ /* 0x002fe200078e026c */
[----:B------:R-:W-:Y:S04]  /*24de0*/  LDGSTS.E [R3+0x50004], desc[UR4][R106.64], !P3 ;  /* 0x500040006a037fae */ /* 0x000fe8000d921844 */
[----:B------:R-:W3:Y:S04]  /*24df0*/  LDL.LU.64 R108, [R1+0x698] ;  /* 0x00069800016c7983 */ /* 0x000ee80000300a00 */
[----:B------:R-:W3:Y:S04]  /*24e00*/  LDL.LU.64 R126, [R1+0x690] ;  /* 0x00069000017e7983 */ /* 0x000ee80000300a00 */
[----:B------:R1:W-:Y:S01]  /*24e10*/  STL.64 [R1+0xd40], R106 ;  /* 0x000d406a01007387 */ /* 0x0003e20000100a00 */
[----:B------:R-:W-:-:S03]  /*24e20*/  ISETP.GE.U32.AND P2, PT, R5, 0x7fffff22, PT ;  /* 0x7fffff220500780c */ /* 0x000fc60003f46070 */
[----:B------:R-:W3:Y:S01]  /*24e30*/  LDL.LU.64 R122, [R1+0x688] ;  /* 0x00068800017a7983 */ /* 0x000ee20000300a00 */
[----:B------:R-:W-:-:S03]  /*24e40*/  VIADD R5, R110, 0xffffff60 ;  /* 0xffffff606e057836 */ /* 0x000fc60000000000 */
[----:B------:R4:W-:Y:S04]  /*24e50*/  STL.64 [R1+0xd38], R14 ;  /* 0x000d380e01007387 */ /* 0x0009e80000100a00 */
[----:B------:R-:W3:Y:S04]  /*24e60*/  LDL.LU.64 R120, [R1+0x680] ;  /* 0x0006800001787983 */ /* 0x000ee80000300a00 */
[----:B------:R4:W-:Y:S01]  /*24e70*/  LDGSTS.E [R3+0x54004], desc[UR4][R14.64], !P3 ;  /* 0x540040000e037fae */ /* 0x0009e2000d921844 */
[----:B------:R-:W-:-:S05]  /*24e80*/  IMAD.WIDE R12, R2, 0x4, R128 ;  /* 0x00000004020c7825 */ /* 0x000fca00078e0280 */
[----:B------:R4:W-:Y:S04]  /*24e90*/  STL.64 [R1+0xd30], R12 ;  /* 0x000d300c01007387 */ /* 0x0009e80000100a00 */
[----:B------:R4:W-:Y:S01]  /*24ea0*/  LDGSTS.E [R3+0x58004], desc[UR4][R12.64], !P3 ;  /* 0x580040000c037fae */ /* 0x0009e2000d921844 */
[----:B------:R-:W-:-:S05]  /*24eb0*/  IMAD.WIDE R10, R2, 0x4, R124 ;  /* 0x00000004020a7825 */ /* 0x000fca00078e027c */
[----:B------:R4:W-:Y:S04]  /*24ec0*/  STL.64 [R1+0xd28], R10 ;  /* 0x000d280a01007387 */ /* 0x0009e80000100a00 */
[----:B------:R-:W3:Y:S04]  /*24ed0*/  LDL.LU.64 R110, [R1+0x678] ;  /* 0x00067800016e7983 */ /* 0x000ee80000300a00 */
[----:B-1----:R-:W3:Y:S04]  /*24ee0*/  LDL.LU.64 R106, [R1+0x670] ;  /* 0x00067000016a7983 */ /* 0x002ee80000300a00 */
[----:B------:R-:W3:Y:S04]  /*24ef0*/  LDL.LU.64 R124, [R1+0x668] ;  /* 0x00066800017c7983 */ /* 0x000ee80000300a00 */
[----:B------:R1:W-:Y:S01]  /*24f00*/  LDGSTS.E [R3+0x5c004], desc[UR4][R10.64], !P3 ;  /* 0x5c0040000a037fae */ /* 0x0003e2000d921844 */
[----:B--2---:R-:W-:-:S04]  /*24f10*/  IMAD.WIDE R104, R2, 0x4, R104 ;  /* 0x0000000402687825 */ /* 0x004fc800078e0268 */
[C---:B----4-:R-:W-:Y:S01]  /*24f20*/  IMAD.WIDE R14, R2.reuse, 0x4, R118 ;  /* 0x00000004020e7825 */ /* 0x050fe200078e0276 */
[----:B------:R2:W-:Y:S04]  /*24f30*/  STL.64 [R1+0xd20], R104 ;  /* 0x000d206801007387 */ /* 0x0005e80000100a00 */
[----:B------:R4:W-:Y:S04]  /*24f40*/  STL.64 [R1+0xd18], R14 ;  /* 0x000d180e01007387 */ /* 0x0009e80000100a00 */
[----:B------:R-:W4:Y:S01]  /*24f50*/  LDL.LU.64 R118, [R1+0x660] ;  /* 0x0006600001767983 */ /* 0x000f220000300a00 */
[----:B------:R-:W-:Y:S01]  /*24f60*/  IMAD.WIDE R12, R2, 0x4, R116 ;  /* 0x00000004020c7825 */ /* 0x000fe200078e0274 */
[----:B------:R-:W-:-:S02]  /*24f70*/  ISETP.GE.U32.AND P3, PT, R5, 0x7fffff21, PT ;  /* 0x7fffff210500780c */ /* 0x000fc40003f66070 */
[----:B------:R-:W-:Y:S01]  /*24f80*/  LDGSTS.E [R3+0x50008], desc[UR4][R104.64], !P4 ;  /* 0x5000800068037fae */ /* 0x000fe2000e121844 */
[----:B------:R-:W-:-:S03]  /*24f90*/  VIADD R5, R112, 0xffffff43 ;  /* 0xffffff4370057836 */ /* 0x000fc60000000000 */
[----:B------:R4:W-:Y:S04]  /*24fa0*/  STL.64 [R1+0xd10], R12 ;  /* 0x000d100c01007387 */ /* 0x0009e80000100a00 */
[----:B------:R4:W-:Y:S04]  /*24fb0*/  LDGSTS.E [R3+0x54008], desc[UR4][R14.64], !P4 ;  /* 0x540080000e037fae */ /* 0x0009e8000e121844 */
[----:B------:R4:W-:Y:S01]  /*24fc0*/  LDGSTS.E [R3+0x58008], desc[UR4][R12.64], !P4 ;  /* 0x580080000c037fae */ /* 0x0009e2000e121844 */
[----:B-1----:R-:W-:-:S05]  /*24fd0*/  IMAD.WIDE R10, R2, 0x4, R114 ;  /* 0x00000004020a7825 */ /* 0x002fca00078e0272 */
[----:B------:R1:W-:Y:S04]  /*24fe0*/  STL.64 [R1+0xd08], R10 ;  /* 0x000d080a01007387 */ /* 0x0003e80000100a00 */
[----:B--2---:R-:W2:Y:S04]  /*24ff0*/  LDL.LU.64 R104, [R1+0x658] ;  /* 0x0006580001687983 */ /* 0x004ea80000300a00 */
[----:B------:R-:W2:Y:S04]  /*25000*/  LDL.LU.64 R112, [R1+0x650] ;  /* 0x0006500001707983 */ /* 0x000ea80000300a00 */
[----:B------:R-:W2:Y:S04]  /*25010*/  LDL.LU.64 R116, [R1+0x648] ;  /* 0x0006480001747983 */ /* 0x000ea80000300a00 */
[----:B------:R-:W2:Y:S04]  /*25020*/  LDL.LU.64 R114, [R1+0x640] ;  /* 0x0006400001727983 */ /* 0x000ea80000300a00 */
[----:B------:R1:W-:Y:S01]  /*25030*/  LDGSTS.E [R3+0x5c008], desc[UR4][R10.64], !P4 ;  /* 0x5c0080000a037fae */ /* 0x0003e2000e121844 */
[----:B---3--:R-:W-:-:S04]  /*25040*/  IMAD.WIDE R108, R2, 0x4, R108 ;  /* 0x00000004026c7825 */ /* 0x008fc800078e026c */
[C---:B----4-:R-:W-:Y:S01]  /*25050*/  IMAD.WIDE R14, R2.reuse, 0x4, R126 ;  /* 0x00000004020e7825 */ /* 0x050fe200078e027e */
[----:B------:R3:W-:Y:S04]  /*25060*/  STL.64 [R1+0xd00], R108 ;  /* 0x000d006c01007387 */ /* 0x0007e80000100a00 */
[----:B------:R-:W-:Y:S01]  /*25070*/  LDGSTS.E [R3+0x5000c], desc[UR4][R108.64], !P5 ;  /* 0x5000c0006c037fae */ /* 0x000fe2000e921844 */
[----:B------:R-:W-:-:S03]  /*25080*/  IMAD.WIDE R12, R2, 0x4, R122 ;  /* 0x00000004020c7825 */ /* 0x000fc600078e027a */
[----:B------:R4:W-:Y:S04]  /*25090*/  STL.64 [R1+0xcf8], R14 ;  /* 0x000cf80e01007387 */ /* 0x0009e80000100a00 */
[----:B------:R4:W-:Y:S01]  /*250a0*/  LDGSTS.E [R3+0x5400c], desc[UR4][R14.64], !P5 ;  /* 0x5400c0000e037fae */ /* 0x0009e2000e921844 */
[----:B-1----:R-:W-:-:S03]  /*250b0*/  IMAD.WIDE R10, R2, 0x4, R120 ;  /* 0x00000004020a7825 */ /* 0x002fc600078e0278 */
[----:B------:R1:W-:Y:S04]  /*250c0*/  STL.64 [R1+0xcf0], R12 ;  /* 0x000cf00c01007387 */ /* 0x0003e80000100a00 */
[----:B------:R1:W-:Y:S04]  /*250d0*/  LDGSTS.E [R3+0x5800c], desc[UR4][R12.64], !P5 ;  /* 0x5800c0000c037fae */ /* 0x0003e8000e921844 */
[----:B------:R1:W-:Y:S04]  /*250e0*/  STL.64 [R1+0xce8], R10 ;  /* 0x000ce80a01007387 */ /* 0x0003e80000100a00 */
[----:B------:R1:W-:Y:S04]  /*250f0*/  LDGSTS.E [R3+0x5c00c], desc[UR4][R10.64], !P5 ;  /* 0x5c00c0000a037fae */ /* 0x0003e8000e921844 */
[----:B---3--:R-:W3:Y:S04]  /*25100*/  LDL.LU.64 R108, [R1+0x960] ;  /* 0x00096000016c7983 */ /* 0x008ee80000300a00 */
[----:B------:R-:W3:Y:S01]  /*25110*/  LDL.LU.64 R122, [R1+0x638] ;  /* 0x00063800017a7983 */ /* 0x000ee20000300a00 */
[----:B------:R-:W-:Y:S01]  /*25120*/  ISETP.GE.U32.AND P4, PT, R5, 0x7fffff04, PT ;  /* 0x7fffff040500780c */ /* 0x000fe20003f86070 */
[----:B------:R-:W-:-:S02]  /*25130*/  VIADD R5, R251, 0xffffff42 ;  /* 0xffffff42fb057836 */ /* 0x000fc40000000000 */
[----:B------:R-:W-:Y:S02]  /*25140*/  VIADD R251, R252, 0xffffff40 ;  /* 0xffffff40fcfb7836 */ /* 0x000fe40000000000 */
[C---:B------:R-:W-:Y:S02]  /*25150*/  IMAD.WIDE R120, R2.reuse, 0x4, R110 ;  /* 0x0000000402787825 */ /* 0x040fe400078e026e */
[----:B------:R-:W3:Y:S02]  /*25160*/  LDL.LU.64 R110, [R1+0x630] ;  /* 0x00063000016e7983 */ /* 0x000ee40000300a00 */
[C---:B----4-:R-:W-:Y:S02]  /*25170*/  IMAD.WIDE R14, R2.reuse, 0x4, R106 ;  /* 0x00000004020e7825 */ /* 0x050fe400078e026a */
[----:B------:R-:W-:Y:S02]  /*25180*/  STL.64 [R1+0xf98], R120 ;  /* 0x000f987801007387 */ /* 0x000fe40000100a00 */
[----:B-1----:R-:W-:-:S02]  /*25190*/  IMAD.WIDE R12, R2, 0x4, R124 ;  /* 0x00000004020c7825 */ /* 0x002fc400078e027c */
[----:B------:R-:W4:Y:S04]  /*251a0*/  LDL.LU.64 R106, [R1+0x628] ;  /* 0x00062800016a7983 */ /* 0x000f280000300a00 */
[----:B------:R-:W-:Y:S01]  /*251b0*/  LDGSTS.E [R0+0x40000], desc[UR4][R120.64], !P6 ;  /* 0x4000000078007fae */ /* 0x000fe2000f121844 */
[----:B------:R-:W-:-:S03]  /*251c0*/  IMAD.WIDE R10, R2, 0x4, R118 ;  /* 0x00000004020a7825 */ /* 0x000fc600078e0276 */
[----:B------:R1:W-:Y:S01]  /*251d0*/  STL.64 [R1+0xf90], R14 ;  /* 0x000f900e01007387 */ /* 0x0003e20000100a00 */
[----:B------:R-:W1:Y:S03]  /*251e0*/  S2R R119, SR_TID.X ;  /* 0x0000000000777919 */ /* 0x000e660000002100 */
[----:B------:R2:W-:Y:S04]  /*251f0*/  LDGSTS.E [R0+0x44000], desc[UR4][R14.64], !P6 ;  /* 0x440000000e007fae */ /* 0x0005e8000f121844 */
[----:B------:R2:W-:Y:S04]  /*25200*/  STL.64 [R1+0xf88], R12 ;  /* 0x000f880c01007387 */ /* 0x0005e80000100a00 */
[----:B------:R2:W-:Y:S04]  /*25210*/  LDGSTS.E [R0+0x48000], desc[UR4][R12.64], !P6 ;  /* 0x480000000c007fae */ /* 0x0005e8000f121844 */
[----:B------:R2:W-:Y:S04]  /*25220*/  STL.64 [R1+0xf80], R10 ;  /* 0x000f800a01007387 */ /* 0x0005e80000100a00 */
[----:B------:R2:W-:Y:S01]  /*25230*/  LDGSTS.E [R0+0x4c000], desc[UR4][R10.64], !P6 ;  /* 0x4c0000000a007fae */ /* 0x0005e2000f121844 */
[----:B-1----:R-:W-:-:S04]  /*25240*/  LOP3.LUT R119, R119, 0x3f, RZ, 0xc0, !PT ;  /* 0x0000003f77777812 */ /* 0x002fc800078ec0ff */
[----:B------:R-:W-:Y:S01]  /*25250*/  ISETP.GE.AND P6, PT, R119, R251, PT ;  /* 0x000000fb7700720c */ /* 0x000fe20003fc6270 */
[----:B--2---:R-:W-:-:S04]  /*25260*/  IMAD.WIDE R104, R2, 0x4, R104 ;  /* 0x0000000402687825 */ /* 0x004fc800078e0268 */
[C---:B------:R-:W-:Y:S01]  /*25270*/  IMAD.WIDE R14, R2.reuse, 0x4, R112 ;  /* 0x00000004020e7825 */ /* 0x040fe200078e0270 */
[----:B------:R-:W-:Y:S03]  /*25280*/  LDGSTS.E [R0+0x40004], desc[UR4][R104.64], !P1 ;  /* 0x4000400068007fae */ /* 0x000fe6000c921844 */
[C---:B------:R-:W-:Y:S01]  /*25290*/  IMAD.WIDE R12, R2.reuse, 0x4, R116 ;  /* 0x00000004020c7825 */ /* 0x040fe200078e0274 */
[----:B------:R-:W2:Y:S03]  /*252a0*/  LDL.LU.64 R112, [R1+0x620] ;  /* 0x0006200001707983 */ /* 0x000ea60000300a00 */
[C---:B------:R-:W-:Y:S01]  /*252b0*/  IMAD.WIDE R10, R2.reuse, 0x4, R114 ;  /* 0x00000004020a7825 */ /* 0x040fe200078e0272 */
[----:B------:R1:W-:Y:S04]  /*252c0*/  STL.64 [R1+0xf78], R104 ;  /* 0x000f786801007387 */ /* 0x0003e80000100a00 */
[----:B------:R3:W-:Y:S04]  /*252d0*/  STL.64 [R1+0xf70], R14 ;  /* 0x000f700e01007387 */ /* 0x0007e80000100a00 */
[----:B------:R-:W2:Y:S04]  /*252e0*/  LDL.LU.64 R116, [R1+0x618] ;  /* 0x0006180001747983 */ /* 0x000ea80000300a00 */
[----:B------:R3:W-:Y:S04]  /*252f0*/  STL.64 [R1+0xf68], R12 ;  /* 0x000f680c01007387 */ /* 0x0007e80000100a00 */
[----:B------:R4:W-:Y:S04]  /*25300*/  STL.64 [R1+0xf60], R10 ;  /* 0x000f600a01007387 */ /* 0x0009e80000100a00 */
[----:B-1----:R-:W2:Y:S04]  /*25310*/  LDL.LU.64 R104, [R1+0x610] ;  /* 0x0006100001687983 */ /* 0x002ea80000300a00 */
[----:B------:R-:W2:Y:S04]  /*25320*/  LDL.LU.64 R118, [R1+0x608] ;  /* 0x0006080001767983 */ /* 0x000ea80000300a00 */
[----:B------:R1:W-:Y:S04]  /*25330*/  LDGSTS.E [R0+0x44004], desc[UR4][R14.64], !P1 ;  /* 0x440040000e007fae */ /* 0x0003e8000c921844 */
[----:B------:R1:W-:Y:S04]  /*25340*/  LDGSTS.E [R0+0x48004], desc[UR4][R12.64], !P1 ;  /* 0x480040000c007fae */ /* 0x0003e8000c921844 */
[----:B------:R-:W2:Y:S04]  /*25350*/  LDL.LU.64 R114, [R1+0x600] ;  /* 0x0006000001727983 */ /* 0x000ea80000300a00 */
[----:B------:R4:W-:Y:S04]  /*25360*/  LDGSTS.E [R0+0x4c004], desc[UR4][R10.64], !P1 ;  /* 0x4c0040000a007fae */ /* 0x0009e8000c921844 */
[----:B------:R-:W2:Y:S01]  /*25370*/  LDL.LU.64 R120, [R1+0x5f8] ;  /* 0x0005f80001787983 */ /* 0x000ea20000300a00 */
[----:B---3--:R-:W-:-:S04]  /*25380*/  IMAD.WIDE R108, R2, 0x4, R108 ;  /* 0x00000004026c7825 */ /* 0x008fc800078e026c */
[C---:B-1----:R-:W-:Y:S01]  /*25390*/  IMAD.WIDE R14, R2.reuse, 0x4, R122 ;  /* 0x00000004020e7825 */ /* 0x042fe200078e027a */
[----:B------:R1:W-:Y:S04]  /*253a0*/  STL.64 [R1+0x1318], R108 ;  /* 0x0013186c01007387 */ /* 0x0003e80000100a00 */
[----:B------:R-:W3:Y:S04]  /*253b0*/  LDL.LU.64 R126, [R1+0x5f0] ;  /* 0x0005f000017e7983 */ /* 0x000ee80000300a00 */
[----:B------:R2:W-:Y:S04]  /*253c0*/  STL.64 [R1+0x1310], R14 ;  /* 0x0013100e01007387 */ /* 0x0005e80000100a00 */
[----:B------:R-:W-:Y:S04]  /*253d0*/  LDGSTS.E [R0+0x40008], desc[UR4][R108.64], !P2 ;  /* 0x400080006c007fae */ /* 0x000fe8000d121844 */
[----:B------:R2:W-:Y:S01]  /*253e0*/  LDGSTS.E [R0+0x44008], desc[UR4][R14.64], !P2 ;  /* 0x440080000e007fae */ /* 0x0005e2000d121844 */
[----:B------:R-:W-:-:S05]  /*253f0*/  IMAD.WIDE R12, R2, 0x4, R110 ;  /* 0x00000004020c7825 */ /* 0x000fca00078e026e */
[----:B------:R-:W-:Y:S01]  /*25400*/  LDGSTS.E [R0+0x48008], desc[UR4][R12.64], !P2 ;  /* 0x480080000c007fae */ /* 0x000fe2000d121844 */
[----:B----4-:R-:W-:-:S03]  /*25410*/  IMAD.WIDE R10, R2, 0x4, R106 ;  /* 0x00000004020a7825 */ /* 0x010fc600078e026a */
[----:B------:R-:W4:Y:S04]  /*25420*/  LDL.LU.64 R106, [R1+0x5e8] ;  /* 0x0005e800016a7983 */ /* 0x000f280000300a00 */
[----:B------:R4:W-:Y:S04]  /*25430*/  STL.64 [R1+0x1308], R12 ;  /* 0x0013080c01007387 */ /* 0x0009e80000100a00 */
[----:B------:R4:W-:Y:S04]  /*25440*/  STL.64 [R1+0x1300], R10 ;  /* 0x0013000a01007387 */ /* 0x0009e80000100a00 */
[----:B-1----:R-:W4:Y:S04]  /*25450*/  LDL.LU.64 R108, [R1+0x5e0] ;  /* 0x0005e000016c7983 */ /* 0x002f280000300a00 */
[----:B------:R-:W4:Y:S04]  /*25460*/  LDL.LU.64 R110, [R1+0x5d8] ;  /* 0x0005d800016e7983 */ /* 0x000f280000300a00 */
[----:B------:R-:W4:Y:S04]  /*25470*/  LDL.LU.64 R122, [R1+0x5d0] ;  /* 0x0005d000017a7983 */ /* 0x000f280000300a00 */
[----:B------:R-:W-:Y:S01]  /*25480*/  LDGSTS.E [R0+0x4c008], desc[UR4][R10.64], !P2 ;  /* 0x4c0080000a007fae */ /* 0x000fe2000d121844 */
[----:B--2---:R-:W-:-:S03]  /*25490*/  IMAD.WIDE R138, R4, 0x4, R112 ;  /* 0x00000004048a7825 */ /* 0x004fc600078e0270 */
[----:B------:R-:W2:Y:S04]  /*254a0*/  LDL.LU.64 R112, [R1+0x5c8] ;  /* 0x0005c80001707983 */ /* 0x000ea80000300a00 */
[----:B------:R-:W2:Y:S01]  /*254b0*/  LDL.LU.64 R136, [R1+0x5c0] ;  /* 0x0005c00001887983 */ /* 0x000ea20000300a00 */
[----:B------:R-:W-:-:S03]  /*254c0*/  IMAD.WIDE R14, R4, 0x4, R116 ;  /* 0x00000004040e7825 */ /* 0x000fc600078e0274 */
[----:B------:R-:W2:Y:S04]  /*254d0*/  LDL.LU.64 R116, [R1+0x5b8] ;  /* 0x0005b80001747983 */ /* 0x000ea80000300a00 */
[----:B------:R-:W2:Y:S01]  /*254e0*/  LDL.LU.64 R128, [R1+0x5b0] ;  /* 0x0005b00001807983 */ /* 0x000ea20000300a00 */
[----:B------:R-:W-:-:S04]  /*254f0*/  IMAD.WIDE R104, R2, 0x4, R104 ;  /* 0x0000000402687825 */ /* 0x000fc800078e0268 */
[C---:B------:R-:W-:Y:S01]  /*25500*/  IMAD.WIDE R124, R2.reuse, 0x4, R118 ;  /* 0x00000004027c7825 */ /* 0x040fe200078e0276 */
[----:B------:R-:W-:Y:S04]  /*25510*/  LDGSTS.E [R0+0x4000c], desc[UR4][R104.64], !P3 ;  /* 0x4000c00068007fae */ /* 0x000fe8000d921844 */
[----:B------:R-:W2:Y:S04]  /*25520*/  LDL.LU.64 R118, [R1+0x5a8] ;  /* 0x0005a80001767983 */ /* 0x000ea80000300a00 */
[----:B------:R-:W2:Y:S04]  /*25530*/  LDL.LU.64 R146, [R1+0x5a0] ;  /* 0x0005a00001927983 */ /* 0x000ea80000300a00 */
[----:B------:R-:W-:Y:S04]  /*25540*/  STL.64 [R1+0x12f8], R138 ;  /* 0x0012f88a01007387 */ /* 0x000fe80000100a00 */
[----:B------:R-:W2:Y:S04]  /*25550*/  LDL.LU.64 R144, [R1+0x598] ;  /* 0x0005980001907983 */ /* 0x000ea80000300a00 */
[----:B------:R-:W2:Y:S04]  /*25560*/  LDL.LU.64 R142, [R1+0x590] ;  /* 0x00059000018e7983 */ /* 0x000ea80000300a00 */
[----:B------:R1:W-:Y:S04]  /*25570*/  STL.64 [R1+0xcd8], R104 ;  /* 0x000cd86801007387 */ /* 0x0003e80000100a00 */
[----:B------:R-:W2:Y:S04]  /*25580*/  LDL.LU.64 R134, [R1+0x588] ;  /* 0x0005880001867983 */ /* 0x000ea80000300a00 */
[----:B------:R-:W2:Y:S04]  /*25590*/  LDL.LU.64 R140, [R1+0x580] ;  /* 0x00058000018c7983 */ /* 0x000ea80000300a00 */
[----:B------:R-:W-:Y:S04]  /*255a0*/  STL.64 [R1+0xcd0], R124 ;  /* 0x000cd07c01007387 */ /* 0x000fe80000100a00 */
[----:B------:R-:W2:Y:S01]  /*255b0*/  LDL.LU.64 R132, [R1+0x578] ;  /* 0x0005780001847983 */ /* 0x000ea20000300a00 */
[----:B------:R-:W-:-:S04]  /*255c0*/  IMAD.WIDE R114, R2, 0x4, R114 ;  /* 0x0000000402727825 */ /* 0x000fc800078e0272 */
[C---:B------:R-:W-:Y:S01]  /*255d0*/  IMAD.WIDE R120, R2.reuse, 0x4, R120 ;  /* 0x0000000402787825 */ /* 0x040fe200078e0278 */
[----:B------:R-:W-:Y:S03]  /*255e0*/  STL.64 [R1+0xcc8], R114 ;  /* 0x000cc87201007387 */ /* 0x000fe60000100a00 */
[C---:B---3--:R-:W-:Y:S01]  /*255f0*/  IMAD.WIDE R126, R2.reuse, 0x4, R126 ;  /* 0x00000004027e7825 */ /* 0x048fe200078e027e */
[----:B------:R-:W-:Y:S03]  /*25600*/  STL.64 [R1+0xcc0], R120 ;  /* 0x000cc07801007387 */ /* 0x000fe60000100a00 */
[----:B----4-:R-:W-:-:S05]  /*25610*/  IMAD.WIDE R106, R2, 0x4, R106 ;  /* 0x00000004026a7825 */ /* 0x010fca00078e026a */
[----:B------:R3:W-:Y:S04]  /*25620*/  STL.64 [R1+0xcb0], R106 ;  /* 0x000cb06a01007387 */ /* 0x0007e80000100a00 */
[----:B------:R-:W4:Y:S01]  /*25630*/  LDL.LU.64 R12, [R1+0x570] ;  /* 0x00057000010c7983 */ /* 0x000f220000300a00 */
[----:B------:R-:W-:-:S03]  /*25640*/  IMAD.WIDE R108, R2, 0x4, R108 ;  /* 0x00000004026c7825 */ /* 0x000fc600078e026c */
[----:B------:R-:W4:Y:S01]  /*25650*/  LDL.LU.64 R10, [R1+0x568] ;  /* 0x00056800010a7983 */ /* 0x000f220000300a00 */
[----:B------:R-:W-:-:S03]  /*25660*/  IMAD.WIDE R110, R2, 0x4, R110 ;  /* 0x00000004026e7825 */ /* 0x000fc600078e026e */
[----:B------:R-:W-:Y:S01]  /*25670*/  STL.64 [R1+0xcb8], R126 ;  /* 0x000cb87e01007387 */ /* 0x000fe20000100a00 */
[----:B------:R-:W-:-:S03]  /*25680*/  IMAD.WIDE R122, R2, 0x4, R122 ;  /* 0x00000004027a7825 */ /* 0x000fc600078e027a */
[----:B------:R3:W-:Y:S04]  /*25690*/  STL.64 [R1+0xca8], R108 ;  /* 0x000ca86c01007387 */ /* 0x0007e80000100a00 */
[----:B------:R3:W-:Y:S04]  /*256a0*/  STL.64 [R1+0xca0], R110 ;  /* 0x000ca06e01007387 */ /* 0x0007e80000100a00 */
[----:B------:R3:W-:Y:S04]  /*256b0*/  STL.64 [R1+0xc98], R122 ;  /* 0x000c987a01007387 */ /* 0x0007e80000100a00 */
[----:B------:R-:W-:Y:S04]  /*256c0*/  LDGSTS.E [R0+0x4400c], desc[UR4][R106.64], !P3 ;  /* 0x4400c0006a007fae */ /* 0x000fe8000d921844 */
[----:B------:R-:W-:Y:S04]  /*256d0*/  LDGSTS.E [R0+0x4800c], desc[UR4][R108.64], !P3 ;  /* 0x4800c0006c007fae */ /* 0x000fe8000d921844 */
[----:B------:R-:W-:Y:S04]  /*256e0*/  LDGSTS.E [R0+0x4c00c], desc[UR4][R110.64], !P3 ;  /* 0x4c00c0006e007fae */ /* 0x000fe8000d921844 */
[----:B------:R-:W-:Y:S04]  /*256f0*/  LDGSTS.E [R0+0x50000], desc[UR4][R124.64], !P4 ;  /* 0x500000007c007fae */ /* 0x000fe8000e121844 */
[----:B------:R-:W-:Y:S01]  /*25700*/  LDGSTS.E [R0+0x54000], desc[UR4][R122.64], !P4 ;  /* 0x540000007a007fae */ /* 0x000fe2000e121844 */
[----:B--2---:R-:W-:-:S04]  /*25710*/  IMAD.WIDE R112, R2, 0x4, R112 ;  /* 0x0000000402707825 */ /* 0x004fc800078e0270 */
[C---:B------:R-:W-:Y:S01]  /*25720*/  IMAD.WIDE R136, R2.reuse, 0x4, R136 ;  /* 0x0000000402887825 */ /* 0x040fe200078e0288 */
[----:B------:R2:W-:Y:S03]  /*25730*/  STL.64 [R1+0xc90], R112 ;  /* 0x000c907001007387 */ /* 0x0005e60000100a00 */
[C---:B------:R-:W-:Y:S01]  /*25740*/  IMAD.WIDE R116, R2.reuse, 0x4, R116 ;  /* 0x0000000402747825 */ /* 0x040fe200078e0274 */
[----:B------:R2:W-:Y:S03]  /*25750*/  STL.64 [R1+0xc88], R136 ;  /* 0x000c888801007387 */ /* 0x0005e60000100a00 */
[C---:B------:R-:W-:Y:S01]  /*25760*/  IMAD.WIDE R128, R2.reuse, 0x4, R128 ;  /* 0x0000000402807825 */ /* 0x040fe200078e0280 */
[----:B------:R2:W-:Y:S04]  /*25770*/  STL.64 [R1+0xc80], R116 ;  /* 0x000c807401007387 */ /* 0x0005e80000100a00 */
[----:B------:R2:W-:Y:S04]  /*25780*/  STL.64 [R1+0xc78], R128 ;  /* 0x000c788001007387 */ /* 0x0005e80000100a00 */
[----:B------:R-:W-:Y:S04]  /*25790*/  LDGSTS.E [R0+0x58000], desc[UR4][R112.64], !P4 ;  /* 0x5800000070007fae */ /* 0x000fe8000e121844 */
[----:B------:R-:W-:Y:S01]  /*257a0*/  LDGSTS.E [R0+0x5c000], desc[UR4][R136.64], !P4 ;  /* 0x5c00000088007fae */ /* 0x000fe2000e121844 */
[----:B------:R-:W-:-:S04]  /*257b0*/  IMAD.WIDE R118, R2, 0x4, R118 ;  /* 0x0000000402767825 */ /* 0x000fc800078e0276 */
[C---:B------:R-:W-:Y:S01]  /*257c0*/  IMAD.WIDE R146, R2.reuse, 0x4, R146 ;  /* 0x0000000402927825 */ /* 0x040fe200078e0292 */
[----:B------:R2:W-:Y:S03]  /*257d0*/  STL.64 [R1+0xc70], R118 ;  /* 0x000c707601007387 */ /* 0x0005e60000100a00 */
[C---:B------:R-:W-:Y:S01]  /*257e0*/  IMAD.WIDE R144, R2.reuse, 0x4, R144 ;  /* 0x0000000402907825 */ /* 0x040fe200078e0290 */
[----:B------:R-:W-:Y:S03]  /*257f0*/  STL.64 [R1+0xc68], R146 ;  /* 0x000c689201007387 */ /* 0x000fe60000100a00 */
[C---:B------:R-:W-:Y:S01]  /*25800*/  IMAD.WIDE R142, R2.reuse, 0x4, R142 ;  /* 0x00000004028e7825 */ /* 0x040fe200078e028e */
[----:B------:R-:W-:Y:S03]  /*25810*/  STL.64 [R1+0xc60], R144 ;  /* 0x000c609001007387 */ /* 0x000fe60000100a00 */
[C---:B------:R-:W-:Y:S01]  /*25820*/  IMAD.WIDE R134, R2.reuse, 0x4, R134 ;  /* 0x0000000402867825 */ /* 0x040fe200078e0286 */
[----:B------:R-:W-:Y:S03]  /*25830*/  STL.64 [R1+0xc58], R142 ;  /* 0x000c588e01007387 */ /* 0x000fe60000100a00 */
[C---:B------:R-:W-:Y:S01]  /*25840*/  IMAD.WIDE R140, R2.reuse, 0x4, R140 ;  /* 0x00000004028c7825 */ /* 0x040fe200078e028c */
[----:B------:R4:W-:Y:S03]  /*25850*/  STL.64 [R1+0xc50], R134 ;  /* 0x000c508601007387 */ /* 0x0009e60000100a00 */
[----:B------:R-:W-:Y:S01]  /*25860*/  IMAD.WIDE R132, R2, 0x4, R132 ;  /* 0x0000000402847825 */ /* 0x000fe200078e0284 */
[----:B------:R-:W-:Y:S04]  /*25870*/  STL.64 [R1+0xc48], R140 ;  /* 0x000c488c01007387 */ /* 0x000fe80000100a00 */
[----:B------:R4:W-:Y:S04]  /*25880*/  STL.64 [R1+0xc40], R132 ;  /* 0x000c408401007387 */ /* 0x0009e80000100a00 */
[----:B-1----:R-:W4:Y:S04]  /*25890*/  LDL.LU.64 R104, [R1+0x32e8] ;  /* 0x0032e80001687983 */ /* 0x002f280000300a00 */
[----:B---3--:R-:W3:Y:S04]  /*258a0*/  LDL.LU.64 R106, [R1+0x32e0] ;  /* 0x0032e000016a7983 */ /* 0x008ee80000300a00 */
[----:B------:R-:W3:Y:S04]  /*258b0*/  LDL.LU.64 R108, [R1+0x32d8] ;  /* 0x0032d800016c7983 */ /* 0x000ee80000300a00 */
[----:B------:R-:W3:Y:S04]  /*258c0*/  LDL.LU.64 R110, [R1+0x32d0] ;  /* 0x0032d000016e7983 */ /* 0x000ee80000300a00 */
[----:B------:R-:W3:Y:S04]  /*258d0*/  LDL.LU.64 R124, [R1+0x560] ;  /* 0x00056000017c7983 */ /* 0x000ee80000300a00 */
[----:B------:R-:W3:Y:S04]  /*258e0*/  LDL.LU.64 R122, [R1+0x558] ;  /* 0x00055800017a7983 */ /* 0x000ee80000300a00 */
[----:B--2---:R-:W2:Y:S04]  /*258f0*/  LDL.LU.64 R112, [R1+0x32c8] ;  /* 0x0032c80001707983 */ /* 0x004ea80000300a00 */
[----:B------:R-:W2:Y:S01]  /*25900*/  LDL.LU.64 R136, [R1+0x550] ;  /* 0x0005500001887983 */ /* 0x000ea20000300a00 */
[----:B------:R-:W-:Y:S01]  /*25910*/  ISETP.GE.U32.AND P5, PT, R5, 0x7fffff03, PT ;  /* 0x7fffff030500780c */ /* 0x000fe20003fa6070 */
[----:B------:R-:W-:Y:S01]  /*25920*/  VIADD R5, R7, 0xffffff41 ;  /* 0xffffff4107057836 */ /* 0x000fe20000000000 */
[----:B------:R-:W-:-:S04]  /*25930*/  UISETP.GT.AND UP1, UPT, UR6, 0xff, UPT ;  /* 0x000000ff0600788c */ /* 0x000fc8000bf24270 */
[----:B------:R-:W-:Y:S02]  /*25940*/  ISETP.GE.U32.AND P1, PT, R5, 0x7fffff02, PT ;  /* 0x7fffff020500780c */ /* 0x000fe40003f26070 */
[----:B------:R-:W-:Y:S02]  /*25950*/  SEL R5, RZ, 0x4, P6 ;  /* 0x00000004ff057807 */ /* 0x000fe40003000000 */
[----:B------:R-:W-:-:S03]  /*25960*/  PLOP3.LUT P6, PT, PT, PT, UP1, 0x80, 0x0 ;  /* 0x000000000000781c */ /* 0x000fc60003fcf018 */
[----:B------:R-:W-:Y:S01]  /*25970*/  LDGSTS.E [R0+0x50004], desc[UR4][R114.64], !P5 ;  /* 0x5000400072007fae */ /* 0x000fe2000e921844 */
[----:B------:R-:W-:Y:S02]  /*25980*/  SEL R5, R5, RZ, P6 ;  /* 0x000000ff05057207 */ /* 0x000fe40003000000 */
[----:B------:R-:W-:Y:S01]  /*25990*/  ISETP.GE.U32.AND P6, PT, R251, 0x7fffff01, PT ;  /* 0x7fffff01fb00780c */ /* 0x000fe20003fc6070 */
[----:B------:R-:W-:Y:S04]  /*259a0*/  LDGSTS.E [R0+0x54004], desc[UR4][R116.64], !P5 ;  /* 0x5400400074007fae */ /* 0x000fe8000e921844 */
[----:B------:R-:W-:Y:S04]  /*259b0*/  LDGSTS.E [R0+0x58004], desc[UR4][R128.64], !P5 ;  /* 0x5800400080007fae */ /* 0x000fe8000e921844 */
[----:B------:R-:W2:Y:S04]  /*259c0*/  LDL.LU.64 R114, [R1+0x32c0] ;  /* 0x0032c00001727983 */ /* 0x000ea80000300a00 */
[----:B------:R-:W2:Y:S04]  /*259d0*/  LDL.LU.64 R116, [R1+0x32b8] ;  /* 0x0032b80001747983 */ /* 0x000ea80000300a00 */
[----:B------:R-:W2:Y:S04]  /*259e0*/  LDL.LU.64 R128, [R1+0x548] ;  /* 0x0005480001807983 */ /* 0x000ea80000300a00 */
[----:B------:R-:W-:Y:S04]  /*259f0*/  LDGSTS.E [R0+0x5c004], desc[UR4][R118.64], !P5 ;  /* 0x5c00400076007fae */ /* 0x000fe8000e921844 */
[----:B------:R-:W-:Y:S04]  /*25a00*/  LDGSTS.E [R0+0x50008], desc[UR4][R120.64], !P1 ;  /* 0x5000800078007fae */ /* 0x000fe8000c921844 */
[----:B------:R-:W-:Y:S04]  /*25a10*/  LDGSTS.E [R0+0x54008], desc[UR4][R146.64], !P1 ;  /* 0x5400800092007fae */ /* 0x000fe8000c921844 */
[----:B------:R3:W-:Y:S04]  /*25a20*/  LDGSTS.E [R0+0x58008], desc[UR4][R144.64], !P1 ;  /* 0x5800800090007fae */ /* 0x0007e8000c921844 */
[----:B------:R-:W2:Y:S04]  /*25a30*/  LDL.LU.64 R118, [R1+0x32b0] ;  /* 0x0032b00001767983 */ /* 0x000ea80000300a00 */
[----:B------:R-:W-:Y:S04]  /*25a40*/  LDGSTS.E [R0+0x5c008], desc[UR4][R142.64], !P1 ;  /* 0x5c0080008e007fae */ /* 0x000fe8000c921844 */
[----:B------:R-:W2:Y:S04]  /*25a50*/  LDL.LU.64 R120, [R1+0x32a8] ;  /* 0x0032a80001787983 */ /* 0x000ea80000300a00 */
[----:B------:R-:W-:Y:S04]  /*25a60*/  LDGSTS.E [R0+0x5000c], desc[UR4][R126.64], !P6 ;  /* 0x5000c0007e007fae */ /* 0x000fe8000f121844 */
[----:B------:R-:W-:Y:S04]  /*25a70*/  LDGSTS.E [R0+0x5400c], desc[UR4][R134.64], !P6 ;  /* 0x5400c00086007fae */ /* 0x000fe8000f121844 */
[----:B------:R-:W-:Y:S04]  /*25a80*/  LDGSTS.E [R0+0x5800c], desc[UR4][R140.64], !P6 ;  /* 0x5800c0008c007fae */ /* 0x000fe8000f121844 */
[----:B------:R-:W2:Y:S04]  /*25a90*/  LDL.LU.64 R126, [R1+0x540] ;  /* 0x00054000017e7983 */ /* 0x000ea80000300a00 */
[----:B----4-:R-:W4:Y:S04]  /*25aa0*/  LDL.LU.64 R134, [R1+0x538] ;  /* 0x0005380001867983 */ /* 0x010f280000300a00 */
[----:B------:R-:W-:Y:S01]  /*25ab0*/  LDGSTS.E [R0+0x5c00c], desc[UR4][R132.64], !P6 ;  /* 0x5c00c00084007fae */ /* 0x000fe2000f121844 */
[----:B------:R-:W-:-:S03]  /*25ac0*/  VIADD R7, R250, 0x100000 ;  /* 0x00100000fa077836 */ /* 0x000fc60000000000 */
[----:B------:R-:W0:Y:S04]  /*25ad0*/  LDGDEPBAR ;  /* 0x00000000000079af */ /* 0x000e280000000000 */
[----:B------:R1:W-:Y:S04]  /*25ae0*/  LDGSTS.E [R7+0x20000], desc[UR4][R138.64], P0 ;  /* 0x200000008a077fae */ /* 0x0003e80008121844 */
[----:B------:R-:W4:Y:S04]  /*25af0*/  LDL.LU.64 R132, [R1+0x530] ;  /* 0x0005300001847983 */ /* 0x000f280000300a00 */
[----:B------:R-:W4:Y:S01]  /*25b00*/  LDL.LU.64 R140, [R1+0x528] ;  /* 0x00052800018c7983 */ /* 0x000f220000300a00 */
[----:B---3--:R-:W-:-:S03]  /*25b10*/  IMAD.WIDE R144, R4, 0x4, R124 ;  /* 0x0000000404907825 */ /* 0x008fc600078e027c */
[----:B------:R-:W3:Y:S01]  /*25b20*/  LDL.LU.64 R124, [R1+0x520] ;  /* 0x00052000017c7983 */ /* 0x000ee20000300a00 */
[----:B-1----:R-:W-:-:S03]  /*25b30*/  IMAD.WIDE R138, R4, 0x4, R122 ;  /* 0x00000004048a7825 */ /* 0x002fc600078e027a */
[----:B------:R-:W3:Y:S04]  /*25b40*/  LDL.LU.64 R122, [R1+0x518] ;  /* 0x00051800017a7983 */ /* 0x000ee80000300a00 */
[----:B------:R-:W-:Y:S01]  /*25b50*/  STL.64 [R1+0xc28], R144 ;  /* 0x000c289001007387 */ /* 0x000fe20000100a00 */
[----:B--2---:R-:W-:-:S03]  /*25b60*/  IMAD.WIDE R142, R4, 0x4, R136 ;  /* 0x00000004048e7825 */ /* 0x004fc600078e0288 */
[----:B------:R-:W2:Y:S01]  /*25b70*/  LDL.LU.64 R136, [R1+0x510] ;  /* 0x0005100001887983 */ /* 0x000ea20000300a00 */
[----:B------:R-:W-:Y:S01]  /*25b80*/  ISETP.NE.U32.AND P2, PT, R5, RZ, PT ;  /* 0x000000ff0500720c */ /* 0x000fe20003f45070 */
[C---:B------:R-:W-:Y:S02]  /*25b90*/  VIADD R252, R250.reuse, 0x100000 ;  /* 0x00100000fafc7836 */ /* 0x040fe40000000000 */
[----:B------:R-:W-:Y:S02]  /*25ba0*/  VIADD R251, R250, 0x100000 ;  /* 0x00100000fafb7836 */ /* 0x000fe40000000000 */
[----:B------:R-:W-:Y:S01]  /*25bb0*/  IMAD.WIDE R12, R4, 0x4, R12 ;  /* 0x00000004040c7825 */ /* 0x000fe200078e020c */
[----:B------:R-:W-:Y:S03]  /*25bc0*/  LDGSTS.E [R252+0x20400], desc[UR4][R14.64], P0 ;  /* 0x204000000efc7fae */ /* 0x000fe60008121844 */
[----:B------:R-:W-:Y:S01]  /*25bd0*/  VIADD R5, R250, 0x100000 ;  /* 0x00100000fa057836 */ /* 0x000fe20000000000 */
[----:B------:R-:W-:Y:S01]  /*25be0*/  LDGSTS.E [R251+0x20800], desc[UR4][R12.64], P0 ;  /* 0x208000000cfb7fae */ /* 0x000fe20008121844 */
[----:B------:R-:W-:-:S03]  /*25bf0*/  IMAD.WIDE R10, R4, 0x4, R10 ;  /* 0x00000004040a7825 */ /* 0x000fc600078e020a */
[----:B------:R1:W-:Y:S04]  /*25c00*/  STL.64 [R1+0xc20], R138 ;  /* 0x000c208a01007387 */ /* 0x0003e80000100a00 */
[----:B------:R-:W-:Y:S04]  /*25c10*/  LDGSTS.E [R5+0x20c00], desc[UR4][R10.64], P0 ;  /* 0x20c000000a057fae */ /* 0x000fe80008121844 */
[----:B------:R-:W-:Y:S04]  /*25c20*/  LDGSTS.E [R7+0x21000], desc[UR4][R144.64], P0 ;  /* 0x2100000090077fae */ /* 0x000fe80008121844 */
[----:B------:R-:W-:Y:S04]  /*25c30*/  STL.64 [R1+0xc18], R142 ;  /* 0x000c188e01007387 */ /* 0x000fe80000100a00 */
[----:B------:R-:W-:Y:S01]  /*25c40*/  LDGSTS.E [R252+0x21400], desc[UR4][R138.64], P0 ;  /* 0x214000008afc7fae */ /* 0x000fe20008121844 */
[----:B------:R-:W-:-:S03]  /*25c50*/  IMAD.WIDE R128, R4, 0x4, R128 ;  /* 0x0000000404807825 */ /* 0x000fc600078e0280 */
[----:B------:R-:W-:Y:S04]  /*25c60*/  LDGSTS.E [R251+0x21800], desc[UR4][R142.64], P0 ;  /* 0x218000008efb7fae */ /* 0x000fe80008121844 */
[----:B------:R4:W-:Y:S04]  /*25c70*/  LDGSTS.E [R5+0x21c00], desc[UR4][R128.64], P0 ;  /* 0x21c0000080057fae */ /* 0x0009e80008121844 */
[----:B-1----:R-:W2:Y:S04]  /*25c80*/  LDL.LU.64 R138, [R1+0x508] ;  /* 0x00050800018a7983 */ /* 0x002ea80000300a00 */
[----:B------:R4:W-:Y:S02]  /*25c90*/  STL.64 [R1+0xc10], R128 ;  /* 0x000c108001007387 */ /* 0x0009e40000100a00 */
[----:B----4-:R-:W-:-:S02]  /*25ca0*/  IMAD.WIDE R128, R4, 0x4, R126 ;  /* 0x0000000404807825 */ /* 0x010fc400078e027e */
[----:B------:R-:W4:Y:S02]  /*25cb0*/  LDL.LU.64 R126, [R1+0x500] ;  /* 0x00050000017e7983 */ /* 0x000f240000300a00 */
[C---:B------:R-:W-:Y:S02]  /*25cc0*/  IMAD.WIDE R144, R4.reuse, 0x4, R134 ;  /* 0x0000000404907825 */ /* 0x040fe400078e0286 */
[----:B------:R-:W4:Y:S04]  /*25cd0*/  LDL.LU.64 R134, [R1+0x4f8] ;  /* 0x0004f80001867983 */ /* 0x000f280000300a00 */
[----:B------:R1:W-:Y:S04]  /*25ce0*/  STL.64 [R1+0xc08], R128 ;  /* 0x000c088001007387 */ /* 0x0003e80000100a00 */
[----:B------:R-:W-:Y:S04]  /*25cf0*/  LDGSTS.E [R7+0x22000], desc[UR4][R128.64], P0 ;  /* 0x2200000080077fae */ /* 0x000fe80008121844 */
[----:B------:R3:W-:Y:S01]  /*25d00*/  LDGSTS.E [R252+0x22400], desc[UR4][R144.64], P0 ;  /* 0x2240000090fc7fae */ /* 0x0007e20008121844 */
[----:B------:R-:W-:-:S03]  /*25d10*/  IMAD.WIDE R142, R4, 0x4, R132 ;  /* 0x00000004048e7825 */ /* 0x000fc600078e0284 */
[----:B------:R-:W4:Y:S04]  /*25d20*/  LDL.LU.64 R132, [R1+0x4f0] ;  /* 0x0004f00001847983 */ /* 0x000f280000300a00 */
[----:B------:R3:W-:Y:S04]  /*25d30*/  STL.64 [R1+0xc00], R144 ;  /* 0x000c009001007387 */ /* 0x0007e80000100a00 */
[----:B------:R-:W-:Y:S04]  /*25d40*/  STL.64 [R1+0xbf8], R142 ;  /* 0x000bf88e01007387 */ /* 0x000fe80000100a00 */
[----:B-1----:R-:W4:Y:S01]  /*25d50*/  LDL.LU.64 R128, [R1+0x4e8] ;  /* 0x0004e80001807983 */ /* 0x002f220000300a00 */
[----:B------:R-:W-:-:S03]  /*25d60*/  IMAD.WIDE R140, R4, 0x4, R140 ;  /* 0x00000004048c7825 */ /* 0x000fc600078e028c */
[----:B------:R-:W-:Y:S04]  /*25d70*/  LDGSTS.E [R251+0x22800], desc[UR4][R142.64], P0 ;  /* 0x228000008efb7fae */ /* 0x000fe80008121844 */
[----:B------:R1:W-:Y:S04]  /*25d80*/  STL.64 [R1+0xbf0], R140 ;  /* 0x000bf08c01007387 */ /* 0x0003e80000100a00 */
[----:B------:R1:W-:Y:S01]  /*25d90*/  LDGSTS.E [R5+0x22c00], desc[UR4][R140.64], P0 ;  /* 0x22c000008c057fae */ /* 0x0003e20008121844 */
[----:B---3--:R-:W-:-:S03]  /*25da0*/  IMAD.WIDE R144, R4, 0x4, R124 ;  /* 0x0000000404907825 */ /* 0x008fc600078e027c */
[----:B------:R-:W3:Y:S01]  /*25db0*/  LDL.LU.64 R124, [R1+0x4e0] ;  /* 0x0004e000017c7983 */ /* 0x000ee20000300a00 */
[----:B-1----:R-:W-:-:S03]  /*25dc0*/  IMAD.WIDE R140, R4, 0x4, R122 ;  /* 0x00000004048c7825 */ /* 0x002fc600078e027a */
[----:B------:R-:W3:Y:S04]  /*25dd0*/  LDL.LU.64 R122, [R1+0x4d8] ;  /* 0x0004d800017a7983 */ /* 0x000ee80000300a00 */
[----:B------:R-:W-:Y:S01]  /*25de0*/  STL.64 [R1+0xbe8], R144 ;  /* 0x000be89001007387 */ /* 0x000fe20000100a00 */
[----:B--2---:R-:W-:-:S03]  /*25df0*/  IMAD.WIDE R142, R4, 0x4, R136 ;  /* 0x00000004048e7825 */ /* 0x004fc600078e0288 */
[----:B------:R-:W2:Y:S04]  /*25e00*/  LDL.LU.64 R136, [R1+0x4d0] ;  /* 0x0004d00001887983 */ /* 0x000ea80000300a00 */
[----:B------:R1:W-:Y:S04]  /*25e10*/  STL.64 [R1+0xbe0], R140 ;  /* 0x000be08c01007387 */ /* 0x0003e80000100a00 */
[----:B------:R4:W-:Y:S04]  /*25e20*/  LDGSTS.E [R7+0x23000], desc[UR4][R144.64], P0 ;  /* 0x2300000090077fae */ /* 0x0009e80008121844 */
[----:B------:R4:W-:Y:S04]  /*25e30*/  STL.64 [R1+0xbd8], R142 ;  /* 0x000bd88e01007387 */ /* 0x0009e80000100a00 */
[----:B------:R-:W-:Y:S04]  /*25e40*/  LDGSTS.E [R252+0x23400], desc[UR4][R140.64], P0 ;  /* 0x234000008cfc7fae */ /* 0x000fe80008121844 */
[----:B------:R4:W-:Y:S04]  /*25e50*/  LDGSTS.E [R251+0x23800], desc[UR4][R142.64], P0 ;  /* 0x238000008efb7fae */ /* 0x0009e80008121844 */
[----:B-1----:R-:W2:Y:S01]  /*25e60*/  LDL.LU.64 R140, [R1+0x4c8] ;  /* 0x0004c800018c7983 */ /* 0x002ea20000300a00 */
[----:B------:R-:W-:-:S05]  /*25e70*/  IMAD.WIDE R138, R4, 0x4, R138 ;  /* 0x00000004048a7825 */ /* 0x000fca00078e028a */
[----:B------:R1:W-:Y:S04]  /*25e80*/  STL.64 [R1+0xbd0], R138 ;  /* 0x000bd08a01007387 */ /* 0x0003e80000100a00 */
[----:B------:R-:W-:Y:S01]  /*25e90*/  LDGSTS.E [R5+0x23c00], desc[UR4][R138.64], P0 ;  /* 0x23c000008a057fae */ /* 0x000fe20008121844 */
[----:B----4-:R-:W-:-:S03]  /*25ea0*/  IMAD.WIDE R144, R4, 0x4, R126 ;  /* 0x0000000404907825 */ /* 0x010fc600078e027e */
[----:B------:R-:W4:Y:S01]  /*25eb0*/  LDL.LU.64 R126, [R1+0x4c0] ;  /* 0x0004c000017e7983 */ /* 0x000f220000300a00 */
[----:B------:R-:W-:-:S03]  /*25ec0*/  IMAD.WIDE R142, R4, 0x4, R134 ;  /* 0x00000004048e7825 */ /* 0x000fc600078e0286 */
[----:B-1----:R-:W4:Y:S04]  /*25ed0*/  LDL.LU.64 R138, [R1+0x4b8] ;  /* 0x0004b800018a7983 */ /* 0x002f280000300a00 */
[----:B------:R-:W-:Y:S04]  /*25ee0*/  STL.64 [R1+0xbc8], R144 ;  /* 0x000bc89001007387 */ /* 0x000fe80000100a00 */
[----:B------:R-:W-:Y:S04]  /*25ef0*/  STL.64 [R1+0xbc0], R142 ;  /* 0x000bc08e01007387 */ /* 0x000fe80000100a00 */
[----:B------:R3:W-:Y:S01]  /*25f00*/  LDGSTS.E [R7+0x24000], desc[UR4][R144.64], P0 ;  /* 0x2400000090077fae */ /* 0x0007e20008121844 */
[----:B------:R-:W-:-:S03]  /*25f10*/  IMAD.WIDE R134, R4, 0x4, R132 ;  /* 0x0000000404867825 */ /* 0x000fc600078e0284 */
[----:B------:R-:W-:Y:S04]  /*25f20*/  LDGSTS.E [R252+0x24400], desc[UR4][R142.64], P0 ;  /* 0x244000008efc7fae */ /* 0x000fe80008121844 */
[----:B------:R-:W-:Y:S01]  /*25f30*/  LDGSTS.E [R251+0x24800], desc[UR4][R134.64], P0 ;  /* 0x2480000086fb7fae */ /* 0x000fe20008121844 */
[----:B------:R-:W-:-:S03]  /*25f40*/  IMAD.WIDE R132, R4, 0x4, R128 ;  /* 0x0000000404847825 */ /* 0x000fc600078e0280 */
[----:B------:R-:W4:Y:S04]  /*25f50*/  LDL.LU.64 R128, [R1+0x4b0] ;  /* 0x0004b00001807983 */ /* 0x000f280000300a00 */
[----:B------:R1:W-:Y:S04]  /*25f60*/  STL.64 [R1+0xbb8], R134 ;  /* 0x000bb88601007387 */ /* 0x0003e80000100a00 */
[----:B------:R3:W-:Y:S04]  /*25f70*/  STL.64 [R1+0xbb0], R132 ;  /* 0x000bb08401007387 */ /* 0x0007e80000100a00 */
[----:B------:R3:W-:Y:S04]  /*25f80*/  LDGSTS.E [R5+0x24c00], desc[UR4][R132.64], P0 ;  /* 0x24c0000084057fae */ /* 0x0007e80008121844 */
[----:B-1----:R-:W4:Y:S01]  /*25f90*/  LDL.LU.64 R134, [R1+0x4a8] ;  /* 0x0004a80001867983 */ /* 0x002f220000300a00 */
[----:B---3--:R-:W-:-:S03]  /*25fa0*/  IMAD.WIDE R144, R4, 0x4, R124 ;  /* 0x0000000404907825 */ /* 0x008fc600078e027c */
[----:B------:R-:W3:Y:S01]  /*25fb0*/  LDL.LU.64 R124, [R1+0x4a0] ;  /* 0x0004a000017c7983 */ /* 0x000ee20000300a00 */
[----:B------:R-:W-:-:S03]  /*25fc0*/  IMAD.WIDE R132, R4, 0x4, R122 ;  /* 0x0000000404847825 */ /* 0x000fc600078e027a */
[----:B------:R-:W3:Y:S04]  /*25fd0*/  LDL.LU.64 R122, [R1+0x498] ;  /* 0x00049800017a7983 */ /* 0x000ee80000300a00 */
[----:B------:R-:W-:Y:S01]  /*25fe0*/  STL.64 [R1+0xba8], R144 ;  /* 0x000ba89001007387 */ /* 0x000fe20000100a00 */
[----:B--2---:R-:W-:-:S03]  /*25ff0*/  IMAD.WIDE R142, R4, 0x4, R136 ;  /* 0x00000004048e7825 */ /* 0x004fc600078e0288 */
[----:B------:R-:W2:Y:S04]  /*26000*/  LDL.LU.64 R136, [R1+0x490] ;  /* 0x0004900001887983 */ /* 0x000ea80000300a00 */
[----:B------:R1:W-:Y:S04]  /*26010*/  STL.64 [R1+0xba0], R132 ;  /* 0x000ba08401007387 */ /* 0x0003e80000100a00 */
[----:B------:R4:W-:Y:S04]  /*26020*/  LDGSTS.E [R7+0x25000], desc[UR4][R144.64], P0 ;  /* 0x2500000090077fae */ /* 0x0009e80008121844 */
[----:B------:R-:W-:Y:S04]  /*26030*/  STL.64 [R1+0xb98], R142 ;  /* 0x000b988e01007387 */ /* 0x000fe80000100a00 */
[----:B------:R-:W-:Y:S04]  /*26040*/  LDGSTS.E [R252+0x25400], desc[UR4][R132.64], P0 ;  /* 0x2540000084fc7fae */ /* 0x000fe80008121844 */
[----:B------:R4:W-:Y:S01]  /*26050*/  LDGSTS.E [R251+0x25800], desc[UR4][R142.64], P0 ;  /* 0x258000008efb7fae */ /* 0x0009e20008121844 */
[----:B------:R-:W-:-:S03]  /*26060*/  IMAD.WIDE R140, R4, 0x4, R140 ;  /* 0x00000004048c7825 */ /* 0x000fc600078e028c */
[----:B-1----:R-:W2:Y:S04]  /*26070*/  LDL.LU.64 R132, [R1+0x488] ;  /* 0x0004880001847983 */ /* 0x002ea80000300a00 */
[----:B------:R1:W-:Y:S04]  /*26080*/  STL.64 [R1+0xb90], R140 ;  /* 0x000b908c01007387 */ /* 0x0003e80000100a00 */
[----:B------:R-:W-:Y:S01]  /*26090*/  LDGSTS.E [R5+0x25c00], desc[UR4][R140.64], P0 ;  /* 0x25c000008c057fae */ /* 0x000fe20008121844 */
[----:B----4-:R-:W-:-:S03]  /*260a0*/  IMAD.WIDE R146, R4, 0x4, R126 ;  /* 0x0000000404927825 */ /* 0x010fc600078e027e */
[----:B------:R-:W4:Y:S01]  /*260b0*/  LDL.LU.64 R126, [R1+0x480] ;  /* 0x00048000017e7983 */ /* 0x000f220000300a00 */
[----:B------:R-:W-:-:S03]  /*260c0*/  IMAD.WIDE R144, R4, 0x4, R138 ;  /* 0x0000000404907825 */ /* 0x000fc600078e028a */
[----:B-1----:R-:W4:Y:S04]  /*260d0*/  LDL.LU.64 R140, [R1+0x478] ;  /* 0x00047800018c7983 */ /* 0x002f280000300a00 */
[----:B------:R-:W-:Y:S04]  /*260e0*/  STL.64 [R1+0xb88], R146 ;  /* 0x000b889201007387 */ /* 0x000fe80000100a00 */
[----:B------:R-:W4:Y:S04]  /*260f0*/  LDL.LU.64 R138, [R1+0x470] ;  /* 0x00047000018a7983 */ /* 0x000f280000300a00 */
[----:B------:R3:W-:Y:S04]  /*26100*/  STL.64 [R1+0xb80], R144 ;  /* 0x000b809001007387 */ /* 0x0007e80000100a00 */
[----:B------:R-:W-:Y:S04]  /*26110*/  LDGSTS.E [R7+0x26000], desc[UR4][R146.64], P0 ;  /* 0x2600000092077fae */ /* 0x000fe80008121844 */
[----:B------:R3:W-:Y:S01]  /*26120*/  LDGSTS.E [R252+0x26400], desc[UR4][R144.64], P0 ;  /* 0x2640000090fc7fae */ /* 0x0007e20008121844 */
[----:B------:R-:W-:-:S03]  /*26130*/  IMAD.WIDE R142, R4, 0x4, R128 ;  /* 0x00000004048e7825 */ /* 0x000fc600078e0280 */
[----:B------:R-:W4:Y:S04]  /*26140*/  LDL.LU.64 R128, [R1+0x468] ;  /* 0x0004680001807983 */ /* 0x000f280000300a00 */
[----:B------:R-:W-:Y:S04]  /*26150*/  STL.64 [R1+0xb78], R142 ;  /* 0x000b788e01007387 */ /* 0x000fe80000100a00 */
[----:B------:R-:W-:Y:S01]  /*26160*/  LDGSTS.E [R251+0x26800], desc[UR4][R142.64], P0 ;  /* 0x268000008efb7fae */ /* 0x000fe20008121844 */
[----:B------:R-:W-:-:S05]  /*26170*/  IMAD.WIDE R134, R4, 0x4, R134 ;  /* 0x0000000404867825 */ /* 0x000fca00078e0286 */
        /* <DEDUP_REMOVED lines=13> */
[----:B------:R-:W-:Y:S04]  /*26250*/  LDGSTS.E [R251+0x27800], desc[UR4][R142.64], P0 ;  /* 0x278000008efb7fae */ /* 0x000fe80008121844 */
[----:B-1----:R-:W2:Y:S01]  /*26260*/  LDL.LU.64 R134, [R1+0x448] ;  /* 0x0004480001867983 */ /* 0x002ea20000300a00 */
[----:B------:R-:W-:-:S05]  /*26270*/  IMAD.WIDE R132, R4, 0x4, R132 ;  /* 0x0000000404847825 */ /* 0x000fca00078e0284 */
[----:B------:R1:W-:Y:S04]  /*26280*/  STL.64 [R1+0xb50], R132 ;  /* 0x000b508401007387 */ /* 0x0003e80000100a00 */
[----:B------:R-:W-:Y:S04]  /*26290*/  LDGSTS.E [R5+0x27c00], desc[UR4][R132.64], P0 ;  /* 0x27c0000084057fae */ /* 0x000fe80008121844 */
[----:B-1----:R-:W2:Y:S01]  /*262a0*/  LDL.LU.64 R132, [R1+0x440] ;  /* 0x0004400001847983 */ /* 0x002ea20000300a00 */
[----:B----4-:R-:W-:-:S04]  /*262b0*/  IMAD.WIDE R126, R4, 0x4, R126 ;  /* 0x00000004047e7825 */ /* 0x010fc800078e027e */
[C---:B------:R-:W-:Y:S01]  /*262c0*/  IMAD.WIDE R144, R4.reuse, 0x4, R140 ;  /* 0x0000000404907825 */ /* 0x040fe200078e028c */
[----:B------:R1:W-:Y:S04]  /*262d0*/  STL.64 [R1+0xb48], R126 ;  /* 0x000b487e01007387 */ /* 0x0003e80000100a00 */
[----:B------:R3:W-:Y:S01]  /*262e0*/  STL.64 [R1+0xb40], R144 ;  /* 0x000b409001007387 */ /* 0x0007e20000100a00 */
[----:B------:R-:W-:-:S03]  /*262f0*/  IMAD.WIDE R140, R4, 0x4, R138 ;  /* 0x00000004048c7825 */ /* 0x000fc600078e028a */
[----:B------:R-:W4:Y:S04]  /*26300*/  LDL.LU.64 R142, [R1+0x438] ;  /* 0x00043800018e7983 */ /* 0x000f280000300a00 */
[----:B------:R3:W-:Y:S04]  /*26310*/  STL.64 [R1+0xb38], R140 ;  /* 0x000b388c01007387 */ /* 0x0007e80000100a00 */
[----:B------:R-:W-:Y:S04]  /*26320*/  LDGSTS.E [R7+0x30000], desc[UR4][R126.64], P0 ;  /* 0x300000007e077fae */ /* 0x000fe80008121844 */
[----:B------:R3:W-:Y:S04]  /*26330*/  LDGSTS.E [R252+0x30400], desc[UR4][R144.64], P0 ;  /* 0x3040000090fc7fae */ /* 0x0007e80008121844 */
[----:B------:R3:W-:Y:S01]  /*26340*/  LDGSTS.E [R251+0x30800], desc[UR4][R140.64], P0 ;  /* 0x308000008cfb7fae */ /* 0x0007e20008121844 */
[----:B------:R-:W-:-:S03]  /*26350*/  IMAD.WIDE R138, R4, 0x4, R128 ;  /* 0x00000004048a7825 */ /* 0x000fc600078e0280 */
[----:B------:R-:W4:Y:S04]  /*26360*/  LDL.LU.64 R128, [R1+0x430] ;  /* 0x0004300001807983 */ /* 0x000f280000300a00 */
[----:B------:R2:W-:Y:S04]  /*26370*/  STL.64 [R1+0xb30], R138 ;  /* 0x000b308a01007387 */ /* 0x0005e80000100a00 */
[----:B-1----:R-:W4:Y:S04]  /*26380*/  LDL.LU.64 R126, [R1+0x428] ;  /* 0x00042800017e7983 */ /* 0x002f280000300a00 */
[----:B------:R2:W-:Y:S01]  /*26390*/  LDGSTS.E [R5+0x30c00], desc[UR4][R138.64], P0 ;  /* 0x30c000008a057fae */ /* 0x0005e20008121844 */
        /* <DEDUP_REMOVED lines=11> */
[----:B------:R-:W-:Y:S01]  /*26450*/  LDGSTS.E [R251+0x31800], desc[UR4][R138.64], P0 ;  /* 0x318000008afb7fae */ /* 0x000fe20008121844 */
[----:B------:R-:W-:-:S03]  /*26460*/  IMAD.WIDE R134, R4, 0x4, R134 ;  /* 0x0000000404867825 */ /* 0x000fc600078e0286 */
[----:B-1----:R-:W2:Y:S04]  /*26470*/  LDL.LU.64 R140, [R1+0x408] ;  /* 0x00040800018c7983 */ /* 0x002ea80000300a00 */
[----:B------:R1:W-:Y:S04]  /*26480*/  STL.64 [R1+0xb10], R134 ;  /* 0x000b108601007387 */ /* 0x0003e80000100a00 */
[----:B------:R-:W2:Y:S04]  /*26490*/  LDL.LU.64 R138, [R1+0x400] ;  /* 0x00040000018a7983 */ /* 0x000ea80000300a00 */
[----:B------:R-:W-:Y:S01]  /*264a0*/  LDGSTS.E [R5+0x31c00], desc[UR4][R134.64], P0 ;  /* 0x31c0000086057fae */ /* 0x000fe20008121844 */
[----:B------:R-:W-:-:S03]  /*264b0*/  IMAD.WIDE R144, R4, 0x4, R132 ;  /* 0x0000000404907825 */ /* 0x000fc600078e0284 */
[----:B-1----:R-:W2:Y:S04]  /*264c0*/  LDL.LU.64 R134, [R1+0x3f8] ;  /* 0x0003f80001867983 */ /* 0x002ea80000300a00 */
[----:B------:R-:W2:Y:S04]  /*264d0*/  LDL.LU.64 R132, [R1+0x3f0] ;  /* 0x0003f00001847983 */ /* 0x000ea80000300a00 */
[----:B------:R-:W-:Y:S04]  /*264e0*/  STL.64 [R1+0xb08], R144 ;  /* 0x000b089001007387 */ /* 0x000fe80000100a00 */
[----:B------:R3:W-:Y:S01]  /*264f0*/  LDGSTS.E [R7+0x32000], desc[UR4][R144.64], P0 ;  /* 0x3200000090077fae */ /* 0x0007e20008121844 */
[----:B----4-:R-:W-:-:S05]  /*26500*/  IMAD.WIDE R142, R4, 0x4, R142 ;  /* 0x00000004048e7825 */ /* 0x010fca00078e028e */
[----:B------:R-:W-:Y:S04]  /*26510*/  STL.64 [R1+0xb00], R142 ;  /* 0x000b008e01007387 */ /* 0x000fe80000100a00 */
[----:B------:R2:W-:Y:S01]  /*26520*/  LDGSTS.E [R252+0x32400], desc[UR4][R142.64], P0 ;  /* 0x324000008efc7fae */ /* 0x0005e20008121844 */
[----:B------:R-:W-:-:S04]  /*26530*/  IMAD.WIDE R128, R4, 0x4, R128 ;  /* 0x0000000404807825 */ /* 0x000fc800078e0280 */
[C---:B------:R-:W-:Y:S01]  /*26540*/  IMAD.WIDE R126, R4.reuse, 0x4, R126 ;  /* 0x00000004047e7825 */ /* 0x040fe200078e027e */
[----:B------:R1:W-:Y:S04]  /*26550*/  STL.64 [R1+0xaf8], R128 ;  /* 0x000af88001007387 */ /* 0x0003e80000100a00 */
[----:B------:R-:W-:Y:S04]  /*26560*/  LDGSTS.E [R251+0x32800], desc[UR4][R128.64], P0 ;  /* 0x3280000080fb7fae */ /* 0x000fe80008121844 */
[----:B------:R4:W-:Y:S04]  /*26570*/  STL.64 [R1+0xaf0], R126 ;  /* 0x000af07e01007387 */ /* 0x0009e80000100a00 */
[----:B------:R-:W-:Y:S04]  /*26580*/  LDGSTS.E [R5+0x32c00], desc[UR4][R126.64], P0 ;  /* 0x32c000007e057fae */ /* 0x000fe80008121844 */
[----:B-1----:R-:W2:Y:S04]  /*26590*/  LDL.LU.64 R128, [R1+0x3e8] ;  /* 0x0003e80001807983 */ /* 0x002ea80000300a00 */
[----:B----4-:R-:W4:Y:S01]  /*265a0*/  LDL.LU.64 R126, [R1+0x3e0] ;  /* 0x0003e000017e7983 */ /* 0x010f220000300a00 */
[----:B---3--:R-:W-:-:S03]  /*265b0*/  IMAD.WIDE R144, R4, 0x4, R124 ;  /* 0x0000000404907825 */ /* 0x008fc600078e027c */
[----:B------:R-:W3:Y:S01]  /*265c0*/  LDL.LU.64 R124, [R1+0x3d8] ;  /* 0x0003d800017c7983 */ /* 0x000ee20000300a00 */
[----:B------:R-:W-:-:S03]  /*265d0*/  IMAD.WIDE R122, R4, 0x4, R122 ;  /* 0x00000004047a7825 */ /* 0x000fc600078e027a */
[----:B------:R-:W-:Y:S04]  /*265e0*/  STL.64 [R1+0xae8], R144 ;  /* 0x000ae89001007387 */ /* 0x000fe80000100a00 */
[----:B------:R1:W-:Y:S01]  /*265f0*/  LDGSTS.E [R7+0x33000], desc[UR4][R144.64], P0 ;  /* 0x3300000090077fae */ /* 0x0003e20008121844 */
[----:B--2---:R-:W-:-:S03]  /*26600*/  IMAD.WIDE R142, R4, 0x4, R136 ;  /* 0x00000004048e7825 */ /* 0x004fc600078e0288 */
[----:B------:R-:W2:Y:S04]  /*26610*/  LDL.LU.64 R136, [R1+0x3d0] ;  /* 0x0003d00001887983 */ /* 0x000ea80000300a00 */
[----:B------:R1:W-:Y:S04]  /*26620*/  STL.64 [R1+0xae0], R122 ;  /* 0x000ae07a01007387 */ /* 0x0003e80000100a00 */
[----:B------:R1:W-:Y:S04]  /*26630*/  STL.64 [R1+0xad8], R142 ;  /* 0x000ad88e01007387 */ /* 0x0003e80000100a00 */
[----:B------:R-:W-:Y:S04]  /*26640*/  LDGSTS.E [R252+0x33400], desc[UR4][R122.64], P0 ;  /* 0x334000007afc7fae */ /* 0x000fe80008121844 */
[----:B------:R-:W-:Y:S04]  /*26650*/  LDGSTS.E [R251+0x33800], desc[UR4][R142.64], P0 ;  /* 0x338000008efb7fae */ /* 0x000fe80008121844 */
[----:B-1----:R-:W2:Y:S01]  /*26660*/  LDL.LU.64 R122, [R1+0x3c8] ;  /* 0x0003c800017a7983 */ /* 0x002ea20000300a00 */
[----:B------:R-:W-:-:S05]  /*26670*/  IMAD.WIDE R140, R4, 0x4, R140 ;  /* 0x00000004048c7825 */ /* 0x000fca00078e028c */
[----:B------:R1:W-:Y:S01]  /*26680*/  STL.64 [R1+0xad0], R140 ;  /* 0x000ad08c01007387 */ /* 0x0003e20000100a00 */
[----:B------:R-:W-:-:S03]  /*26690*/  IMAD.WIDE R146, R4, 0x4, R138 ;  /* 0x0000000404927825 */ /* 0x000fc600078e028a */
[----:B------:R-:W2:Y:S04]  /*266a0*/  LDL.LU.64 R142, [R1+0x3c0] ;  /* 0x0003c000018e7983 */ /* 0x000ea80000300a00 */
[----:B------:R-:W-:Y:S04]  /*266b0*/  STL.64 [R1+0xac8], R146 ;  /* 0x000ac89201007387 */ /* 0x000fe80000100a00 */
[----:B------:R-:W-:Y:S04]  /*266c0*/  LDGSTS.E [R5+0x33c00], desc[UR4][R140.64], P0 ;  /* 0x33c000008c057fae */ /* 0x000fe80008121844 */
[----:B------:R-:W-:Y:S01]  /*266d0*/  LDGSTS.E [R7+0x34000], desc[UR4][R146.64], P0 ;  /* 0x3400000092077fae */ /* 0x000fe20008121844 */
[----:B------:R-:W-:-:S03]  /*266e0*/  IMAD.WIDE R144, R4, 0x4, R134 ;  /* 0x0000000404907825 */ /* 0x000fc600078e0286 */
[----:B------:R-:W2:Y:S04]  /*266f0*/  LDL.LU.64 R134, [R1+0x3b8] ;  /* 0x0003b80001867983 */ /* 0x000ea80000300a00 */
[----:B------:R4:W-:Y:S01]  /*26700*/  STL.64 [R1+0xac0], R144 ;  /* 0x000ac09001007387 */ /* 0x0009e20000100a00 */
[----:B------:R-:W-:-:S03]  /*26710*/  IMAD.WIDE R138, R4, 0x4, R132 ;  /* 0x00000004048a7825 */ /* 0x000fc600078e0284 */
[----:B-1----:R-:W2:Y:S04]  /*26720*/  LDL.LU.64 R140, [R1+0x3b0] ;  /* 0x0003b000018c7983 */ /* 0x002ea80000300a00 */
[----:B------:R-:W-:Y:S04]  /*26730*/  STL.64 [R1+0xab8], R138 ;  /* 0x000ab88a01007387 */ /* 0x000fe80000100a00 */
[----:B------:R4:W-:Y:S04]  /*26740*/  LDGSTS.E [R252+0x34400], desc[UR4][R144.64], P0 ;  /* 0x3440000090fc7fae */ /* 0x0009e80008121844 */
[----:B------:R-:W-:Y:S01]  /*26750*/  LDGSTS.E [R251+0x34800], desc[UR4][R138.64], P0 ;  /* 0x348000008afb7fae */ /* 0x000fe20008121844 */
[----:B------:R-:W-:-:S03]  /*26760*/  IMAD.WIDE R132, R4, 0x4, R128 ;  /* 0x0000000404847825 */ /* 0x000fc600078e0280 */
[----:B------:R-:W2:Y:S04]  /*26770*/  LDL.LU.64 R128, [R1+0x3a8] ;  /* 0x0003a80001807983 */ /* 0x000ea80000300a00 */
[----:B------:R3:W-:Y:S01]  /*26780*/  STL.64 [R1+0xab0], R132 ;  /* 0x000ab08401007387 */ /* 0x0007e20000100a00 */
[----:B----4-:R-:W-:-:S03]  /*26790*/  IMAD.WIDE R144, R4, 0x4, R126 ;  /* 0x0000000404907825 */ /* 0x010fc600078e027e */
[----:B------:R-:W4:Y:S04]  /*267a0*/  LDL.LU.64 R126, [R1+0x3a0] ;  /* 0x0003a000017e7983 */ /* 0x000f280000300a00 */
[----:B------:R3:W-:Y:S04]  /*267b0*/  LDGSTS.E [R5+0x34c00], desc[UR4][R132.64], P0 ;  /* 0x34c0000084057fae */ /* 0x0007e80008121844 */
[----:B------:R1:W-:Y:S01]  /*267c0*/  LDGSTS.E [R7+0x35000], desc[UR4][R144.64], P0 ;  /* 0x3500000090077fae */ /* 0x0003e20008121844 */
[----:B---3--:R-:W-:-:S03]  /*267d0*/  IMAD.WIDE R132, R4, 0x4, R124 ;  /* 0x0000000404847825 */ /* 0x008fc600078e027c */
[----:B------:R-:W3:Y:S04]  /*267e0*/  LDL.LU.64 R124, [R1+0x398] ;  /* 0x00039800017c7983 */ /* 0x000ee80000300a00 */
[----:B------:R-:W-:Y:S04]  /*267f0*/  STL.64 [R1+0xaa8], R144 ;  /* 0x000aa89001007387 */ /* 0x000fe80000100a00 */
[----:B------:R-:W3:Y:S01]  /*26800*/  LDL.LU.64 R138, [R1+0x390] ;  /* 0x00039000018a7983 */ /* 0x000ee20000300a00 */
[----:B--2---:R-:W-:-:S03]  /*26810*/  IMAD.WIDE R136, R4, 0x4, R136 ;  /* 0x0000000404887825 */ /* 0x004fc600078e0288 */
[----:B------:R2:W-:Y:S04]  /*26820*/  STL.64 [R1+0xaa0], R132 ;  /* 0x000aa08401007387 */ /* 0x0005e80000100a00 */
[----:B------:R1:W-:Y:S04]  /*26830*/  STL.64 [R1+0xa98], R136 ;  /* 0x000a988801007387 */ /* 0x0003e80000100a00 */
[----:B------:R-:W-:Y:S04]  /*26840*/  LDGSTS.E [R252+0x35400], desc[UR4][R132.64], P0 ;  /* 0x3540000084fc7fae */ /* 0x000fe80008121844 */
[----:B------:R-:W-:Y:S04]  /*26850*/  LDGSTS.E [R251+0x35800], desc[UR4][R136.64], P0 ;  /* 0x3580000088fb7fae */ /* 0x000fe80008121844 */
[----:B--2---:R-:W2:Y:S01]  /*26860*/  LDL.LU.64 R132, [R1+0x380] ;  /* 0x0003800001847983 */ /* 0x004ea20000300a00 */
[----:B------:R-:W-:-:S05]  /*26870*/  IMAD.WIDE R122, R4, 0x4, R122 ;  /* 0x00000004047a7825 */ /* 0x000fca00078e027a */
[----:B------:R1:W-:Y:S04]  /*26880*/  STL.64 [R1+0xa90], R122 ;  /* 0x000a907a01007387 */ /* 0x0003e80000100a00 */
[----:B------:R-:W-:Y:S04]  /*26890*/  LDGSTS.E [R5+0x35c00], desc[UR4][R122.64], P0 ;  /* 0x35c000007a057fae */ /* 0x000fe80008121844 */
[----:B-1----:R-:W2:Y:S04]  /*268a0*/  LDL.LU.64 R136, [R1+0x948] ;  /* 0x0009480001887983 */ /* 0x002ea80000300a00 */
[----:B------:R-:W2:Y:S01]  /*268b0*/  LDL.LU.64 R122, [R1+0x388] ;  /* 0x00038800017a7983 */ /* 0x000ea20000300a00 */
[----:B------:R-:W-:-:S04]  /*268c0*/  IMAD.WIDE R144, R4, 0x4, R142 ;  /* 0x0000000404907825 */ /* 0x000fc800078e028e */
[C---:B------:R-:W-:Y:S01]  /*268d0*/  IMAD.WIDE R134, R4.reuse, 0x4, R134 ;  /* 0x0000000404867825 */ /* 0x040fe200078e0286 */
[----:B------:R-:W-:Y:S04]  /*268e0*/  STL.64 [R1+0xa88], R144 ;  /* 0x000a889001007387 */ /* 0x000fe80000100a00 */
[----:B------:R1:W-:Y:S01]  /*268f0*/  STL.64 [R1+0xa80], R134 ;  /* 0x000a808601007387 */ /* 0x0003e20000100a00 */
[----:B------:R-:W-:-:S03]  /*26900*/  IMAD.WIDE R142, R4, 0x4, R140 ;  /* 0x00000004048e7825 */ /* 0x000fc600078e028c */
[----:B------:R4:W-:Y:S04]  /*26910*/  LDGSTS.E [R7+0x36000], desc[UR4][R144.64], P0 ;  /* 0x3600000090077fae */ /* 0x0009e80008121844 */
[----:B------:R-:W2:Y:S04]  /*26920*/  LDL.LU.64 R140, [R1+0x378] ;  /* 0x00037800018c7983 */ /* 0x000ea80000300a00 */
[----:B------:R-:W-:Y:S04]  /*26930*/  STL.64 [R1+0xa78], R142 ;  /* 0x000a788e01007387 */ /* 0x000fe80000100a00 */
[----:B------:R-:W-:Y:S04]  /*26940*/  LDGSTS.E [R252+0x36400], desc[UR4][R134.64], P0 ;  /* 0x3640000086fc7fae */ /* 0x000fe80008121844 */
[----:B------:R-:W-:Y:S01]  /*26950*/  LDGSTS.E [R251+0x36800], desc[UR4][R142.64], P0 ;  /* 0x368000008efb7fae */ /* 0x000fe20008121844 */
[----:B------:R-:W-:-:S05]  /*26960*/  IMAD.WIDE R128, R4, 0x4, R128 ;  /* 0x0000000404807825 */ /* 0x000fca00078e0280 */
[----:B------:R3:W-:Y:S04]  /*26970*/  STL.64 [R1+0xa70], R128 ;  /* 0x000a708001007387 */ /* 0x0007e80000100a00 */
[----:B-1----:R-:W2:Y:S01]  /*26980*/  LDL.LU.64 R134, [R1+0x370] ;  /* 0x0003700001867983 */ /* 0x002ea20000300a00 */
[----:B----4-:R-:W-:-:S03]  /*26990*/  IMAD.WIDE R144, R4, 0x4, R126 ;  /* 0x0000000404907825 */ /* 0x010fc600078e027e */
[----:B------:R-:W4:Y:S04]  /*269a0*/  LDL.LU.64 R126, [R1+0x368] ;  /* 0x00036800017e7983 */ /* 0x000f280000300a00 */
[----:B------:R3:W-:Y:S04]  /*269b0*/  LDGSTS.E [R5+0x36c00], desc[UR4][R128.64], P0 ;  /* 0x36c0000080057fae */ /* 0x0007e80008121844 */
[----:B------:R1:W-:Y:S01]  /*269c0*/  LDGSTS.E [R7+0x37000], desc[UR4][R144.64], P0 ;  /* 0x3700000090077fae */ /* 0x0003e20008121844 */
[----:B---3--:R-:W-:-:S03]  /*269d0*/  IMAD.WIDE R128, R4, 0x4, R124 ;  /* 0x0000000404807825 */ /* 0x008fc600078e027c */
[----:B------:R-:W3:Y:S04]  /*269e0*/  LDL.LU.64 R124, [R1+0x360] ;  /* 0x00036000017c7983 */ /* 0x000ee80000300a00 */
[----:B------:R-:W-:Y:S01]  /*269f0*/  STL.64 [R1+0xa68], R144 ;  /* 0x000a689001007387 */ /* 0x000fe20000100a00 */
[----:B------:R-:W-:-:S03]  /*26a00*/  IMAD.WIDE R142, R4, 0x4, R138 ;  /* 0x00000004048e7825 */ /* 0x000fc600078e028a */
[----:B------:R-:W3:Y:S04]  /*26a10*/  LDL.LU.64 R138, [R1+0x358] ;  /* 0x00035800018a7983 */ /* 0x000ee80000300a00 */
[----:B------:R1:W-:Y:S04]  /*26a20*/  STL.64 [R1+0xa60], R128 ;  /* 0x000a608001007387 */ /* 0x0003e80000100a00 */
[----:B------:R-:W-:Y:S04]  /*26a30*/  STL.64 [R1+0xa58], R142 ;  /* 0x000a588e01007387 */ /* 0x000fe80000100a00 */
[----:B------:R-:W-:Y:S04]  /*26a40*/  LDGSTS.E [R252+0x37400], desc[UR4][R128.64], P0 ;  /* 0x3740000080fc7fae */ /* 0x000fe80008121844 */
[----:B------:R1:W-:Y:S01]  /*26a50*/  LDGSTS.E [R251+0x37800], desc[UR4][R142.64], P0 ;  /* 0x378000008efb7fae */ /* 0x0003e20008121844 */
[----:B--2---:R-:W-:-:S03]  /*26a60*/  IMAD.WIDE R132, R4, 0x4, R132 ;  /* 0x0000000404847825 */ /* 0x004fc600078e0284 */
[----:B-1----:R-:W2:Y:S04]  /*26a70*/  LDL.LU.64 R128, [R1+0x350] ;  /* 0x0003500001807983 */ /* 0x002ea80000300a00 */
[----:B------:R1:W-:Y:S04]  /*26a80*/  STL.64 [R1+0xa48], R132 ;  /* 0x000a488401007387 */ /* 0x0003e80000100a00 */
[----:B------:R1:W-:Y:S01]  /*26a90*/  LDGSTS.E [R5+0x37c00], desc[UR4][R132.64], P0 ;  /* 0x37c0000084057fae */ /* 0x0003e20008121844 */
[----:B------:R-:W-:-:S04]  /*26aa0*/  IMAD.WIDE R144, R4, 0x4, R136 ;  /* 0x0000000404907825 */ /* 0x000fc800078e0288 */
[C---:B------:R-:W-:Y:S02]  /*26ab0*/  IMAD.WIDE R136, R4.reuse, 0x4, R122 ;  /* 0x0000000404887825 */ /* 0x040fe400078e027a */
[----:B------:R-:W2:Y:S04]  /*26ac0*/  LDL.LU.64 R122, [R1+0x348] ;  /* 0x00034800017a7983 */ /* 0x000ea80000300a00 */
[----:B------:R-:W-:Y:S04]  /*26ad0*/  STL.64 [R1+0xa50], R144 ;  /* 0x000a509001007387 */ /* 0x000fe80000100a00 */
[----:B-1----:R-:W2:Y:S04]  /*26ae0*/  LDL.LU.64 R132, [R1+0x340] ;  /* 0x0003400001847983 */ /* 0x002ea80000300a00 */
[----:B------:R1:W-:Y:S01]  /*26af0*/  STL.64 [R1+0xa40], R136 ;  /* 0x000a408801007387 */ /* 0x0003e20000100a00 */
[----:B------:R-:W-:-:S03]  /*26b00*/  IMAD.WIDE R142, R4, 0x4, R140 ;  /* 0x00000004048e7825 */ /* 0x000fc600078e028c */
[----:B------:R-:W2:Y:S01]  /*26b10*/  LDL.LU.64 R140, [R1+0x338] ;  /* 0x00033800018c7983 */ /* 0x000ea20000300a00 */
[C---:B------:R-:W-:Y:S02]  /*26b20*/  VIADD R7, R249.reuse, 0x100000 ;  /* 0x00100000f9077836 */ /* 0x040fe40000000000 */
[C---:B------:R-:W-:Y:S01]  /*26b30*/  VIADD R252, R249.reuse, 0x100000 ;  /* 0x00100000f9fc7836 */ /* 0x040fe20000000000 */
[----:B------:R-:W-:Y:S01]  /*26b40*/  STL.64 [R1+0xa38], R142 ;  /* 0x000a388e01007387 */ /* 0x000fe20000100a00 */
[----:B------:R-:W-:-:S03]  /*26b50*/  VIADD R251, R249, 0x100000 ;  /* 0x00100000f9fb7836 */ /* 0x000fc60000000000 */
[----:B------:R4:W-:Y:S01]  /*26b60*/  LDGSTS.E [R7+0x20100], desc[UR4][R144.64], P0 ;  /* 0x2010000090077fae */ /* 0x0009e20008121844 */
[----:B------:R-:W-:-:S03]  /*26b70*/  VIADD R5, R249, 0x100000 ;  /* 0x00100000f9057836 */ /* 0x000fc60000000000 */
[----:B------:R-:W-:Y:S04]  /*26b80*/  LDGSTS.E [R252+0x20500], desc[UR4][R136.64], P0 ;  /* 0x2050000088fc7fae */ /* 0x000fe80008121844 */
[----:B------:R-:W-:Y:S04]  /*26b90*/  LDGSTS.E [R251+0x20900], desc[UR4][R142.64], P0 ;  /* 0x209000008efb7fae */ /* 0x000fe80008121844 */
[----:B-1----:R-:W2:Y:S01]  /*26ba0*/  LDL.LU.64 R136, [R1+0x330] ;  /* 0x0003300001887983 */ /* 0x002ea20000300a00 */
[----:B------:R-:W-:-:S04]  /*26bb0*/  IMAD.WIDE R134, R4, 0x4, R134 ;  /* 0x0000000404867825 */ /* 0x000fc800078e0286 */
[C---:B----4-:R-:W-:Y:S01]  /*26bc0*/  IMAD.WIDE R144, R4.reuse, 0x4, R126 ;  /* 0x0000000404907825 */ /* 0x050fe200078e027e */
[----:B------:R3:W-:Y:S04]  /*26bd0*/  STL.64 [R1+0xa30], R134 ;  /* 0x000a308601007387 */ /* 0x0007e80000100a00 */
[----:B------:R-:W4:Y:S04]  /*26be0*/  LDL.LU.64 R126, [R1+0x328] ;  /* 0x00032800017e7983 */ /* 0x000f280000300a00 */
[----:B------:R3:W-:Y:S04]  /*26bf0*/  LDGSTS.E [R5+0x20d00], desc[UR4][R134.64], P0 ;  /* 0x20d0000086057fae */ /* 0x0007e80008121844 */
[----:B------:R-:W-:Y:S01]  /*26c00*/  LDGSTS.E [R7+0x21100], desc[UR4][R144.64], P0 ;  /* 0x2110000090077fae */ /* 0x000fe20008121844 */
        /* <DEDUP_REMOVED lines=8> */
[----:B------:R-:W-:Y:S01]  /*26c90*/  LDGSTS.E [R251+0x21900], desc[UR4][R142.64], P0 ;  /* 0x219000008efb7fae */ /* 0x000fe20008121844 */
[----:B--2---:R-:W-:-:S03]  /*26ca0*/  IMAD.WIDE R128, R4, 0x4, R128 ;  /* 0x0000000404807825 */ /* 0x004fc600078e0280 */
[----:B-1----:R-:W2:Y:S04]  /*26cb0*/  LDL.LU.64 R134, [R1+0x310] ;  /* 0x0003100001867983 */ /* 0x002ea80000300a00 */
[----:B------:R1:W-:Y:S04]  /*26cc0*/  STL.64 [R1+0xa10], R128 ;  /* 0x000a108001007387 */ /* 0x0003e80000100a00 */
[----:B------:R1:W-:Y:S02]  /*26cd0*/  LDGSTS.E [R5+0x21d00], desc[UR4][R128.64], P0 ;  /* 0x21d0000080057fae */ /* 0x0003e40008121844 */
[----:B-1----:R-:W-:-:S02]  /*26ce0*/  IMAD.WIDE R128, R4, 0x4, R122 ;  /* 0x0000000404807825 */ /* 0x002fc400078e027a */
[----:B------:R-:W2:Y:S04]  /*26cf0*/  LDL.LU.64 R122, [R1+0x308] ;  /* 0x00030800017a7983 */ /* 0x000ea80000300a00 */
[----:B------:R-:W-:Y:S01]  /*26d00*/  LDGSTS.E [R7+0x22100], desc[UR4][R128.64], P0 ;  /* 0x2210000080077fae */ /* 0x000fe20008121844 */
[----:B------:R-:W-:-:S03]  /*26d10*/  IMAD.WIDE R144, R4, 0x4, R132 ;  /* 0x0000000404907825 */ /* 0x000fc600078e0284 */
[----:B------:R-:W2:Y:S04]  /*26d20*/  LDL.LU.64 R132, [R1+0x300] ;  /* 0x0003000001847983 */ /* 0x000ea80000300a00 */
[----:B------:R1:W-:Y:S04]  /*26d30*/  STL.64 [R1+0xa08], R128 ;  /* 0x000a088001007387 */ /* 0x0003e80000100a00 */
[----:B------:R4:W-:Y:S01]  /*26d40*/  LDGSTS.E [R252+0x22500], desc[UR4][R144.64], P0 ;  /* 0x2250000090fc7fae */ /* 0x0009e20008121844 */
[----:B------:R-:W-:-:S03]  /*26d50*/  IMAD.WIDE R142, R4, 0x4, R140 ;  /* 0x00000004048e7825 */ /* 0x000fc600078e028c */
[----:B------:R-:W2:Y:S04]  /*26d60*/  LDL.LU.64 R140, [R1+0x2f8] ;  /* 0x0002f800018c7983 */ /* 0x000ea80000300a00 */
[----:B------:R4:W-:Y:S04]  /*26d70*/  STL.64 [R1+0xa00], R144 ;  /* 0x000a009001007387 */ /* 0x0009e80000100a00 */
[----:B------:R-:W-:Y:S04]  /*26d80*/  STL.64 [R1+0x9f8], R142 ;  /* 0x0009f88e01007387 */ /* 0x000fe80000100a00 */
[----:B-1----:R-:W2:Y:S04]  /*26d90*/  LDL.LU.64 R128, [R1+0x2f0] ;  /* 0x0002f00001807983 */ /* 0x002ea80000300a00 */
[----:B------:R-:W-:Y:S01]  /*26da0*/  LDGSTS.E [R251+0x22900], desc[UR4][R142.64], P0 ;  /* 0x229000008efb7fae */ /* 0x000fe20008121844 */
[----:B------:R-:W-:-:S05]  /*26db0*/  IMAD.WIDE R136, R4, 0x4, R136 ;  /* 0x0000000404887825 */ /* 0x000fca00078e0288 */
[----:B------:R3:W-:Y:S04]  /*26dc0*/  STL.64 [R1+0x9f0], R136 ;  /* 0x0009f08801007387 */ /* 0x0007e80000100a00 */
[----:B------:R3:W-:Y:S01]  /*26dd0*/  LDGSTS.E [R5+0x22d00], desc[UR4][R136.64], P0 ;  /* 0x22d0000088057fae */ /* 0x0007e20008121844 */
[----:B----4-:R-:W-:-:S03]  /*26de0*/  IMAD.WIDE R144, R4, 0x4, R126 ;  /* 0x0000000404907825 */ /* 0x010fc600078e027e */
[----:B------:R-:W4:Y:S04]  /*26df0*/  LDL.LU.64 R126, [R1+0x2e8] ;  /* 0x0002e800017e7983 */ /* 0x000f280000300a00 */
        /* <DEDUP_REMOVED lines=13> */
[----:B------:R-:W-:Y:S01]  /*26ed0*/  LDGSTS.E [R5+0x23d00], desc[UR4][R134.64], P0 ;  /* 0x23d0000086057fae */ /* 0x000fe20008121844 */
[----:B------:R-:W-:-:S03]  /*26ee0*/  IMAD.WIDE R144, R4, 0x4, R122 ;  /* 0x0000000404907825 */ /* 0x000fc600078e027a */
[----:B------:R-:W2:Y:S04]  /*26ef0*/  LDL.LU.64 R122, [R1+0x2c8] ;  /* 0x0002c800017a7983 */ /* 0x000ea80000300a00 */
[----:B-1----:R-:W2:Y:S01]  /*26f00*/  LDL.LU.64 R134, [R1+0x2c0] ;  /* 0x0002c00001867983 */ /* 0x002ea20000300a00 */
[----:B------:R-:W-:-:S03]  /*26f10*/  IMAD.WIDE R132, R4, 0x4, R132 ;  /* 0x0000000404847825 */ /* 0x000fc600078e0284 */
[----:B------:R-:W-:Y:S04]  /*26f20*/  STL.64 [R1+0x9c8], R144 ;  /* 0x0009c89001007387 */ /* 0x000fe80000100a00 */
[----:B------:R1:W-:Y:S04]  /*26f30*/  STL.64 [R1+0x9c0], R132 ;  /* 0x0009c08401007387 */ /* 0x0003e80000100a00 */
[----:B------:R4:W-:Y:S01]  /*26f40*/  LDGSTS.E [R7+0x24100], desc[UR4][R144.64], P0 ;  /* 0x2410000090077fae */ /* 0x0009e20008121844 */
[----:B------:R-:W-:-:S03]  /*26f50*/  IMAD.WIDE R142, R4, 0x4, R140 ;  /* 0x00000004048e7825 */ /* 0x000fc600078e028c */
[----:B------:R-:W-:Y:S04]  /*26f60*/  LDGSTS.E [R252+0x24500], desc[UR4][R132.64], P0 ;  /* 0x2450000084fc7fae */ /* 0x000fe80008121844 */
[----:B------:R-:W-:Y:S01]  /*26f70*/  LDGSTS.E [R251+0x24900], desc[UR4][R142.64], P0 ;  /* 0x249000008efb7fae */ /* 0x000fe20008121844 */
[----:B------:R-:W-:-:S03]  /*26f80*/  IMAD.WIDE R140, R4, 0x4, R128 ;  /* 0x00000004048c7825 */ /* 0x000fc600078e0280 */
[----:B------:R-:W2:Y:S04]  /*26f90*/  LDL.LU.64 R128, [R1+0x2b8] ;  /* 0x0002b80001807983 */ /* 0x000ea80000300a00 */
[----:B------:R-:W-:Y:S04]  /*26fa0*/  STL.64 [R1+0x9b8], R142 ;  /* 0x0009b88e01007387 */ /* 0x000fe80000100a00 */
[----:B------:R3:W-:Y:S04]  /*26fb0*/  STL.64 [R1+0x9b0], R140 ;  /* 0x0009b08c01007387 */ /* 0x0007e80000100a00 */
[----:B-1----:R-:W2:Y:S04]  /*26fc0*/  LDL.LU.64 R132, [R1+0x2b0] ;  /* 0x0002b00001847983 */ /* 0x002ea80000300a00 */
        /* <DEDUP_REMOVED lines=10> */
[----:B------:R1:W-:Y:S04]  /*27070*/  STL.64 [R1+0x998], R142 ;  /* 0x0009988e01007387 */ /* 0x0003e80000100a00 */
[----:B------:R-:W-:Y:S04]  /*27080*/  LDGSTS.E [R252+0x25500], desc[UR4][R140.64], P0 ;  /* 0x255000008cfc7fae */ /* 0x000fe80008121844 */
[----:B------:R1:W-:Y:S01]  /*27090*/  LDGSTS.E [R251+0x25900], desc[UR4][R142.64], P0 ;  /* 0x259000008efb7fae */ /* 0x0003e20008121844 */
[----:B--2---:R-:W-:-:S03]  /*270a0*/  IMAD.WIDE R136, R4, 0x4, R136 ;  /* 0x0000000404887825 */ /* 0x004fc600078e0288 */
[----:B-1----:R-:W2:Y:S04]  /*270b0*/  LDL.LU.64 R140, [R1+0x290] ;  /* 0x00029000018c7983 */ /* 0x002ea80000300a00 */
[----:B------:R1:W-:Y:S04]  /*270c0*/  STL.64 [R1+0x990], R136 ;  /* 0x0009908801007387 */ /* 0x0003e80000100a00 */
[----:B------:R-:W-:Y:S01]  /*270d0*/  LDGSTS.E [R5+0x25d00], desc[UR4][R136.64], P0 ;  /* 0x25d0000088057fae */ /* 0x000fe20008121844 */
[----:B------:R-:W-:-:S03]  /*270e0*/  IMAD.WIDE R144, R4, 0x4, R122 ;  /* 0x0000000404907825 */ /* 0x000fc600078e027a */
[----:B------:R-:W2:Y:S01]  /*270f0*/  LDL.LU.64 R122, [R1+0x288] ;  /* 0x00028800017a7983 */ /* 0x000ea20000300a00 */
[----:B------:R-:W-:-:S03]  /*27100*/  IMAD.WIDE R142, R4, 0x4, R134 ;  /* 0x00000004048e7825 */ /* 0x000fc600078e0286 */
[----:B-1----:R-:W2:Y:S04]  /*27110*/  LDL.LU.64 R136, [R1+0x280] ;  /* 0x0002800001887983 */ /* 0x002ea80000300a00 */
[----:B------:R-:W-:Y:S04]  /*27120*/  STL.64 [R1+0x988], R144 ;  /* 0x0009889001007387 */ /* 0x000fe80000100a00 */
[----:B------:R-:W2:Y:S04]  /*27130*/  LDL.LU.64 R134, [R1+0x278] ;  /* 0x0002780001867983 */ /* 0x000ea80000300a00 */
[----:B------:R-:W-:Y:S04]  /*27140*/  STL.64 [R1+0x980], R142 ;  /* 0x0009808e01007387 */ /* 0x000fe80000100a00 */
[----:B------:R4:W-:Y:S04]  /*27150*/  LDGSTS.E [R7+0x26100], desc[UR4][R144.64], P0 ;  /* 0x2610000090077fae */ /* 0x0009e80008121844 */
[----:B------:R-:W-:Y:S01]  /*27160*/  LDGSTS.E [R252+0x26500], desc[UR4][R142.64], P0 ;  /* 0x265000008efc7fae */ /* 0x000fe20008121844 */
[----:B------:R-:W-:-:S05]  /*27170*/  IMAD.WIDE R128, R4, 0x4, R128 ;  /* 0x0000000404807825 */ /* 0x000fca00078e0280 */
[----:B------:R1:W-:Y:S04]  /*27180*/  STL.64 [R1+0x978], R128 ;  /* 0x0009788001007387 */ /* 0x0003e80000100a00 */
[----:B------:R-:W-:Y:S01]  /*27190*/  LDGSTS.E [R251+0x26900], desc[UR4][R128.64], P0 ;  /* 0x2690000080fb7fae */ /* 0x000fe20008121844 */
[----:B------:R-:W-:-:S05]  /*271a0*/  IMAD.WIDE R132, R4, 0x4, R132 ;  /* 0x0000000404847825 */ /* 0x000fca00078e0284 */
        /* <DEDUP_REMOVED lines=14> */
[----:B------:R-:W-:Y:S04]  /*27290*/  LDGSTS.E [R251+0x27900], desc[UR4][R142.64], P0 ;  /* 0x279000008efb7fae */ /* 0x000fe80008121844 */
[----:B-1----:R-:W3:Y:S01]  /*272a0*/  LDL.LU.64 R132, [R1+0x250] ;  /* 0x0002500001847983 */ /* 0x002ee20000300a00 */
[----:B--2---:R-:W-:-:S05]  /*272b0*/  IMAD.WIDE R140, R4, 0x4, R140 ;  /* 0x00000004048c7825 */ /* 0x004fca00078e028c */
[----:B------:R1:W-:Y:S04]  /*272c0*/  STL.64 [R1+0x950], R140 ;  /* 0x0009508c01007387 */ /* 0x0003e80000100a00 */
[----:B------:R1:W-:Y:S01]  /*272d0*/  LDGSTS.E [R5+0x27d00], desc[UR4][R140.64], P0 ;  /* 0x27d000008c057fae */ /* 0x0003e20008121844 */
[----:B------:R-:W-:-:S03]  /*272e0*/  IMAD.WIDE R146, R4, 0x4, R122 ;  /* 0x0000000404927825 */ /* 0x000fc600078e027a */
[----:B------:R-:W2:Y:S01]  /*272f0*/  LDL.LU.64 R122, [R1+0x248] ;  /* 0x00024800017a7983 */ /* 0x000ea20000300a00 */
[----:B------:R-:W-:-:S03]  /*27300*/  IMAD.WIDE R144, R4, 0x4, R136 ;  /* 0x0000000404907825 */ /* 0x000fc600078e0288 */
[----:B------:R-:W-:Y:S04]  /*27310*/  STL.64 [R1+0x948], R146 ;  /* 0x0009489201007387 */ /* 0x000fe80000100a00 */
[----:B------:R-:W-:Y:S01]  /*27320*/  LDGSTS.E [R7+0x30100], desc[UR4][R146.64], P0 ;  /* 0x3010000092077fae */ /* 0x000fe20008121844 */
[----:B-1----:R-:W-:-:S03]  /*27330*/  IMAD.WIDE R140, R4, 0x4, R134 ;  /* 0x00000004048c7825 */ /* 0x002fc600078e0286 */
[----:B------:R-:W2:Y:S04]  /*27340*/  LDL.LU.64 R134, [R1+0x240] ;  /* 0x0002400001867983 */ /* 0x000ea80000300a00 */
[----:B------:R-:W2:Y:S04]  /*27350*/  LDL.LU.64 R142, [R1+0x238] ;  /* 0x00023800018e7983 */ /* 0x000ea80000300a00 */
[----:B------:R4:W-:Y:S04]  /*27360*/  STL.64 [R1+0x940], R144 ;  /* 0x0009409001007387 */ /* 0x0009e80000100a00 */
[----:B------:R-:W-:Y:S04]  /*27370*/  STL.64 [R1+0x938], R140 ;  /* 0x0009388c01007387 */ /* 0x000fe80000100a00 */
[----:B------:R4:W-:Y:S04]  /*27380*/  LDGSTS.E [R252+0x30500], desc[UR4][R144.64], P0 ;  /* 0x3050000090fc7fae */ /* 0x0009e80008121844 */
[----:B------:R-:W-:Y:S01]  /*27390*/  LDGSTS.E [R251+0x30900], desc[UR4][R140.64], P0 ;  /* 0x309000008cfb7fae */ /* 0x000fe20008121844 */
[----:B------:R-:W-:-:S03]  /*273a0*/  IMAD.WIDE R136, R4, 0x4, R128 ;  /* 0x0000000404887825 */ /* 0x000fc600078e0280 */
[----:B------:R-:W2:Y:S04]  /*273b0*/  LDL.LU.64 R128, [R1+0x230] ;  /* 0x0002300001807983 */ /* 0x000ea80000300a00 */
[----:B------:R3:W-:Y:S04]  /*273c0*/  STL.64 [R1+0x930], R136 ;  /* 0x0009308801007387 */ /* 0x0007e80000100a00 */
[----:B------:R3:W-:Y:S01]  /*273d0*/  LDGSTS.E [R5+0x30d00], desc[UR4][R136.64], P0 ;  /* 0x30d0000088057fae */ /* 0x0007e20008121844 */
[----:B----4-:R-:W-:-:S03]  /*273e0*/  IMAD.WIDE R144, R4, 0x4, R126 ;  /* 0x0000000404907825 */ /* 0x010fc600078e027e */
[----:B------:R-:W4:Y:S04]  /*273f0*/  LDL.LU.64 R126, [R1+0x228] ;  /* 0x00022800017e7983 */ /* 0x000f280000300a00 */
[----:B------:R-:W-:Y:S01]  /*27400*/  LDGSTS.E [R7+0x31100], desc[UR4][R144.64], P0 ;  /* 0x3110000090077fae */ /* 0x000fe20008121844 */
[----:B---3--:R-:W-:-:S03]  /*27410*/  IMAD.WIDE R136, R4, 0x4, R124 ;  /* 0x0000000404887825 */ /* 0x008fc600078e027c */
[----:B------:R-:W3:Y:S04]  /*27420*/  LDL.LU.64 R124, [R1+0x220] ;  /* 0x00022000017c7983 */ /* 0x000ee80000300a00 */
[----:B------:R-:W-:Y:S04]  /*27430*/  STL.64 [R1+0x928], R144 ;  /* 0x0009289001007387 */ /* 0x000fe80000100a00 */
[----:B------:R-:W3:Y:S01]  /*27440*/  LDL.LU.64 R140, [R1+0x218] ;  /* 0x00021800018c7983 */ /* 0x000ee20000300a00 */
[----:B------:R-:W-:-:S03]  /*27450*/  IMAD.WIDE R138, R4, 0x4, R138 ;  /* 0x00000004048a7825 */ /* 0x000fc600078e028a */
[----:B------:R1:W-:Y:S04]  /*27460*/  STL.64 [R1+0x920], R136 ;  /* 0x0009208801007387 */ /* 0x0003e80000100a00 */
[----:B------:R-:W-:Y:S04]  /*27470*/  STL.64 [R1+0x918], R138 ;  /* 0x0009188a01007387 */ /* 0x000fe80000100a00 */
[----:B------:R-:W-:Y:S04]  /*27480*/  LDGSTS.E [R252+0x31500], desc[UR4][R136.64], P0 ;  /* 0x3150000088fc7fae */ /* 0x000fe80008121844 */
[----:B------:R2:W-:Y:S04]  /*27490*/  LDGSTS.E [R251+0x31900], desc[UR4][R138.64], P0 ;  /* 0x319000008afb7fae */ /* 0x0005e80008121844 */
[----:B-1----:R-:W3:Y:S01]  /*274a0*/  LDL.LU.64 R136, [R1+0x210] ;  /* 0x0002100001887983 */ /* 0x002ee20000300a00 */
[----:B------:R-:W-:-:S05]  /*274b0*/  IMAD.WIDE R132, R4, 0x4, R132 ;  /* 0x0000000404847825 */ /* 0x000fca00078e0284 */
[----:B------:R1:W-:Y:S04]  /*274c0*/  STL.64 [R1+0x910], R132 ;  /* 0x0009108401007387 */ /* 0x0003e80000100a00 */
[----:B------:R-:W-:Y:S04]  /*274d0*/  LDGSTS.E [R5+0x31d00], desc[UR4][R132.64], P0 ;  /* 0x31d0000084057fae */ /* 0x000fe80008121844 */
[----:B-1----:R-:W3:Y:S01]  /*274e0*/  LDL.LU.64 R132, [R1+0x208] ;  /* 0x0002080001847983 */ /* 0x002ee20000300a00 */
[----:B--2---:R-:W-:-:S03]  /*274f0*/  IMAD.WIDE R138, R4, 0x4, R122 ;  /* 0x00000004048a7825 */ /* 0x004fc600078e027a */
[----:B------:R-:W2:Y:S01]  /*27500*/  LDL.LU.64 R122, [R1+0x200] ;  /* 0x00020000017a7983 */ /* 0x000ea20000300a00 */
[----:B------:R-:W-:-:S03]  /*27510*/  IMAD.WIDE R134, R4, 0x4, R134 ;  /* 0x0000000404867825 */ /* 0x000fc600078e0286 */
[----:B------:R1:W-:Y:S01]  /*27520*/  STL.64 [R1+0x908], R138 ;  /* 0x0009088a01007387 */ /* 0x0003e20000100a00 */
[----:B------:R-:W-:-:S03]  /*27530*/  IMAD.WIDE R142, R4, 0x4, R142 ;  /* 0x00000004048e7825 */ /* 0x000fc600078e028e */
[----:B------:R1:W-:Y:S04]  /*27540*/  STL.64 [R1+0x900], R134 ;  /* 0x0009008601007387 */ /* 0x0003e80000100a00 */
[----:B------:R-:W-:Y:S04]  /*27550*/  LDGSTS.E [R7+0x32100], desc[UR4][R138.64], P0 ;  /* 0x321000008a077fae */ /* 0x000fe80008121844 */
[----:B------:R-:W-:Y:S04]  /*27560*/  STL.64 [R1+0x8f8], R142 ;  /* 0x0008f88e01007387 */ /* 0x000fe80000100a00 */
[----:B------:R-:W-:Y:S04]  /*27570*/  LDGSTS.E [R252+0x32500], desc[UR4][R134.64], P0 ;  /* 0x3250000086fc7fae */ /* 0x000fe80008121844 */
[----:B-1----:R-:W2:Y:S04]  /*27580*/  LDL.LU.64 R138, [R1+0x1f8] ;  /* 0x0001f800018a7983 */ /* 0x002ea80000300a00 */
[----:B------:R1:W-:Y:S01]  /*27590*/  LDGSTS.E [R251+0x32900], desc[UR4][R142.64], P0 ;  /* 0x329000008efb7fae */ /* 0x0003e20008121844 */
[----:B------:R-:W-:-:S05]  /*275a0*/  IMAD.WIDE R128, R4, 0x4, R128 ;  /* 0x0000000404807825 */ /* 0x000fca00078e0280 */
[----:B------:R1:W-:Y:S04]  /*275b0*/  STL.64 [R1+0x8f0], R128 ;  /* 0x0008f08001007387 */ /* 0x0003e80000100a00 */
[----:B------:R-:W2:Y:S04]  /*275c0*/  LDL.LU.64 R134, [R1+0x1f0] ;  /* 0x0001f00001867983 */ /* 0x000ea80000300a00 */
[----:B------:R-:W-:Y:S04]  /*275d0*/  LDGSTS.E [R5+0x32d00], desc[UR4][R128.64], P0 ;  /* 0x32d0000080057fae */ /* 0x000fe80008121844 */
[----:B-1----:R-:W2:Y:S01]  /*275e0*/  LDL.LU.64 R128, [R1+0x1e8] ;  /* 0x0001e80001807983 */ /* 0x002ea20000300a00 */
[----:B----4-:R-:W-:-:S05]  /*275f0*/  IMAD.WIDE R126, R4, 0x4, R126 ;  /* 0x00000004047e7825 */ /* 0x010fca00078e027e */
[----:B------:R-:W-:Y:S01]  /*27600*/  LDGSTS.E [R7+0x33100], desc[UR4][R126.64], P0 ;  /* 0x331000007e077fae */ /* 0x000fe20008121844 */
[----:B---3--:R-:W-:-:S03]  /*27610*/  IMAD.WIDE R144, R4, 0x4, R124 ;  /* 0x0000000404907825 */ /* 0x008fc600078e027c */
[----:B------:R-:W3:Y:S04]  /*27620*/  LDL.LU.64 R124, [R1+0x1e0] ;  /* 0x0001e000017c7983 */ /* 0x000ee80000300a00 */
[----:B------:R1:W-:Y:S01]  /*27630*/  STL.64 [R1+0x8e8], R126 ;  /* 0x0008e87e01007387 */ /* 0x0003e20000100a00 */
[----:B------:R-:W-:-:S03]  /*27640*/  IMAD.WIDE R142, R4, 0x4, R140 ;  /* 0x00000004048e7825 */ /* 0x000fc600078e028c */
[----:B------:R-:W4:Y:S04]  /*27650*/  LDL.LU.64 R140, [R1+0x1d8] ;  /* 0x0001d800018c7983 */ /* 0x000f280000300a00 */
[----:B------:R-:W-:Y:S04]  /*27660*/  STL.64 [R1+0x8e0], R144 ;  /* 0x0008e09001007387 */ /* 0x000fe80000100a00 */
[----:B------:R-:W-:Y:S04]  /*27670*/  STL.64 [R1+0x8d8], R142 ;  /* 0x0008d88e01007387 */ /* 0x000fe80000100a00 */
[----:B-1----:R-:W4:Y:S04]  /*27680*/  LDL.LU.64 R126, [R1+0x1d0] ;  /* 0x0001d000017e7983 */ /* 0x002f280000300a00 */
[----:B------:R1:W-:Y:S04]  /*27690*/  LDGSTS.E [R252+0x33500], desc[UR4][R144.64], P0 ;  /* 0x3350000090fc7fae */ /* 0x0003e80008121844 */
[----:B------:R2:W-:Y:S01]  /*276a0*/  LDGSTS.E [R251+0x33900], desc[UR4][R142.64], P0 ;  /* 0x339000008efb7fae */ /* 0x0005e20008121844 */
[----:B------:R-:W-:-:S05]  /*276b0*/  IMAD.WIDE R136, R4, 0x4, R136 ;  /* 0x0000000404887825 */ /* 0x000fca00078e0288 */
[----:B------:R1:W-:Y:S04]  /*276c0*/  STL.64 [R1+0x8d0], R136 ;  /* 0x0008d08801007387 */ /* 0x0003e80000100a00 */
[----:B------:R-:W-:Y:S04]  /*276d0*/  LDGSTS.E [R5+0x33d00], desc[UR4][R136.64], P0 ;  /* 0x33d0000088057fae */ /* 0x000fe80008121844 */
[----:B-1----:R-:W4:Y:S01]  /*276e0*/  LDL.LU.64 R136, [R1+0x1c8] ;  /* 0x0001c80001887983 */ /* 0x002f220000300a00 */
[----:B------:R-:W-:-:S03]  /*276f0*/  IMAD.WIDE R144, R4, 0x4, R132 ;  /* 0x0000000404907825 */ /* 0x000fc600078e0284 */
[----:B------:R-:W4:Y:S01]  /*27700*/  LDL.LU.64 R132, [R1+0x1c0] ;  /* 0x0001c00001847983 */ /* 0x000f220000300a00 */
[----:B--2---:R-:W-:-:S03]  /*27710*/  IMAD.WIDE R142, R4, 0x4, R122 ;  /* 0x00000004048e7825 */ /* 0x004fc600078e027a */
[----:B------:R-:W-:Y:S04]  /*27720*/  STL.64 [R1+0x8c8], R144 ;  /* 0x0008c89001007387 */ /* 0x000fe80000100a00 */
[----:B------:R-:W2:Y:S04]  /*27730*/  LDL.LU.64 R122, [R1+0x1b8] ;  /* 0x0001b800017a7983 */ /* 0x000ea80000300a00 */
[----:B------:R-:W-:Y:S04]  /*27740*/  STL.64 [R1+0x8c0], R142 ;  /* 0x0008c08e01007387 */ /* 0x000fe80000100a00 */
[----:B------:R1:W-:Y:S04]  /*27750*/  LDGSTS.E [R7+0x34100], desc[UR4][R144.64], P0 ;  /* 0x3410000090077fae */ /* 0x0003e80008121844 */
[----:B------:R4:W-:Y:S01]  /*27760*/  LDGSTS.E [R252+0x34500], desc[UR4][R142.64], P0 ;  /* 0x345000008efc7fae */ /* 0x0009e20008121844 */
[----:B------:R-:W-:-:S05]  /*27770*/  IMAD.WIDE R138, R4, 0x4, R138 ;  /* 0x00000004048a7825 */ /* 0x000fca00078e028a */
[----:B------:R1:W-:Y:S04]  /*27780*/  STL.64 [R1+0x8b8], R138 ;  /* 0x0008b88a01007387 */ /* 0x0003e80000100a00 */
[----:B------:R-:W-:Y:S01]  /*27790*/  LDGSTS.E [R251+0x34900], desc[UR4][R138.64], P0 ;  /* 0x349000008afb7fae */ /* 0x000fe20008121844 */
[----:B------:R-:W-:-:S05]  /*277a0*/  IMAD.WIDE R134, R4, 0x4, R134 ;  /* 0x0000000404867825 */ /* 0x000fca00078e0286 */
[----:B------:R1:W-:Y:S04]  /*277b0*/  STL.64 [R1+0x8b0], R134 ;  /* 0x0008b08601007387 */ /* 0x0003e80000100a00 */
[----:B-1----:R-:W2:Y:S04]  /*277c0*/  LDL.LU.64 R138, [R1+0x1b0] ;  /* 0x0001b000018a7983 */ /* 0x002ea80000300a00 */
[----:B------:R-:W-:Y:S01]  /*277d0*/  LDGSTS.E [R5+0x34d00], desc[UR4][R134.64], P0 ;  /* 0x34d0000086057fae */ /* 0x000fe20008121844 */
[----:B------:R-:W-:-:S03]  /*277e0*/  IMAD.WIDE R144, R4, 0x4, R128 ;  /* 0x0000000404907825 */ /* 0x000fc600078e0280 */
[----:B------:R-:W2:Y:S04]  /*277f0*/  LDL.LU.64 R128, [R1+0x1a8] ;  /* 0x0001a80001807983 */ /* 0x000ea80000300a00 */
[----:B------:R1:W-:Y:S04]  /*27800*/  LDGSTS.E [R7+0x35100], desc[UR4][R144.64], P0 ;  /* 0x3510000090077fae */ /* 0x0003e80008121844 */
[----:B------:R-:W2:Y:S04]  /*27810*/  LDL.LU.64 R134, [R1+0x1a0] ;  /* 0x0001a00001867983 */ /* 0x000ea80000300a00 */
[----:B------:R-:W-:Y:S01]  /*27820*/  STL.64 [R1+0x8a8], R144 ;  /* 0x0008a89001007387 */ /* 0x000fe20000100a00 */
[----:B---3--:R-:W-:-:S05]  /*27830*/  IMAD.WIDE R124, R4, 0x4, R124 ;  /* 0x00000004047c7825 */ /* 0x008fca00078e027c */
[----:B------:R3:W-:Y:S01]  /*27840*/  STL.64 [R1+0x8a0], R124 ;  /* 0x0008a07c01007387 */ /* 0x0007e20000100a00 */
[----:B----4-:R-:W-:-:S03]  /*27850*/  IMAD.WIDE R142, R4, 0x4, R140 ;  /* 0x00000004048e7825 */ /* 0x010fc600078e028c */
[----:B------:R-:W-:Y:S04]  /*27860*/  LDGSTS.E [R252+0x35500], desc[UR4][R124.64], P0 ;  /* 0x355000007cfc7fae */ /* 0x000fe80008121844 */
[----:B------:R2:W-:Y:S01]  /*27870*/  LDGSTS.E [R251+0x35900], desc[UR4][R142.64], P0 ;  /* 0x359000008efb7fae */ /* 0x0005e20008121844 */
[----:B------:R-:W-:-:S03]  /*27880*/  IMAD.WIDE R140, R4, 0x4, R126 ;  /* 0x00000004048c7825 */ /* 0x000fc600078e027e */
[----:B------:R-:W4:Y:S04]  /*27890*/  LDL.LU.64 R126, [R1+0x198] ;  /* 0x00019800017e7983 */ /* 0x000f280000300a00 */
[----:B------:R-:W-:Y:S04]  /*278a0*/  STL.64 [R1+0x898], R142 ;  /* 0x0008988e01007387 */ /* 0x000fe80000100a00 */
[----:B------:R1:W-:Y:S04]  /*278b0*/  STL.64 [R1+0x890], R140 ;  /* 0x0008908c01007387 */ /* 0x0003e80000100a00 */
[----:B---3--:R-:W3:Y:S04]  /*278c0*/  LDL.LU.64 R124, [R1+0x190] ;  /* 0x00019000017c7983 */ /* 0x008ee80000300a00 */
[----:B------:R-:W-:Y:S04]  /*278d0*/  LDGSTS.E [R5+0x35d00], desc[UR4][R140.64], P0 ;  /* 0x35d000008c057fae */ /* 0x000fe80008121844 */
[----:B-1----:R-:W3:Y:S01]  /*278e0*/  LDL.LU.64 R140, [R1+0x1320] ;  /* 0x00132000018c7983 */ /* 0x002ee20000300a00 */
[----:B------:R-:W-:-:S03]  /*278f0*/  IMAD.WIDE R146, R4, 0x4, R136 ;  /* 0x0000000404927825 */ /* 0x000fc600078e0288 */
[----:B------:R-:W3:Y:S01]  /*27900*/  LDL.LU.64 R136, [R1+0x180] ;  /* 0x0001800001887983 */ /* 0x000ee20000300a00 */
[----:B------:R-:W-:-:S03]  /*27910*/  IMAD.WIDE R144, R4, 0x4, R132 ;  /* 0x0000000404907825 */ /* 0x000fc600078e0284 */
[----:B------:R-:W-:Y:S04]  /*27920*/  STL.64 [R1+0x888], R146 ;  /* 0x0008889201007387 */ /* 0x000fe80000100a00 */
[----:B------:R-:W3:Y:S01]  /*27930*/  LDL.LU.64 R132, [R1+0x178] ;  /* 0x0001780001847983 */ /* 0x000ee20000300a00 */
[----:B--2---:R-:W-:-:S03]  /*27940*/  IMAD.WIDE R142, R4, 0x4, R122 ;  /* 0x00000004048e7825 */ /* 0x004fc600078e027a */
[----:B------:R1:W-:Y:S04]  /*27950*/  STL.64 [R1+0x880], R144 ;  /* 0x0008809001007387 */ /* 0x0003e80000100a00 */
[----:B------:R-:W2:Y:S04]  /*27960*/  LDL.LU.64 R122, [R1+0x170] ;  /* 0x00017000017a7983 */ /* 0x000ea80000300a00 */
[----:B------:R-:W-:Y:S04]  /*27970*/  LDGSTS.E [R7+0x36100], desc[UR4][R146.64], P0 ;  /* 0x3610000092077fae */ /* 0x000fe80008121844 */
[----:B------:R1:W-:Y:S04]  /*27980*/  LDGSTS.E [R252+0x36500], desc[UR4][R144.64], P0 ;  /* 0x3650000090fc7fae */ /* 0x0003e80008121844 */
[----:B------:R1:W-:Y:S04]  /*27990*/  STL.64 [R1+0x878], R142 ;  /* 0x0008788e01007387 */ /* 0x0003e80000100a00 */
[----:B------:R1:W-:Y:S01]  /*279a0*/  LDGSTS.E [R251+0x36900], desc[UR4][R142.64], P0 ;  /* 0x369000008efb7fae */ /* 0x0003e20008121844 */
[----:B------:R-:W-:-:S05]  /*279b0*/  IMAD.WIDE R138, R4, 0x4, R138 ;  /* 0x00000004048a7825 */ /* 0x000fca00078e028a */
[----:B------:R1:W-:Y:S02]  /*279c0*/  STL.64 [R1+0x870], R138 ;  /* 0x0008708a01007387 */ /* 0x0003e40000100a00 */
[C---:B-1----:R-:W-:Y:S02]  /*279d0*/  IMAD.WIDE R144, R4.reuse, 0x4, R128 ;  /* 0x0000000404907825 */ /* 0x042fe400078e0280 */
[----:B------:R-:W-:Y:S04]  /*279e0*/  LDGSTS.E [R5+0x36d00], desc[UR4][R138.64], P0 ;  /* 0x36d000008a057fae */ /* 0x000fe80008121844 */
[----:B------:R-:W2:Y:S01]  /*279f0*/  LDL.LU.64 R128, [R1+0x168] ;  /* 0x0001680001807983 */ /* 0x000ea20000300a00 */
[----:B------:R-:W-:-:S03]  /*27a00*/  IMAD.WIDE R142, R4, 0x4, R134 ;  /* 0x00000004048e7825 */ /* 0x000fc600078e0286 */
[----:B------:R1:W-:Y:S04]  /*27a10*/  LDGSTS.E [R7+0x37100], desc[UR4][R144.64], P0 ;  /* 0x3710000090077fae */ /* 0x0003e80008121844 */
[----:B------:R-:W2:Y:S04]  /*27a20*/  LDL.LU.64 R138, [R1+0x160] ;  /* 0x00016000018a7983 */ /* 0x000ea80000300a00 */
[----:B------:R-:W-:Y:S04]  /*27a30*/  STL.64 [R1+0x868], R144 ;  /* 0x0008689001007387 */ /* 0x000fe80000100a00 */
[----:B------:R-:W2:Y:S04]  /*27a40*/  LDL.LU.64 R134, [R1+0x158] ;  /* 0x0001580001867983 */ /* 0x000ea80000300a00 */
[----:B------:R-:W-:Y:S04]  /*27a50*/  STL.64 [R1+0x860], R142 ;  /* 0x0008608e01007387 */ /* 0x000fe80000100a00 */
[----:B------:R1:W-:Y:S01]  /*27a60*/  LDGSTS.E [R252+0x37500], desc[UR4][R142.64], P0 ;  /* 0x375000008efc7fae */ /* 0x0003e20008121844 */
[----:B----4-:R-:W-:-:S05]  /*27a70*/  IMAD.WIDE R126, R4, 0x4, R126 ;  /* 0x00000004047e7825 */ /* 0x010fca00078e027e */
[----:B------:R4:W-:Y:S04]  /*27a80*/  STL.64 [R1+0x858], R126 ;  /* 0x0008587e01007387 */ /* 0x0009e80000100a00 */
[----:B------:R2:W-:Y:S01]  /*27a90*/  LDGSTS.E [R251+0x37900], desc[UR4][R126.64], P0 ;  /* 0x379000007efb7fae */ /* 0x0005e20008121844 */
[----:B---3--:R-:W-:-:S05]  /*27aa0*/  IMAD.WIDE R124, R4, 0x4, R124 ;  /* 0x00000004047c7825 */ /* 0x008fca00078e027c */
[----:B------:R3:W-:Y:S04]  /*27ab0*/  STL.64 [R1+0x848], R124 ;  /* 0x0008487c01007387 */ /* 0x0007e80000100a00 */
[----:B----4-:R-:W4:Y:S04]  /*27ac0*/  LDL.LU.64 R126, [R1+0x150] ;  /* 0x00015000017e7983 */ /* 0x010f280000300a00 */
[----:B------:R2:W-:Y:S01]  /*27ad0*/  LDGSTS.E [R5+0x37d00], desc[UR4][R124.64], P0 ;  /* 0x37d000007c057fae */ /* 0x0005e20008121844 */
[----:B-1----:R-:W-:-:S04]  /*27ae0*/  IMAD.WIDE R144, R4, 0x4, R140 ;  /* 0x0000000404907825 */ /* 0x002fc800078e028c */
[C---:B------:R-:W-:Y:S01]  /*27af0*/  IMAD.WIDE R142, R4.reuse, 0x4, R136 ;  /* 0x00000004048e7825 */ /* 0x040fe200078e0288 */
[----:B---3--:R-:W3:Y:S03]  /*27b00*/  LDL.LU.64 R124, [R1+0x148] ;  /* 0x00014800017c7983 */ /* 0x008ee60000300a00 */
[C---:B------:R-:W-:Y:S01]  /*27b10*/  IMAD.WIDE R132, R4.reuse, 0x4, R132 ;  /* 0x0000000404847825 */ /* 0x040fe200078e0284 */
[----:B------:R-:W-:Y:S04]  /*27b20*/  STL.64 [R1+0x850], R144 ;  /* 0x0008509001007387 */ /* 0x000fe80000100a00 */
[----:B------:R-:W-:Y:S01]  /*27b30*/  STL.64 [R1+0x840], R142 ;  /* 0x0008408e01007387 */ /* 0x000fe20000100a00 */
[----:B--2---:R-:W-:-:S03]  /*27b40*/  IMAD.WIDE R140, R4, 0x4, R122 ;  /* 0x00000004048c7825 */ /* 0x004fc600078e027a */
[----:B------:R-:W2:Y:S04]  /*27b50*/  LDL.LU.64 R136, [R1+0x140] ;  /* 0x0001400001887983 */ /* 0x000ea80000300a00 */
[----:B------:R1:W-:Y:S04]  /*27b60*/  STL.64 [R1+0x838], R132 ;  /* 0x0008388401007387 */ /* 0x0003e80000100a00 */
[----:B------:R-:W2:Y:S01]  /*27b70*/  LDL.LU.64 R122, [R1+0x138] ;  /* 0x00013800017a7983 */ /* 0x000ea20000300a00 */
[C---:B------:R-:W-:Y:S02]  /*27b80*/  VIADD R7, R248.reuse, 0x100000 ;  /* 0x00100000f8077836 */ /* 0x040fe40000000000 */
[----:B------:R-:W-:-:S02]  /*27b90*/  VIADD R252, R248, 0x100000 ;  /* 0x00100000f8fc7836 */ /* 0x000fc40000000000 */
[C---:B------:R-:W-:Y:S01]  /*27ba0*/  VIADD R251, R248.reuse, 0x100000 ;  /* 0x00100000f8fb7836 */ /* 0x040fe20000000000 */
[----:B------:R1:W-:Y:S01]  /*27bb0*/  LDGSTS.E [R7+0x20200], desc[UR4][R144.64], P0 ;  /* 0x2020000090077fae */ /* 0x0003e20008121844 */
[----:B------:R-:W-:-:S03]  /*27bc0*/  VIADD R5, R248, 0x100000 ;  /* 0x00100000f8057836 */ /* 0x000fc60000000000 */
[----:B------:R-:W-:Y:S04]  /*27bd0*/  LDGSTS.E [R252+0x20600], desc[UR4][R142.64], P0 ;  /* 0x206000008efc7fae */ /* 0x000fe80008121844 */
[----:B------:R1:W-:Y:S04]  /*27be0*/  STL.64 [R1+0x830], R140 ;  /* 0x0008308c01007387 */ /* 0x0003e80000100a00 */
[----:B------:R-:W-:Y:S04]  /*27bf0*/  LDGSTS.E [R251+0x20a00], desc[UR4][R132.64], P0 ;  /* 0x20a0000084fb7fae */ /* 0x000fe80008121844 */
[----:B------:R-:W-:Y:S04]  /*27c00*/  LDGSTS.E [R5+0x20e00], desc[UR4][R140.64], P0 ;  /* 0x20e000008c057fae */ /* 0x000fe80008121844 */
[----:B-1----:R-:W2:Y:S01]  /*27c10*/  LDL.LU.64 R132, [R1+0x130] ;  /* 0x0001300001847983 */ /* 0x002ea20000300a00 */
[----:B------:R-:W-:-:S03]  /*27c20*/  IMAD.WIDE R146, R4, 0x4, R128 ;  /* 0x0000000404927825 */ /* 0x000fc600078e0280 */
[----:B------:R-:W2:Y:S04]  /*27c30*/  LDL.LU.64 R128, [R1+0x128] ;  /* 0x0001280001807983 */ /* 0x000ea80000300a00 */
[----:B------:R-:W-:Y:S01]  /*27c40*/  STL.64 [R1+0x828], R146 ;  /* 0x0008289201007387 */ /* 0x000fe20000100a00 */
[----:B------:R-:W-:-:S03]  /*27c50*/  IMAD.WIDE R144, R4, 0x4, R138 ;  /* 0x0000000404907825 */ /* 0x000fc600078e028a */
[----:B------:R-:W2:Y:S04]  /*27c60*/  LDL.LU.64 R142, [R1+0x120] ;  /* 0x00012000018e7983 */ /* 0x000ea80000300a00 */
[----:B------:R-:W2:Y:S01]  /*27c70*/  LDL.LU.64 R138, [R1+0x118] ;  /* 0x00011800018a7983 */ /* 0x000ea20000300a00 */
[----:B------:R-:W-:-:S03]  /*27c80*/  IMAD.WIDE R134, R4, 0x4, R134 ;  /* 0x0000000404867825 */ /* 0x000fc600078e0286 */
[----:B------:R-:W-:Y:S04]  /*27c90*/  STL.64 [R1+0x820], R144 ;  /* 0x0008209001007387 */ /* 0x000fe80000100a00 */
[----:B------:R1:W-:Y:S04]  /*27ca0*/  STL.64 [R1+0x818], R134 ;  /* 0x0008188601007387 */ /* 0x0003e80000100a00 */
[----:B------:R-:W2:Y:S04]  /*27cb0*/  LDL.LU.64 R140, [R1+0x110] ;  /* 0x00011000018c7983 */ /* 0x000ea80000300a00 */
[----:B------:R3:W-:Y:S04]  /*27cc0*/  LDGSTS.E [R7+0x21200], desc[UR4][R146.64], P0 ;  /* 0x2120000092077fae */ /* 0x0007e80008121844 */
[----:B------:R2:W-:Y:S04]  /*27cd0*/  LDGSTS.E [R252+0x21600], desc[UR4][R144.64], P0 ;  /* 0x2160000090fc7fae */ /* 0x0005e80008121844 */
[----:B------:R-:W-:Y:S01]  /*27ce0*/  LDGSTS.E [R251+0x21a00], desc[UR4][R134.64], P0 ;  /* 0x21a0000086fb7fae */ /* 0x000fe20008121844 */
[----:B----4-:R-:W-:-:S05]  /*27cf0*/  IMAD.WIDE R126, R4, 0x4, R126 ;  /* 0x00000004047e7825 */ /* 0x010fca00078e027e */
[----:B------:R4:W-:Y:S04]  /*27d00*/  STL.64 [R1+0x810], R126 ;  /* 0x0008107e01007387 */ /* 0x0009e80000100a00 */
[----:B------:R-:W-:Y:S04]  /*27d10*/  LDGSTS.E [R5+0x21e00], desc[UR4][R126.64], P0 ;  /* 0x21e000007e057fae */ /* 0x000fe80008121844 */
[----:B-1----:R-:W2:Y:S01]  /*27d20*/  LDL.LU.64 R134, [R1+0x108] ;  /* 0x0001080001867983 */ /* 0x002ea20000300a00 */
[----:B---3--:R-:W-:-:S03]  /*27d30*/  IMAD.WIDE R146, R4, 0x4, R124 ;  /* 0x0000000404927825 */ /* 0x008fc600078e027c */
[----:B----4-:R-:W3:Y:S04]  /*27d40*/  LDL.LU.64 R126, [R1+0x100] ;  /* 0x00010000017e7983 */ /* 0x010ee80000300a00 */
[----:B------:R-:W4:Y:S01]  /*27d50*/  LDL.LU.64 R124, [R1+0xf8] ;  /* 0x0000f800017c7983 */ /* 0x000f220000300a00 */
[----:B--2---:R-:W-:-:S03]  /*27d60*/  IMAD.WIDE R144, R4, 0x4, R136 ;  /* 0x0000000404907825 */ /* 0x004fc600078e0288 */
[----:B------:R-:W-:Y:S04]  /*27d70*/  STL.64 [R1+0x808], R146 ;  /* 0x0008089201007387 */ /* 0x000fe80000100a00 */
[----:B------:R-:W-:Y:S01]  /*27d80*/  LDGSTS.E [R7+0x22200], desc[UR4][R146.64], P0 ;  /* 0x2220000092077fae */ /* 0x000fe20008121844 */
[----:B------:R-:W-:-:S03]  /*27d90*/  IMAD.WIDE R136, R4, 0x4, R122 ;  /* 0x0000000404887825 */ /* 0x000fc600078e027a */
[----:B------:R-:W-:Y:S04]  /*27da0*/  LDGSTS.E [R252+0x22600], desc[UR4][R144.64], P0 ;  /* 0x2260000090fc7fae */ /* 0x000fe80008121844 */
[----:B------:R-:W2:Y:S04]  /*27db0*/  LDL.LU.64 R122, [R1+0xf0] ;  /* 0x0000f000017a7983 */ /* 0x000ea80000300a00 */
[----:B------:R-:W-:Y:S04]  /*27dc0*/  STL.64 [R1+0x800], R144 ;  /* 0x0008009001007387 */ /* 0x000fe80000100a00 */
[----:B------:R-:W-:Y:S04]  /*27dd0*/  STL.64 [R1+0x7f8], R136 ;  /* 0x0007f88801007387 */ /* 0x000fe80000100a00 */
[----:B------:R1:W-:Y:S01]  /*27de0*/  LDGSTS.E [R251+0x22a00], desc[UR4][R136.64], P0 ;  /* 0x22a0000088fb7fae */ /* 0x0003e20008121844 */
[----:B------:R-:W-:-:S05]  /*27df0*/  IMAD.WIDE R132, R4, 0x4, R132 ;  /* 0x0000000404847825 */ /* 0x000fca00078e0284 */
[----:B------:R1:W-:Y:S04]  /*27e00*/  STL.64 [R1+0x7f0], R132 ;  /* 0x0007f08401007387 */ /* 0x0003e80000100a00 */
[----:B------:R-:W-:Y:S04]  /*27e10*/  LDGSTS.E [R5+0x22e00], desc[UR4][R132.64], P0 ;  /* 0x22e0000084057fae */ /* 0x000fe80008121844 */
[----:B-1----:R-:W2:Y:S01]  /*27e20*/  LDL.LU.64 R132, [R1+0xe8] ;  /* 0x0000e80001847983 */ /* 0x002ea20000300a00 */
[----:B------:R-:W-:-:S03]  /*27e30*/  IMAD.WIDE R136, R4, 0x4, R128 ;  /* 0x0000000404887825 */ /* 0x000fc600078e0280 */
[----:B------:R-:W2:Y:S01]  /*27e40*/  LDL.LU.64 R128, [R1+0xe0] ;  /* 0x0000e00001807983 */ /* 0x000ea20000300a00 */
[----:B------:R-:W-:-:S03]  /*27e50*/  IMAD.WIDE R142, R4, 0x4, R142 ;  /* 0x00000004048e7825 */ /* 0x000fc600078e028e */
[----:B------:R1:W-:Y:S01]  /*27e60*/  STL.64 [R1+0x7e8], R136 ;  /* 0x0007e88801007387 */ /* 0x0003e20000100a00 */
[----:B------:R-:W-:-:S03]  /*27e70*/  IMAD.WIDE R138, R4, 0x4, R138 ;  /* 0x00000004048a7825 */ /* 0x000fc600078e028a */
[----:B------:R-:W-:Y:S04]  /*27e80*/  STL.64 [R1+0x7e0], R142 ;  /* 0x0007e08e01007387 */ /* 0x000fe80000100a00 */
[----:B------:R-:W-:Y:S04]  /*27e90*/  LDGSTS.E [R7+0x23200], desc[UR4][R136.64], P0 ;  /* 0x2320000088077fae */ /* 0x000fe80008121844 */
[----:B------:R1:W-:Y:S01]  /*27ea0*/  STL.64 [R1+0x7d8], R138 ;  /* 0x0007d88a01007387 */ /* 0x0003e20000100a00 */
[----:B------:R-:W-:-:S03]  /*27eb0*/  IMAD.WIDE R140, R4, 0x4, R140 ;  /* 0x00000004048c7825 */ /* 0x000fc600078e028c */
[----:B------:R1:W-:Y:S04]  /*27ec0*/  LDGSTS.E [R252+0x23600], desc[UR4][R142.64], P0 ;  /* 0x236000008efc7fae */ /* 0x0003e80008121844 */
[----:B-1----:R-:W2:Y:S04]  /*27ed0*/  LDL.LU.64 R136, [R1+0xd8] ;  /* 0x0000d80001887983 */ /* 0x002ea80000300a00 */
[----:B------:R4:W-:Y:S04]  /*27ee0*/  STL.64 [R1+0x7d0], R140 ;  /* 0x0007d08c01007387 */ /* 0x0009e80000100a00 */
[----:B------:R-:W-:Y:S04]  /*27ef0*/  LDGSTS.E [R251+0x23a00], desc[UR4][R138.64], P0 ;  /* 0x23a000008afb7fae */ /* 0x000fe80008121844 */
[----:B------:R4:W-:Y:S04]  /*27f00*/  LDGSTS.E [R5+0x23e00], desc[UR4][R140.64], P0 ;  /* 0x23e000008c057fae */ /* 0x0009e80008121844 */
[----:B------:R-:W2:Y:S01]  /*27f10*/  LDL.LU.64 R138, [R1+0xd0] ;  /* 0x0000d000018a7983 */ /* 0x000ea20000300a00 */
[----:B------:R-:W-:-:S04]  /*27f20*/  IMAD.WIDE R142, R4, 0x4, R134 ;  /* 0x00000004048e7825 */ /* 0x000fc800078e0286 */
[C---:B---3--:R-:W-:Y:S01]  /*27f30*/  IMAD.WIDE R126, R4.reuse, 0x4, R126 ;  /* 0x00000004047e7825 */ /* 0x048fe200078e027e */
[----:B------:R-:W-:Y:S03]  /*27f40*/  STL.64 [R1+0x7c8], R142 ;  /* 0x0007c88e01007387 */ /* 0x000fe60000100a00 */
[C---:B----4-:R-:W-:Y:S01]  /*27f50*/  IMAD.WIDE R140, R4.reuse, 0x4, R124 ;  /* 0x00000004048c7825 */ /* 0x050fe200078e027c */
[----:B------:R1:W-:Y:S04]  /*27f60*/  STL.64 [R1+0x7c0], R126 ;  /* 0x0007c07e01007387 */ /* 0x0003e80000100a00 */
[----:B------:R-:W3:Y:S04]  /*27f70*/  LDL.LU.64 R146, [R1+0xc8] ;  /* 0x0000c80001927983 */ /* 0x000ee80000300a00 */
[----:B------:R-:W-:Y:S04]  /*27f80*/  STL.64 [R1+0x7b8], R140 ;  /* 0x0007b88c01007387 */ /* 0x000fe80000100a00 */
[----:B------:R4:W-:Y:S01]  /*27f90*/  LDGSTS.E [R7+0x24200], desc[UR4][R142.64], P0 ;  /* 0x242000008e077fae */ /* 0x0009e20008121844 */
[----:B--2---:R-:W-:-:S03]  /*27fa0*/  IMAD.WIDE R134, R4, 0x4, R122 ;  /* 0x0000000404867825 */ /* 0x004fc600078e027a */
[----:B------:R-:W-:Y:S04]  /*27fb0*/  LDGSTS.E [R252+0x24600], desc[UR4][R126.64], P0 ;  /* 0x246000007efc7fae */ /* 0x000fe80008121844 */
[----:B------:R-:W2:Y:S04]  /*27fc0*/  LDL.LU.64 R122, [R1+0xc0] ;  /* 0x0000c000017a7983 */ /* 0x000ea80000300a00 */
[----:B------:R-:W2:Y:S04]  /*27fd0*/  LDL.LU.64 R124, [R1+0xb8] ;  /* 0x0000b800017c7983 */ /* 0x000ea80000300a00 */
[----:B------:R4:W-:Y:S04]  /*27fe0*/  STL.64 [R1+0x7b0], R134 ;  /* 0x0007b08601007387 */ /* 0x0009e80000100a00 */
[----:B-1----:R-:W2:Y:S04]  /*27ff0*/  LDL.LU.64 R126, [R1+0xb0] ;  /* 0x0000b000017e7983 */ /* 0x002ea80000300a00 */
[----:B------:R1:W-:Y:S04]  /*28000*/  LDGSTS.E [R251+0x24a00], desc[UR4][R140.64], P0 ;  /* 0x24a000008cfb7fae */ /* 0x0003e80008121844 */
[----:B------:R2:W-:Y:S01]  /*28010*/  LDGSTS.E [R5+0x24e00], desc[UR4][R134.64], P0 ;  /* 0x24e0000086057fae */ /* 0x0005e20008121844 */
[----:B------:R-:W-:-:S05]  /*28020*/  IMAD.WIDE R144, R4, 0x4, R132 ;  /* 0x0000000404907825 */ /* 0x000fca00078e0284 */
[----:B------:R-:W-:Y:S01]  /*28030*/  LDGSTS.E [R7+0x25200], desc[UR4][R144.64], P0 ;  /* 0x2520000090077fae */ /* 0x000fe20008121844 */
[----:B----4-:R-:W-:-:S03]  /*28040*/  IMAD.WIDE R142, R4, 0x4, R128 ;  /* 0x00000004048e7825 */ /* 0x010fc600078e0280 */
[----:B------:R-:W4:Y:S04]  /*28050*/  LDL.LU.64 R128, [R1+0xa8] ;  /* 0x0000a80001807983 */ /* 0x000f280000300a00 */
[----:B------:R-:W4:Y:S04]  /*28060*/  LDL.LU.64 R132, [R1+0xa0] ;  /* 0x0000a00001847983 */ /* 0x000f280000300a00 */
[----:B------:R-:W-:Y:S04]  /*28070*/  STL.64 [R1+0x7a8], R144 ;  /* 0x0007a89001007387 */ /* 0x000fe80000100a00 */
[----:B------:R-:W4:Y:S04]  /*28080*/  LDL.LU.64 R134, [R1+0x98] ;  /* 0x0000980001867983 */ /* 0x000f280000300a00 */
[----:B------:R-:W-:Y:S04]  /*28090*/  STL.64 [R1+0x7a0], R142 ;  /* 0x0007a08e01007387 */ /* 0x000fe80000100a00 */
[----:B------:R-:W-:Y:S01]  /*280a0*/  LDGSTS.E [R252+0x25600], desc[UR4][R142.64], P0 ;  /* 0x256000008efc7fae */ /* 0x000fe20008121844 */
[----:B-1----:R-:W-:-:S03]  /*280b0*/  IMAD.WIDE R140, R4, 0x4, R136 ;  /* 0x00000004048c7825 */ /* 0x002fc600078e0288 */
[----:B------:R-:W4:Y:S04]  /*280c0*/  LDL.LU.64 R136, [R1+0x90] ;  /* 0x0000900001887983 */ /* 0x000f280000300a00 */
[----:B------:R-:W-:Y:S04]  /*280d0*/  STL.64 [R1+0x798], R140 ;  /* 0x0007988c01007387 */ /* 0x000fe80000100a00 */
[----:B------:R-:W-:Y:S01]  /*280e0*/  LDGSTS.E [R251+0x25a00], desc[UR4][R140.64], P0 ;  /* 0x25a000008cfb7fae */ /* 0x000fe20008121844 */
[----:B------:R-:W-:-:S05]  /*280f0*/  IMAD.WIDE R138, R4, 0x4, R138 ;  /* 0x00000004048a7825 */ /* 0x000fca00078e028a */
[----:B------:R1:W-:Y:S04]  /*28100*/  STL.64 [R1+0x790], R138 ;  /* 0x0007908a01007387 */ /* 0x0003e80000100a00 */
[----:B------:R4:W-:Y:S04]  /*28110*/  LDGSTS.E [R5+0x25e00], desc[UR4][R138.64], P0 ;  /* 0x25e000008a057fae */ /* 0x0009e80008121844 */
[----:B-1----:R-:W4:Y:S04]  /*28120*/  LDL.LU.64 R138, [R1+0x88] ;  /* 0x00008800018a7983 */ /* 0x002f280000300a00 */
[----:B------:R-:W4:Y:S04]  /*28130*/  LDL.LU.64 R140, [R1+0x80] ;  /* 0x00008000018c7983 */ /* 0x000f280000300a00 */
[----:B------:R-:W4:Y:S04]  /*28140*/  LDL.LU.64 R142, [R1+0x78] ;  /* 0x00007800018e7983 */ /* 0x000f280000300a00 */
[----:B------:R-:W4:Y:S01]  /*28150*/  LDL.LU.64 R144, [R1+0x70] ;  /* 0x0000700001907983 */ /* 0x000f220000300a00 */
[----:B---3--:R-:W-:-:S05]  /*28160*/  IMAD.WIDE R146, R4, 0x4, R146 ;  /* 0x0000000404927825 */ /* 0x008fca00078e0292 */
[----:B------:R1:W-:Y:S04]  /*28170*/  STL.64 [R1+0x788], R146 ;  /* 0x0007889201007387 */ /* 0x0003e80000100a00 */
[----:B------:R3:W-:Y:S01]  /*28180*/  LDGSTS.E [R7+0x26200], desc[UR4][R146.64], P0 ;  /* 0x2620000092077fae */ /* 0x0007e20008121844 */
[----:B--2---:R-:W-:-:S04]  /*28190*/  IMAD.WIDE R122, R4, 0x4, R122 ;  /* 0x00000004047a7825 */ /* 0x004fc800078e027a */
[C---:B------:R-:W-:Y:S01]  /*281a0*/  IMAD.WIDE R124, R4.reuse, 0x4, R124 ;  /* 0x00000004047c7825 */ /* 0x040fe200078e027c */
[----:B------:R2:W-:Y:S04]  /*281b0*/  STL.64 [R1+0x780], R122 ;  /* 0x0007807a01007387 */ /* 0x0005e80000100a00 */
[----:B------:R3:W-:Y:S04]  /*281c0*/  STL.64 [R1+0x778], R124 ;  /* 0x0007787c01007387 */ /* 0x0007e80000100a00 */
[----:B-1----:R-:W4:Y:S01]  /*281d0*/  LDL.LU.64 R146, [R1+0x68] ;  /* 0x0000680001927983 */ /* 0x002f220000300a00 */
[----:B------:R-:W-:-:S03]  /*281e0*/  IMAD.WIDE R126, R4, 0x4, R126 ;  /* 0x00000004047e7825 */ /* 0x000fc600078e027e */
[----:B------:R-:W-:Y:S04]  /*281f0*/  LDGSTS.E [R252+0x26600], desc[UR4][R122.64], P0 ;  /* 0x266000007afc7fae */ /* 0x000fe80008121844 */
[----:B------:R-:W-:Y:S04]  /*28200*/  LDGSTS.E [R251+0x26a00], desc[UR4][R124.64], P0 ;  /* 0x26a000007cfb7fae */ /* 0x000fe80008121844 */
[----:B------:R-:W-:Y:S04]  /*28210*/  LDGSTS.E [R5+0x26e00], desc[UR4][R126.64], P0 ;  /* 0x26e000007e057fae */ /* 0x000fe80008121844 */
[----:B--2---:R-:W2:Y:S04]  /*28220*/  LDL.LU.64 R122, [R1+0x32a0] ;  /* 0x0032a000017a7983 */ /* 0x004ea80000300a00 */
[----:B------:R1:W-:Y:S04]  /*28230*/  STL.64 [R1+0x770], R126 ;  /* 0x0007707e01007387 */ /* 0x0003e80000100a00 */
[----:B---3--:R-:W3:Y:S04]  /*28240*/  LDL.LU.64 R124, [R1+0x3298] ;  /* 0x00329800017c7983 */ /* 0x008ee80000300a00 */
[----:B-1----:R-:W3:Y:S01]  /*28250*/  LDL.LU.64 R126, [R1+0x3290] ;  /* 0x00329000017e7983 */ /* 0x002ee20000300a00 */
[----:B----4-:R-:W-:-:S04]  /*28260*/  IMAD.WIDE R128, R4, 0x4, R128 ;  /* 0x0000000404807825 */ /* 0x010fc800078e0280 */
[C---:B------:R-:W-:Y:S01]  /*28270*/  IMAD.WIDE R132, R4.reuse, 0x4, R132 ;  /* 0x0000000404847825 */ /* 0x040fe200078e0284 */
[----:B------:R1:W-:Y:S04]  /*28280*/  STL.64 [R1+0x768], R128 ;  /* 0x0007688001007387 */ /* 0x0003e80000100a00 */
[----:B------:R4:W-:Y:S01]  /*28290*/  STL.64 [R1+0x760], R132 ;  /* 0x0007608401007387 */ /* 0x0009e20000100a00 */
[----:B------:R-:W-:-:S03]  /*282a0*/  IMAD.WIDE R134, R4, 0x4, R134 ;  /* 0x0000000404867825 */ /* 0x000fc600078e0286 */
[----:B------:R-:W-:Y:S04]  /*282b0*/  LDGSTS.E [R7+0x27200], desc[UR4][R128.64], P0 ;  /* 0x2720000080077fae */ /* 0x000fe80008121844 */
[----:B------:R-:W-:Y:S04]  /*282c0*/  LDGSTS.E [R252+0x27600], desc[UR4][R132.64], P0 ;  /* 0x2760000084fc7fae */ /* 0x000fe80008121844 */
[----:B------:R-:W-:Y:S04]  /*282d0*/  LDGSTS.E [R251+0x27a00], desc[UR4][R134.64], P0 ;  /* 0x27a0000086fb7fae */ /* 0x000fe80008121844 */
[----:B-1----:R-:W3:Y:S01]  /*282e0*/  LDL.LU.64 R128, [R1+0x3288] ;  /* 0x0032880001807983 */ /* 0x002ee20000300a00 */
[----:B------:R-:W-:-:S03]  /*282f0*/  IMAD.WIDE R136, R4, 0x4, R136 ;  /* 0x0000000404887825 */ /* 0x000fc600078e0288 */
[----:B------:R1:W-:Y:S04]  /*28300*/  STL.64 [R1+0x758], R134 ;  /* 0x0007588601007387 */ /* 0x0003e80000100a00 */
[----:B----4-:R-:W4:Y:S04]  /*28310*/  LDL.LU.64 R132, [R1+0x3280] ;  /* 0x0032800001847983 */ /* 0x010f280000300a00 */
[----:B------:R-:W-:Y:S04]  /*28320*/  LDGSTS.E [R5+0x27e00], desc[UR4][R136.64], P0 ;  /* 0x27e0000088057fae */ /* 0x000fe80008121844 */
[----:B-1----:R-:W2:Y:S04]  /*28330*/  LDL.LU.64 R134, [R1+0x3278] ;  /* 0x0032780001867983 */ /* 0x002ea80000300a00 */
[----:B------:R1:W-:Y:S01]  /*28340*/  STL.64 [R1+0x750], R136 ;  /* 0x0007508801007387 */ /* 0x0003e20000100a00 */
[----:B------:R-:W-:-:S03]  /*28350*/  IMAD.WIDE R130, R4, 0x4, R130 ;  /* 0x0000000404827825 */ /* 0x000fc600078e0282 */
[----:B-1----:R-:W3:Y:S01]  /*28360*/  LDL.LU.64 R136, [R1+0x3270] ;  /* 0x0032700001887983 */ /* 0x002ee20000300a00 */
[----:B------:R-:W-:-:S04]  /*28370*/  IMAD.WIDE R138, R4, 0x4, R138 ;  /* 0x00000004048a7825 */ /* 0x000fc800078e028a */
[C---:B------:R-:W-:Y:S01]  /*28380*/  IMAD.WIDE R140, R4.reuse, 0x4, R140 ;  /* 0x00000004048c7825 */ /* 0x040fe200078e028c */
[----:B------:R1:W-:Y:S03]  /*28390*/  STL.64 [R1+0x748], R138 ;  /* 0x0007488a01007387 */ /* 0x0003e60000100a00 */
[C---:B------:R-:W-:Y:S01]  /*283a0*/  IMAD.WIDE R142, R4.reuse, 0x4, R142 ;  /* 0x00000004048e7825 */ /* 0x040fe200078e028e */
[----:B------:R1:W-:Y:S03]  /*283b0*/  STL.64 [R1+0x740], R140 ;  /* 0x0007408c01007387 */ /* 0x0003e60000100a00 */
[C---:B------:R-:W-:Y:S01]  /*283c0*/  IMAD.WIDE R144, R4.reuse, 0x4, R144 ;  /* 0x0000000404907825 */ /* 0x040fe200078e0290 */
[----:B------:R-:W-:Y:S04]  /*283d0*/  LDGSTS.E [R7+0x30200], desc[UR4][R138.64], P0 ;  /* 0x302000008a077fae */ /* 0x000fe80008121844 */
[----:B------:R-:W-:Y:S01]  /*283e0*/  LDGSTS.E [R252+0x30600], desc[UR4][R140.64], P0 ;  /* 0x306000008cfc7fae */ /* 0x000fe20008121844 */
[----:B------:R-:W-:-:S03]  /*283f0*/  IMAD.WIDE R64, R4, 0x4, R64 ;  /* 0x0000000404407825 */ /* 0x000fc600078e0240 */
[----:B------:R-:W-:Y:S04]  /*28400*/  LDGSTS.E [R251+0x30a00], desc[UR4][R142.64], P0 ;  /* 0x30a000008efb7fae */ /* 0x000fe80008121844 */
[----:B-1----:R-:W3:Y:S04]  /*28410*/  LDL.LU.64 R138, [R1+0x3268] ;  /* 0x00326800018a7983 */ /* 0x002ee80000300a00 */
[----:B------:R1:W-:Y:S04]  /*28420*/  STL.64 [R1+0x738], R142 ;  /* 0x0007388e01007387 */ /* 0x0003e80000100a00 */
[----:B------:R-:W3:Y:S01]  /*28430*/  LDL.LU.64 R140, [R1+0x3260] ;  /* 0x00326000018c7983 */ /* 0x000ee20000300a00 */
[----:B------:R-:W-:-:S03]  /*28440*/  IMAD.WIDE R62, R4, 0x4, R62 ;  /* 0x00000004043e7825 */ /* 0x000fc600078e023e */
[----:B------:R-:W-:Y:S04]  /*28450*/  LDGSTS.E [R5+0x30e00], desc[UR4][R144.64], P0 ;  /* 0x30e0000090057fae */ /* 0x000fe80008121844 */
[----:B-1----:R-:W3:Y:S04]  /*28460*/  LDL.LU.64 R142, [R1+0x3258] ;  /* 0x00325800018e7983 */ /* 0x002ee80000300a00 */
[----:B------:R1:W-:Y:S01]  /*28470*/  STL.64 [R1+0x730], R144 ;  /* 0x0007309001007387 */ /* 0x0003e20000100a00 */
[----:B------:R-:W-:-:S04]  /*28480*/  IMAD.WIDE R60, R4, 0x4, R60 ;  /* 0x00000004043c7825 */ /* 0x000fc800078e023c */
[C---:B------:R-:W-:Y:S01]  /*28490*/  IMAD.WIDE R58, R4.reuse, 0x4, R58 ;  /* 0x00000004043a7825 */ /* 0x040fe200078e023a */
[----:B-1----:R-:W3:Y:S03]  /*284a0*/  LDL.LU.64 R144, [R1+0x3250] ;  /* 0x0032500001907983 */ /* 0x002ee60000300a00 */
[----:B------:R-:W-:-:S04]  /*284b0*/  IMAD.WIDE R56, R4, 0x4, R56 ;  /* 0x0000000404387825 */ /* 0x000fc800078e0238 */
        /* <DEDUP_REMOVED lines=17> */
[----:B------:R-:W-:-:S05]  /*285d0*/  IMAD.WIDE R146, R4, 0x4, R146 ;  /* 0x0000000404927825 */ /* 0x000fca00078e0292 */
[----:B------:R1:W-:Y:S04]  /*285e0*/  STL.64 [R1+0x728], R146 ;  /* 0x0007289201007387 */ /* 0x0003e80000100a00 */
[----:B------:R-:W-:Y:S04]  /*285f0*/  STL.64 [R1+0x720], R130 ;  /* 0x0007208201007387 */ /* 0x000fe80000100a00 */
[----:B------:R-:W-:Y:S04]  /*28600*/  LDGSTS.E [R7+0x31200], desc[UR4][R146.64], P0 ;  /* 0x3120000092077fae */ /* 0x000fe80008121844 */
[----:B------:R-:W-:Y:S04]  /*28610*/  LDGSTS.E [R252+0x31600], desc[UR4][R130.64], P0 ;  /* 0x3160000082fc7fae */ /* 0x000fe80008121844 */
[----:B------:R1:W-:Y:S04]  /*28620*/  LDGSTS.E [R251+0x31a00], desc[UR4][R64.64], P0 ;  /* 0x31a0000040fb7fae */ /* 0x0003e80008121844 */
[----:B-1----:R-:W3:Y:S04]  /*28630*/  LDL.LU.64 R146, [R1+0x3248] ;  /* 0x0032480001927983 */ /* 0x002ee80000300a00 */
[----:B------:R-:W5:Y:S04]  /*28640*/  LDL.LU R7, [R1+0x3240] ;  /* 0x0032400001077983 */ /* 0x000f680000300800 */
[----:B------:R1:W-:Y:S04]  /*28650*/  STL.64 [R1+0x718], R64 ;  /* 0x0007184001007387 */ /* 0x0003e80000100a00 */
[----:B------:R1:W-:Y:S04]  /*28660*/  STL.64 [R1+0x710], R62 ;  /* 0x0007103e01007387 */ /* 0x0003e80000100a00 */
[----:B------:R1:W-:Y:S02]  /*28670*/  LDGSTS.E [R5+0x31e00], desc[UR4][R62.64], P0 ;  /* 0x31e000003e057fae */ /* 0x0003e40008121844 */
[----:B-1----:R-:W-:-:S02]  /*28680*/  VIADD R64, R248, 0x100000 ;  /* 0x00100000f8407836 */ /* 0x002fc40000000000 */
[----:B------:R-:W-:Y:S04]  /*28690*/  STL.64 [R1+0x708], R60 ;  /* 0x0007083c01007387 */ /* 0x000fe80000100a00 */
[----:B------:R-:W-:Y:S01]  /*286a0*/  STL.64 [R1+0x700], R58 ;  /* 0x0007003a01007387 */ /* 0x000fe20000100a00 */
[----:B------:R-:W-:-:S03]  /*286b0*/  VIADD R63, R248, 0x100000 ;  /* 0x00100000f83f7836 */ /* 0x000fc60000000000 */
[----:B------:R-:W-:Y:S01]  /*286c0*/  LDGSTS.E [R64+0x32200], desc[UR4][R60.64], P0 ;  /* 0x322000003c407fae */ /* 0x000fe20008121844 */
[----:B------:R-:W-:-:S03]  /*286d0*/  VIADD R62, R248, 0x100000 ;  /* 0x00100000f83e7836 */ /* 0x000fc60000000000 */
[----:B------:R1:W-:Y:S04]  /*286e0*/  STL.64 [R1+0x6f8], R56 ;  /* 0x0006f83801007387 */ /* 0x0003e80000100a00 */
[----:B------:R-:W-:Y:S04]  /*286f0*/  LDGSTS.E [R63+0x32600], desc[UR4][R58.64], P0 ;  /* 0x326000003a3f7fae */ /* 0x000fe80008121844 */
[----:B------:R4:W-:Y:S04]  /*28700*/  STL.64 [R1+0x6f0], R54 ;  /* 0x0006f03601007387 */ /* 0x0009e80000100a00 */
[----:B------:R1:W-:Y:S04]  /*28710*/  LDGSTS.E [R62+0x32a00], desc[UR4][R56.64], P0 ;  /* 0x32a00000383e7fae */ /* 0x0003e80008121844 */
[----:B------:R-:W-:Y:S04]  /*28720*/  STL.64 [R1+0x6e8], R52 ;  /* 0x0006e83401007387 */ /* 0x000fe80000100a00 */
[----:B------:R4:W-:Y:S01]  /*28730*/  LDGSTS.E [R5+0x32e00], desc[UR4][R54.64], P0 ;  /* 0x32e0000036057fae */ /* 0x0009e20008121844 */
[----:B-1----:R-:W-:-:S03]  /*28740*/  VIADD R56, R248, 0x100000 ;  /* 0x00100000f8387836 */ /* 0x002fc60000000000 */
[----:B------:R-:W-:Y:S04]  /*28750*/  STL.64 [R1+0x6e0], R50 ;  /* 0x0006e03201007387 */ /* 0x000fe80000100a00 */
[----:B------:R1:W-:Y:S01]  /*28760*/  STL.64 [R1+0x6d8], R48 ;  /* 0x0006d83001007387 */ /* 0x0003e20000100a00 */
[----:B----4-:R-:W-:-:S03]  /*28770*/  VIADD R55, R248, 0x100000 ;  /* 0x00100000f8377836 */ /* 0x010fc60000000000 */
[----:B------:R4:W-:Y:S01]  /*28780*/  STL.64 [R1+0x6d0], R46 ;  /* 0x0006d02e01007387 */ /* 0x0009e20000100a00 */
[----:B------:R-:W-:-:S03]  /*28790*/  VIADD R54, R248, 0x100000 ;  /* 0x00100000f8367836 */ /* 0x000fc60000000000 */
[----:B------:R-:W-:Y:S04]  /*287a0*/  STL.64 [R1+0x6c8], R44 ;  /* 0x0006c82c01007387 */ /* 0x000fe80000100a00 */
[----:B------:R2:W-:Y:S04]  /*287b0*/  STL.64 [R1+0x6c0], R42 ;  /* 0x0006c02a01007387 */ /* 0x0005e80000100a00 */
[----:B------:R-:W-:Y:S04]  /*287c0*/  LDGSTS.E [R56+0x33200], desc[UR4][R52.64], P0 ;  /* 0x3320000034387fae */ /* 0x000fe80008121844 */
        /* <DEDUP_REMOVED lines=10> */
[----:B------:R4:W-:Y:S04]  /*28870*/  STL.64 [R1+0x690], R30 ;  /* 0x0006901e01007387 */ /* 0x0009e80000100a00 */
[----:B------:R-:W3:Y:S04]  /*28880*/  LDL.LU.64 R58, [R1+0x1328] ;  /* 0x00132800013a7983 */ /* 0x000ee80000300a00 */
[----:B------:R-:W-:Y:S04]  /*28890*/  STL.64 [R1+0x688], R28 ;  /* 0x0006881c01007387 */ /* 0x000fe80000100a00 */
[----:B------:R-:W-:Y:S04]  /*288a0*/  LDGSTS.E [R48+0x34200], desc[UR4][R44.64], P0 ;  /* 0x342000002c307fae */ /* 0x000fe80008121844 */
[----:B------:R-:W-:Y:S04]  /*288b0*/  STL.64 [R1+0x680], R26 ;  /* 0x0006801a01007387 */ /* 0x000fe80000100a00 */
[----:B------:R-:W-:Y:S04]  /*288c0*/  LDGSTS.E [R47+0x34600], desc[UR4][R42.64], P0 ;  /* 0x346000002a2f7fae */ /* 0x000fe80008121844 */
[----:B------:R4:W-:Y:S04]  /*288d0*/  STL.64 [R1+0x678], R24 ;  /* 0x0006781801007387 */ /* 0x0009e80000100a00 */
[----:B--2---:R-:W2:Y:S04]  /*288e0*/  LDL.LU.64 R42, [R1+0x60] ;  /* 0x00006000012a7983 */ /* 0x004ea80000300a00 */
[----:B------:R-:W2:Y:S04]  /*288f0*/  LDL.LU.64 R60, [R1+0x58] ;  /* 0x00005800013c7983 */ /* 0x000ea80000300a00 */
[----:B------:R4:W-:Y:S04]  /*28900*/  STL.64 [R1+0x670], R22 ;  /* 0x0006701601007387 */ /* 0x0009e80000100a00 */
[----:B------:R-:W2:Y:S01]  /*28910*/  LDL.LU.64 R130, [R1+0x50] ;  /* 0x0000500001827983 */ /* 0x000ea20000300a00 */
[----:B------:R-:W-:-:S02]  /*28920*/  VIADD R46, R248, 0x100000 ;  /* 0x00100000f82e7836 */ /* 0x000fc40000000000 */
[C---:B------:R-:W-:Y:S01]  /*28930*/  IMAD.WIDE R20, R4.reuse, 0x4, R20 ;  /* 0x0000000404147825 */ /* 0x040fe200078e0214 */
[----:B------:R-:W2:Y:S04]  /*28940*/  LDL.LU.64 R44, [R1+0x48] ;  /* 0x00004800012c7983 */ /* 0x000ea80000300a00 */
[----:B------:R1:W-:Y:S04]  /*28950*/  LDGSTS.E [R46+0x34a00], desc[UR4][R40.64], P0 ;  /* 0x34a00000282e7fae */ /* 0x0003e80008121844 */
[----:B------:R4:W-:Y:S01]  /*28960*/  LDGSTS.E [R5+0x34e00], desc[UR4][R38.64], P0 ;  /* 0x34e0000026057fae */ /* 0x0009e20008121844 */
[----:B------:R-:W-:-:S03]  /*28970*/  IMAD.WIDE R18, R4, 0x4, R18 ;  /* 0x0000000404127825 */ /* 0x000fc600078e0212 */
[----:B------:R-:W2:Y:S01]  /*28980*/  LDL.LU.64 R54, [R1+0x40] ;  /* 0x0000400001367983 */ /* 0x000ea20000300a00 */
[----:B-1----:R-:W-:-:S03]  /*28990*/  VIADD R40, R248, 0x100000 ;  /* 0x00100000f8287836 */ /* 0x002fc60000000000 */
[----:B------:R-:W2:Y:S01]  /*289a0*/  LDL.LU.64 R56, [R1+0x38] ;  /* 0x0000380001387983 */ /* 0x000ea20000300a00 */
[----:B----4-:R-:W-:-:S03]  /*289b0*/  VIADD R39, R248, 0x100000 ;  /* 0x00100000f8277836 */ /* 0x010fc60000000000 */
[----:B------:R-:W-:Y:S01]  /*289c0*/  LDGSTS.E [R40+0x35200], desc[UR4][R36.64], P0 ;  /* 0x3520000024287fae */ /* 0x000fe20008121844 */
[----:B------:R-:W-:-:S03]  /*289d0*/  VIADD R38, R248, 0x100000 ;  /* 0x00100000f8267836 */ /* 0x000fc60000000000 */
[----:B------:R-:W-:Y:S04]  /*289e0*/  LDGSTS.E [R39+0x35600], desc[UR4][R34.64], P0 ;  /* 0x3560000022277fae */ /* 0x000fe80008121844 */
[----:B------:R1:W-:Y:S04]  /*289f0*/  LDGSTS.E [R38+0x35a00], desc[UR4][R32.64], P0 ;  /* 0x35a0000020267fae */ /* 0x0003e80008121844 */
[----:B------:R4:W-:Y:S01]  /*28a00*/  LDGSTS.E [R5+0x35e00], desc[UR4][R30.64], P0 ;  /* 0x35e000001e057fae */ /* 0x0009e20008121844 */
[----:B------:R-:W-:-:S03]  /*28a10*/  IMAD.WIDE R16, R4, 0x4, R16 ;  /* 0x0000000404107825 */ /* 0x000fc600078e0210 */
[----:B------:R-:W2:Y:S01]  /*28a20*/  LDL.LU.64 R50, [R1+0x30] ;  /* 0x0000300001327983 */ /* 0x000ea20000300a00 */
[C---:B-1----:R-:W-:Y:S01]  /*28a30*/  VIADD R32, R248.reuse, 0x100000 ;  /* 0x00100000f8207836 */ /* 0x042fe20000000000 */
[----:B------:R-:W1:Y:S01]  /*28a40*/  LDC R38, c[0x0][0x230] ;  /* 0x00008c00ff267b82 */ /* 0x000e620000000800 */
[----:B----4-:R-:W-:-:S03]  /*28a50*/  VIADD R31, R248, 0x100000 ;  /* 0x00100000f81f7836 */ /* 0x010fc60000000000 */
[----:B------:R-:W-:Y:S01]  /*28a60*/  LDGSTS.E [R32+0x36200], desc[UR4][R28.64], P0 ;  /* 0x362000001c207fae */ /* 0x000fe20008121844 */
[----:B------:R-:W-:-:S03]  /*28a70*/  VIADD R30, R248, 0x100000 ;  /* 0x00100000f81e7836 */ /* 0x000fc60000000000 */
[----:B------:R-:W-:Y:S04]  /*28a80*/  LDGSTS.E [R31+0x36600], desc[UR4][R26.64], P0 ;  /* 0x366000001a1f7fae */ /* 0x000fe80008121844 */
[----:B------:R4:W-:Y:S01]  /*28a90*/  LDGSTS.E [R30+0x36a00], desc[UR4][R24.64], P0 ;  /* 0x36a00000181e7fae */ /* 0x0009e20008121844 */
[----:B------:R-:W-:-:S03]  /*28aa0*/  IMAD.WIDE R8, R4, 0x4, R8 ;  /* 0x0000000404087825 */ /* 0x000fc600078e0208 */
[----:B------:R4:W-:Y:S02]  /*28ab0*/  LDGSTS.E [R5+0x36e00], desc[UR4][R22.64], P0 ;  /* 0x36e0000016057fae */ /* 0x0009e40008121844 */
[C---:B----4-:R-:W-:Y:S02]  /*28ac0*/  VIADD R24, R248.reuse, 0x100000 ;  /* 0x00100000f8187836 */ /* 0x050fe40000000000 */
[----:B------:R4:W-:Y:S01]  /*28ad0*/  STL.64 [R1+0x668], R20 ;  /* 0x0006681401007387 */ /* 0x0009e20000100a00 */
[----:B------:R-:W-:-:S03]  /*28ae0*/  VIADD R23, R248, 0x100000 ;  /* 0x00100000f8177836 */ /* 0x000fc60000000000 */
[----:B------:R3:W-:Y:S01]  /*28af0*/  LDGSTS.E [R24+0x37200], desc[UR4][R20.64], P0 ;  /* 0x3720000014187fae */ /* 0x0007e20008121844 */
[----:B------:R-:W-:-:S03]  /*28b00*/  VIADD R22, R248, 0x100000 ;  /* 0x00100000f8167836 */ /* 0x000fc60000000000 */
[----:B------:R1:W-:Y:S04]  /*28b10*/  STL.64 [R1+0x660], R18 ;  /* 0x0006601201007387 */ /* 0x0003e80000100a00 */
[----:B------:R1:W-:Y:S04]  /*28b20*/  STL.64 [R1+0x658], R16 ;  /* 0x0006581001007387 */ /* 0x0003e80000100a00 */
[----:B------:R-:W-:Y:S04]  /*28b30*/  LDGSTS.E [R23+0x37600], desc[UR4][R18.64], P0 ;  /* 0x3760000012177fae */ /* 0x000fe80008121844 */
[----:B------:R2:W-:Y:S04]  /*28b40*/  LDGSTS.E [R22+0x37a00], desc[UR4][R16.64], P0 ;  /* 0x37a0000010167fae */ /* 0x0005e80008121844 */
[----:B------:R1:W-:Y:S04]  /*28b50*/  STL.64 [R1+0x648], R8 ;  /* 0x0006480801007387 */ /* 0x0003e80000100a00 */
[----:B------:R-:W4:Y:S04]  /*28b60*/  LDL.LU.64 R52, [R1+0x28] ;  /* 0x0000280001347983 */ /* 0x000f280000300a00 */
[----:B------:R-:W4:Y:S01]  /*28b70*/  LDL.LU.64 R62, [R1+0x20] ;  /* 0x00002000013e7983 */ /* 0x000f220000300a00 */
[----:B---3--:R-:W-:-:S03]  /*28b80*/  IMAD.WIDE R24, R4, 0x4, R58 ;  /* 0x0000000404187825 */ /* 0x008fc600078e023a */
[----:B------:R3:W-:Y:S04]  /*28b90*/  LDGSTS.E [R5+0x37e00], desc[UR4][R8.64], P0 ;  /* 0x37e0000008057fae */ /* 0x0007e80008121844 */
[----:B------:R3:W-:Y:S04]  /*28ba0*/  STL.64 [R1+0x650], R24 ;  /* 0x0006501801007387 */ /* 0x0007e80000100a00 */
[----:B------:R-:W3:Y:S04]  /*28bb0*/  LDL.LU.64 R64, [R1+0x18] ;  /* 0x0000180001407983 */ /* 0x000ee80000300a00 */
[----:B------:R-:W3:Y:S01]  /*28bc0*/  LDL.LU.64 R58, [R1+0x10] ;  /* 0x00001000013a7983 */ /* 0x000ee20000300a00 */
[----:B--2---:R-:W-:-:S04]  /*28bd0*/  IMAD.WIDE R22, R4, 0x4, R42 ;  /* 0x0000000404167825 */ /* 0x004fc800078e022a */
[C---:B----4-:R-:W-:Y:S01]  /*28be0*/  IMAD.WIDE R20, R4.reuse, 0x4, R60 ;  /* 0x0000000404147825 */ /* 0x050fe200078e023c */
[----:B------:R2:W-:Y:S04]  /*28bf0*/  STL.64 [R1+0x640], R22 ;  /* 0x0006401601007387 */ /* 0x0005e80000100a00 */
[----:B------:R4:W-:Y:S01]  /*28c00*/  STL.64 [R1+0x638], R20 ;  /* 0x0006381401007387 */ /* 0x0009e20000100a00 */
[----:B-1----:R-:W-:-:S03]  /*28c10*/  IMAD.WIDE R18, R4, 0x4, R130 ;  /* 0x0000000404127825 */ /* 0x002fc600078e0282 */
[----:B------:R-:W4:Y:S04]  /*28c20*/  LDL.LU.64 R60, [R1+0x8] ;  /* 0x00000800013c7983 */ /* 0x000f280000300a00 */
[----:B------:R1:W-:Y:S04]  /*28c30*/  STL.64 [R1+0x630], R18 ;  /* 0x0006301201007387 */ /* 0x0003e80000100a00 */
[----:B------:R-:W4:Y:S01]  /*28c40*/  LDL.LU.64 R130, [R1] ;  /* 0x0000000001827983 */ /* 0x000f220000300a00 */
[C---:B------:R-:W-:Y:S02]  /*28c50*/  VIADD R16, R247.reuse, 0x100000 ;  /* 0x00100000f7107836 */ /* 0x040fe40000000000 */
[----:B---3--:R-:W-:-:S02]  /*28c60*/  VIADD R9, R247, 0x100000 ;  /* 0x00100000f7097836 */ /* 0x008fc40000000000 */
[C---:B------:R-:W-:Y:S01]  /*28c70*/  VIADD R8, R247.reuse, 0x100000 ;  /* 0x00100000f7087836 */ /* 0x040fe20000000000 */
[----:B------:R3:W-:Y:S01]  /*28c80*/  LDGSTS.E [R16+0x20300], desc[UR4][R24.64], P0 ;  /* 0x2030000018107fae */ /* 0x0007e20008121844 */
[----:B------:R-:W-:-:S03]  /*28c90*/  VIADD R5, R247, 0x100000 ;  /* 0x00100000f7057836 */ /* 0x000fc60000000000 */
[----:B------:R2:W-:Y:S04]  /*28ca0*/  LDGSTS.E [R9+0x20700], desc[UR4][R22.64], P0 ;  /* 0x2070000016097fae */ /* 0x0005e80008121844 */
[----:B------:R4:W-:Y:S01]  /*28cb0*/  LDGSTS.E [R8+0x20b00], desc[UR4][R20.64], P0 ;  /* 0x20b0000014087fae */ /* 0x0009e20008121844 */
[----:B---3--:R-:W-:-:S03]  /*28cc0*/  IMAD.WIDE R24, R4, 0x4, R44 ;  /* 0x0000000404187825 */ /* 0x008fc600078e022c */
[----:B------:R1:W-:Y:S01]  /*28cd0*/  LDGSTS.E [R5+0x20f00], desc[UR4][R18.64], P0 ;  /* 0x20f0000012057fae */ /* 0x0003e20008121844 */
[----:B--2---:R-:W-:-:S03]  /*28ce0*/  IMAD.WIDE R22, R4, 0x4, R54 ;  /* 0x0000000404167825 */ /* 0x004fc600078e0236 */
[----:B------:R2:W-:Y:S01]  /*28cf0*/  STL.64 [R1+0x628], R24 ;  /* 0x0006281801007387 */ /* 0x0005e20000100a00 */
[----:B----4-:R-:W-:-:S03]  /*28d00*/  IMAD.WIDE R20, R4, 0x4, R56 ;  /* 0x0000000404147825 */ /* 0x010fc600078e0238 */
[----:B------:R2:W-:Y:S01]  /*28d10*/  LDGSTS.E [R16+0x21300], desc[UR4][R24.64], P0 ;  /* 0x2130000018107fae */ /* 0x0005e20008121844 */
[----:B-1----:R-:W-:-:S03]  /*28d20*/  IMAD.WIDE R18, R4, 0x4, R50 ;  /* 0x0000000404127825 */ /* 0x002fc600078e0232 */
[----:B------:R1:W-:Y:S04]  /*28d30*/  STL.64 [R1+0x620], R22 ;  /* 0x0006201601007387 */ /* 0x0003e80000100a00 */
[----:B------:R1:W-:Y:S04]  /*28d40*/  LDGSTS.E [R9+0x21700], desc[UR4][R22.64], P0 ;  /* 0x2170000016097fae */ /* 0x0003e80008121844 */
[----:B------:R3:W-:Y:S04]  /*28d50*/  STL.64 [R1+0x618], R20 ;  /* 0x0006181401007387 */ /* 0x0007e80000100a00 */
[----:B------:R3:W-:Y:S04]  /*28d60*/  LDGSTS.E [R8+0x21b00], desc[UR4][R20.64], P0 ;  /* 0x21b0000014087fae */ /* 0x0007e80008121844 */
[----:B------:R4:W-:Y:S04]  /*28d70*/  STL.64 [R1+0x610], R18 ;  /* 0x0006101201007387 */ /* 0x0009e80000100a00 */
[----:B------:R4:W-:Y:S01]  /*28d80*/  LDGSTS.E [R5+0x21f00], desc[UR4][R18.64], P0 ;  /* 0x21f0000012057fae */ /* 0x0009e20008121844 */
[----:B--2---:R-:W-:-:S04]  /*28d90*/  IMAD.WIDE R24, R4, 0x4, R52 ;  /* 0x0000000404187825 */ /* 0x004fc800078e0234 */
[----:B-1----:R-:W-:Y:S01]  /*28da0*/  IMAD.WIDE R22, R4, 0x4, R62 ;  /* 0x0000000404167825 */ /* 0x002fe200078e023e */
[----:B------:R-:W-:Y:S04]  /*28db0*/  STL.64 [R1+0x608], R24 ;  /* 0x0006081801007387 */ /* 0x000fe80000100a00 */
[----:B------:R-:W-:Y:S04]  /*28dc0*/  LDGSTS.E [R16+0x22300], desc[UR4][R24.64], P0 ;  /* 0x2230000018107fae */ /* 0x000fe80008121844 */
[----:B------:R-:W-:Y:S04]  /*28dd0*/  STL.64 [R1+0x600], R22 ;  /* 0x0006001601007387 */ /* 0x000fe80000100a00 */
[----:B------:R-:W-:Y:S01]  /*28de0*/  LDGSTS.E [R9+0x22700], desc[UR4][R22.64], P0 ;  /* 0x2270000016097fae */ /* 0x000fe20008121844 */
[----:B------:R-:W-:-:S02]  /*28df0*/  VIADD R17, R247, 0x100000 ;  /* 0x00100000f7117836 */ /* 0x000fc40000000000 */
[----:B------:R-:W-:-:S04]  /*28e00*/  IMAD.WIDE R32, R4, 0x4, R132 ;  /* 0x0000000404207825 */ /* 0x000fc800078e0284 */
[C---:B------:R-:W-:Y:S02]  /*28e10*/  IMAD.WIDE R30, R4.reuse, 0x4, R134 ;  /* 0x00000004041e7825 */ /* 0x040fe400078e0286 */
[----:B------:R-:W1:Y:S02]  /*28e20*/  LDC R134, c[0x0][0x230] ;  /* 0x00008c00ff867b82 */ /* 0x000e640000000800 */
[----:B------:R-:W-:-:S04]  /*28e30*/  IMAD.WIDE R28, R4, 0x4, R136 ;  /* 0x00000004041c7825 */ /* 0x000fc800078e0288 */
[----:B------:R-:W-:-:S04]  /*28e40*/  IMAD.WIDE R26, R4, 0x4, R138 ;  /* 0x00000004041a7825 */ /* 0x000fc800078e028a */
[----:B---3--:R-:W-:-:S04]  /*28e50*/  IMAD.WIDE R20, R4, 0x4, R64 ;  /* 0x0000000404147825 */ /* 0x008fc800078e0240 */
[C---:B----4-:R-:W-:Y:S01]  /*28e60*/  IMAD.WIDE R18, R4.reuse, 0x4, R58 ;  /* 0x0000000404127825 */ /* 0x050fe200078e023a */
[----:B------:R2:W-:Y:S04]  /*28e70*/  STL.64 [R1+0x5f8], R20 ;  /* 0x0005f81401007387 */ /* 0x0005e80000100a00 */
[----:B------:R2:W-:Y:S04]  /*28e80*/  LDGSTS.E [R8+0x22b00], desc[UR4][R20.64], P0 ;  /* 0x22b0000014087fae */ /* 0x0005e80008121844 */
[----:B------:R3:W-:Y:S04]  /*28e90*/  STL.64 [R1+0x5f0], R18 ;  /* 0x0005f01201007387 */ /* 0x0007e80000100a00 */
[----:B------:R3:W-:Y:S01]  /*28ea0*/  LDGSTS.E [R5+0x22f00], desc[UR4][R18.64], P0 ;  /* 0x22f0000012057fae */ /* 0x0007e20008121844 */
[----:B--2---:R-:W-:-:S04]  /*28eb0*/  IMAD.WIDE R20, R4, 0x4, R240 ;  /* 0x0000000404147825 */ /* 0x004fc800078e02f0 */
[----:B---3--:R-:W-:-:S04]  /*28ec0*/  IMAD.WIDE R18, R4, 0x4, R238 ;  /* 0x0000000404127825 */ /* 0x008fc800078e02ee */
[----:B------:R-:W-:-:S04]  /*28ed0*/  IMAD.WIDE R24, R4, 0x4, R60 ;  /* 0x0000000404187825 */ /* 0x000fc800078e023c */
[C---:B------:R-:W-:Y:S01]  /*28ee0*/  IMAD.WIDE R22, R4.reuse, 0x4, R130 ;  /* 0x0000000404167825 */ /* 0x040fe200078e0282 */
[----:B------:R2:W-:Y:S04]  /*28ef0*/  STL.64 [R1+0x5e8], R24 ;  /* 0x0005e81801007387 */ /* 0x0005e80000100a00 */
[----:B------:R2:W-:Y:S04]  /*28f00*/  LDGSTS.E [R16+0x23300], desc[UR4][R24.64], P0 ;  /* 0x2330000018107fae */ /* 0x0005e80008121844 */
[----:B------:R3:W-:Y:S04]  /*28f10*/  STL.64 [R1+0x5e0], R22 ;  /* 0x0005e01601007387 */ /* 0x0007e80000100a00 */
[----:B------:R3:W-:Y:S01]  /*28f20*/  LDGSTS.E [R9+0x23700], desc[UR4][R22.64], P0 ;  /* 0x2370000016097fae */ /* 0x0007e20008121844 */
[----:B--2---:R-:W-:-:S03]  /*28f30*/  IMAD.WIDE R24, R4, 0x4, R236 ;  /* 0x0000000404187825 */ /* 0x004fc600078e02ec */
[----:B------:R2:W-:Y:S04]  /*28f40*/  STL.64 [R1+0x5d8], R20 ;  /* 0x0005d81401007387 */ /* 0x0005e80000100a00 */
[----:B------:R2:W-:Y:S01]  /*28f50*/  LDGSTS.E [R8+0x23b00], desc[UR4][R20.64], P0 ;  /* 0x23b0000014087fae */ /* 0x0005e20008121844 */
[----:B---3--:R-:W-:-:S03]  /*28f60*/  IMAD.WIDE R22, R4, 0x4, R234 ;  /* 0x0000000404167825 */ /* 0x008fc600078e02ea */
        /* <DEDUP_REMOVED lines=27> */
[----:B------:R2:W-:Y:S01]  /*29120*/  STL.64 [R1+0x588], R24 ;  /* 0x0005881801007387 */ /* 0x0005e20000100a00 */
[----:B------:R-:W4:Y:S03]  /*29130*/  LDC R70, c[0x0][0x230] ;  /* 0x00008c00ff467b82 */ /* 0x000f260000000800 */
        /* <DEDUP_REMOVED lines=14> */
[----:B------:R3:W-:Y:S01]  /*29220*/  STL.64 [R1+0x560], R22 ;  /* 0x0005601601007387 */ /* 0x0007e20000100a00 */
[----:B------:R-:W1:Y:S03]  /*29230*/  LDC R81, c[0x0][0x230] ;  /* 0x00008c00ff517b82 */ /* 0x000e660000000800 */
[----:B------:R3:W-:Y:S01]  /*29240*/  LDGSTS.E [R9+0x27700], desc[UR4][R22.64], P0 ;  /* 0x2770000016097fae */ /* 0x0007e20008121844 */
[----:B--2---:R-:W-:-:S03]  /*29250*/  IMAD.WIDE R24, R4, 0x4, R82 ;  /* 0x0000000404187825 */ /* 0x004fc600078e0252 */
[----:B------:R2:W-:Y:S01]  /*29260*/  STL.64 [R1+0x558], R20 ;  /* 0x0005581401007387 */ /* 0x0005e20000100a00 */
[----:B------:R-:W1:Y:S03]  /*29270*/  LDC R80, c[0x0][0x230] ;  /* 0x00008c00ff507b82 */ /* 0x000e660000000800 */
        /* <DEDUP_REMOVED lines=65> */
[----:B------:R3:W-:Y:S04]  /*29690*/  LDGSTS.E [R9+0x34700], desc[UR4][R22.64], P0 ;  /* 0x3470000016097fae */ /* 0x0007e80008121844 */
[----:B------:R4:W-:Y:S01]  /*296a0*/  STL.64 [R1+0x4b8], R20 ;  /* 0x0004b81401007387 */ /* 0x0009e20000100a00 */
[----:B--2---:R-:W-:-:S03]  /*296b0*/  IMAD.WIDE R24, R4, 0x4, R122 ;  /* 0x0000000404187825 */ /* 0x004fc600078e027a */
[----:B------:R4:W-:Y:S04]  /*296c0*/  LDGSTS.E [R8+0x34b00], desc[UR4][R20.64], P0 ;  /* 0x34b0000014087fae */ /* 0x0009e80008121844 */
[----:B------:R2:W-:Y:S01]  /*296d0*/  STL.64 [R1+0x4b0], R18 ;  /* 0x0004b01201007387 */ /* 0x0005e20000100a00 */
[----:B---3--:R-:W-:-:S03]  /*296e0*/  IMAD.WIDE R22, R4, 0x4, R124 ;  /* 0x0000000404167825 */ /* 0x008fc600078e027c */
[----:B------:R2:W-:Y:S01]  /*296f0*/  LDGSTS.E [R5+0x34f00], desc[UR4][R18.64], P0 ;  /* 0x34f0000012057fae */ /* 0x0005e20008121844 */
[----:B----4-:R-:W-:-:S03]  /*29700*/  IMAD.WIDE R20, R4, 0x4, R128 ;  /* 0x0000000404147825 */ /* 0x010fc600078e0280 */
[----:B------:R3:W-:Y:S04]  /*29710*/  STL.64 [R1+0x4a8], R24 ;  /* 0x0004a81801007387 */ /* 0x0007e80000100a00 */
[----:B------:R3:W-:Y:S01]  /*29720*/  LDGSTS.E [R16+0x35300], desc[UR4][R24.64], P0 ;  /* 0x3530000018107fae */ /* 0x0007e20008121844 */
[----:B--2---:R-:W-:-:S03]  /*29730*/  IMAD.WIDE R18, R4, 0x4, R126 ;  /* 0x0000000404127825 */ /* 0x004fc600078e027e */
[----:B------:R2:W-:Y:S01]  /*29740*/  STL.64 [R1+0x4a0], R22 ;  /* 0x0004a01601007387 */ /* 0x0005e20000100a00 */
[----:B------:R-:W4:Y:S03]  /*29750*/  LDC R126, c[0x0][0x230] ;  /* 0x00008c00ff7e7b82 */ /* 0x000f260000000800 */
[----:B------:R2:W-:Y:S04]  /*29760*/  LDGSTS.E [R9+0x35700], desc[UR4][R22.64], P0 ;  /* 0x3570000016097fae */ /* 0x0005e80008121844 */
[----:B------:R1:W-:Y:S01]  /*29770*/  STL.64 [R1+0x498], R18 ;  /* 0x0004981201007387 */ /* 0x0003e20000100a00 */
[----:B---3--:R-:W-:-:S03]  /*29780*/  IMAD.WIDE R24, R4, 0x4, R140 ;  /* 0x0000000404187825 */ /* 0x008fc600078e028c */
[----:B------:R1:W-:Y:S04]  /*29790*/  LDGSTS.E [R8+0x35b00], desc[UR4][R18.64], P0 ;  /* 0x35b0000012087fae */ /* 0x0003e80008121844 */
[----:B------:R3:W-:Y:S01]  /*297a0*/  STL.64 [R1+0x490], R20 ;  /* 0x0004901401007387 */ /* 0x0007e20000100a00 */
[----:B--2---:R-:W2:Y:S03]  /*297b0*/  LDC R23, c[0x0][0x230] ;  /* 0x00008c00ff177b82 */ /* 0x004ea60000000800 */
[----:B------:R3:W-:Y:S04]  /*297c0*/  LDGSTS.E [R5+0x35f00], desc[UR4][R20.64], P0 ;  /* 0x35f0000014057fae */ /* 0x0007e80008121844 */
[----:B------:R-:W-:Y:S01]  /*297d0*/  STL.64 [R1+0x488], R32 ;  /* 0x0004882001007387 */ /* 0x000fe20000100a00 */
[----:B-1----:R-:W1:Y:S03]  /*297e0*/  LDC R19, c[0x0][0x230] ;  /* 0x00008c00ff137b82 */ /* 0x002e660000000800 */
[----:B------:R-:W-:Y:S04]  /*297f0*/  LDGSTS.E [R17+0x36300], desc[UR4][R32.64], P0 ;  /* 0x3630000020117fae */ /* 0x000fe80008121844 */
[----:B------:R-:W-:Y:S01]  /*29800*/  STL.64 [R1+0x480], R30 ;  /* 0x0004801e01007387 */ /* 0x000fe20000100a00 */
[----:B------:R-:W4:Y:S03]  /*29810*/  LDC R18, c[0x0][0x230] ;  /* 0x00008c00ff127b82 */ /* 0x000f260000000800 */
[----:B------:R-:W-:Y:S04]  /*29820*/  LDGSTS.E [R16+0x36700], desc[UR4][R30.64], P0 ;  /* 0x367000001e107fae */ /* 0x000fe80008121844 */
[----:B------:R2:W-:Y:S01]  /*29830*/  STL.64 [R1+0x478], R28 ;  /* 0x0004781c01007387 */ /* 0x0005e20000100a00 */
[----:B---3--:R-:W3:Y:S03]  /*29840*/  LDC R20, c[0x0][0x230] ;  /* 0x00008c00ff147b82 */ /* 0x008ee60000000800 */
[----:B------:R2:W-:Y:S04]  /*29850*/  LDGSTS.E [R9+0x36b00], desc[UR4][R28.64], P0 ;  /* 0x36b000001c097fae */ /* 0x0005e80008121844 */
[----:B------:R2:W-:Y:S01]  /*29860*/  STL.64 [R1+0x470], R26 ;  /* 0x0004701a01007387 */ /* 0x0005e20000100a00 */
[----:B------:R-:W3:Y:S03]  /*29870*/  LDC R21, c[0x0][0x230] ;  /* 0x00008c00ff157b82 */ /* 0x000ee60000000800 */
[----:B------:R2:W-:Y:S02]  /*29880*/  LDGSTS.E [R8+0x36f00], desc[UR4][R26.64], P0 ;  /* 0x36f000001a087fae */ /* 0x0005e40008121844 */
[----:B--2---:R-:W-:-:S02]  /*29890*/  IMAD.WIDE R28, R4, 0x4, R142 ;  /* 0x00000004041c7825 */ /* 0x004fc400078e028e */
[----:B------:R2:W-:Y:S01]  /*298a0*/  STL.64 [R1+0x468], R24 ;  /* 0x0004681801007387 */ /* 0x0005e20000100a00 */
[----:B------:R-:W3:Y:S03]  /*298b0*/  LDC R22, c[0x0][0x230] ;  /* 0x00008c00ff167b82 */ /* 0x000ee60000000800 */
[----:B------:R2:W-:Y:S01]  /*298c0*/  LDGSTS.E [R5+0x37300], desc[UR4][R24.64], P0 ;  /* 0x3730000018057fae */ /* 0x0005e20008121844 */
[----:B------:R-:W-:-:S03]  /*298d0*/  IMAD.WIDE R26, R4, 0x4, R144 ;  /* 0x00000004041a7825 */ /* 0x000fc600078e0290 */
[----:B------:R4:W-:Y:S01]  /*298e0*/  STL.64 [R1+0x460], R28 ;  /* 0x0004601c01007387 */ /* 0x0009e20000100a00 */
[----:B------:R-:W3:Y:S03]  /*298f0*/  LDC R17, c[0x0][0x230] ;  /* 0x00008c00ff117b82 */ /* 0x000ee60000000800 */
[----:B------:R4:W-:Y:S01]  /*29900*/  STL.64 [R1+0x458], R26 ;  /* 0x0004581a01007387 */ /* 0x0009e20000100a00 */
[----:B--2---:R-:W-:-:S03]  /*29910*/  IMAD.WIDE R24, R4, 0x4, R146 ;  /* 0x0000000404187825 */ /* 0x004fc600078e0292 */
[----:B------:R4:W-:Y:S01]  /*29920*/  LDGSTS.E [R9+0x37700], desc[UR4][R28.64], P0 ;  /* 0x377000001c097fae */ /* 0x0009e20008121844 */
[----:B------:R-:W2:Y:S03]  /*29930*/  LDC R145, c[0x0][0x230] ;  /* 0x00008c00ff917b82 */ /* 0x000ea60000000800 */
[----:B------:R3:W-:Y:S01]  /*29940*/  STL.64 [R1+0x450], R24 ;  /* 0x0004501801007387 */ /* 0x0007e20000100a00 */
[----:B------:R-:W-:-:S03]  /*29950*/  IMAD.WIDE R30, R2, 0x4, R148 ;  /* 0x00000004021e7825 */ /* 0x000fc600078e0294 */
[----:B------:R-:W2:Y:S01]  /*29960*/  LDL.LU.64 R42, [R1+0x12f0] ;  /* 0x0012f000012a7983 */ /* 0x000ea20000300a00 */
[----:B-1----:R-:W-:Y:S01]  /*29970*/  VIADD R16, R19, 0xffffff3f ;  /* 0xffffff3f13107836 */ /* 0x002fe20000000000 */
[----:B------:R-:W1:Y:S02]  /*29980*/  LDC R144, c[0x0][0x230] ;  /* 0x00008c00ff907b82 */ /* 0x000e640000000800 */
[----:B------:R-:W2:Y:S01]  /*29990*/  LDL.LU.64 R44, [R1+0x12e8] ;  /* 0x0012e800012c7983 */ /* 0x000ea20000300a00 */
[----:B----4-:R-:W-:-:S03]  /*299a0*/  IMAD.WIDE R28, R2, 0x4, R150 ;  /* 0x00000004021c7825 */ /* 0x010fc600078e0296 */
[----:B------:R-:W4:Y:S01]  /*299b0*/  LDL.LU.64 R54, [R1+0x12e0] ;  /* 0x0012e00001367983 */ /* 0x000f220000300a00 */
[----:B------:R-:W-:Y:S01]  /*299c0*/  VIADD R9, R18, 0xffffff3e ;  /* 0xffffff3e12097836 */ /* 0x000fe20000000000 */
[----:B------:R-:W1:Y:S02]  /*299d0*/  LDC R146, c[0x0][0x230] ;  /* 0x00008c00ff927b82 */ /* 0x000e640000000800 */
[----:B------:R3:W-:Y:S04]  /*299e0*/  LDGSTS.E [R8+0x37b00], desc[UR4][R26.64], P0 ;  /* 0x37b000001a087fae */ /* 0x0007e80008121844 */
[----:B------:R-:W4:Y:S02]  /*299f0*/  LDL.LU.64 R56, [R1+0x12d8] ;  /* 0x0012d80001387983 */ /* 0x000f240000300a00 */
[----:B------:R-:W1:Y:S02]  /*29a00*/  LDC R18, c[0x0][0x230] ;  /* 0x00008c00ff127b82 */ /* 0x000e640000000800 */
[----:B------:R3:W-:Y:S04]  /*29a10*/  LDGSTS.E [R5+0x37f00], desc[UR4][R24.64], P0 ;  /* 0x37f0000018057fae */ /* 0x0007e80008121844 */
[----:B------:R-:W4:Y:S01]  /*29a20*/  LDL.LU.64 R50, [R1+0x12d0] ;  /* 0x0012d00001327983 */ /* 0x000f220000300a00 */
[C---:B---3--:R-:W-:Y:S01]  /*29a30*/  IMAD.WIDE R26, R2.reuse, 0x4, R152 ;  /* 0x00000004021a7825 */ /* 0x048fe200078e0298 */
[----:B------:R-:W3:Y:S02]  /*29a40*/  LDC R150, c[0x0][0x230] ;  /* 0x00008c00ff967b82 */ /* 0x000ee40000000800 */
[----:B------:R-:W3:Y:S01]  /*29a50*/  LDL.LU.64 R52, [R1+0x12c8] ;  /* 0x0012c80001347983 */ /* 0x000ee20000300a00 */
[----:B------:R-:W-:-:S03]  /*29a60*/  IMAD.WIDE R24, R2, 0x4, R154 ;  /* 0x0000000402187825 */ /* 0x000fc600078e029a */
[----:B------:R-:W3:Y:S04]  /*29a70*/  LDL.LU.64 R62, [R1+0x12c0] ;  /* 0x0012c000013e7983 */ /* 0x000ee80000300a00 */
[----:B------:R-:W-:Y:S04]  /*29a80*/  STL.64 [R1+0x448], R30 ;  /* 0x0004481e01007387 */ /* 0x000fe80000100a00 */
[----:B------:R-:W-:Y:S04]  /*29a90*/  STL.64 [R1+0x440], R28 ;  /* 0x0004401c01007387 */ /* 0x000fe80000100a00 */
[----:B------:R1:W-:Y:S04]  /*29aa0*/  STL.64 [R1+0x438], R26 ;  /* 0x0004381a01007387 */ /* 0x0003e80000100a00 */
[----:B------:R2:W-:Y:S04]  /*29ab0*/  STL.64 [R1+0x430], R24 ;  /* 0x0004301801007387 */ /* 0x0005e80000100a00 */
[----:B------:R-:W3:Y:S04]  /*29ac0*/  LDL.LU.64 R64, [R1+0x12b8] ;  /* 0x0012b80001407983 */ /* 0x000ee80000300a00 */
[----:B------:R-:W3:Y:S04]  /*29ad0*/  LDL.LU.64 R58, [R1+0x12b0] ;  /* 0x0012b000013a7983 */ /* 0x000ee80000300a00 */
[----:B------:R-:W3:Y:S04]  /*29ae0*/  LDL.LU.64 R60, [R1+0x12a8] ;  /* 0x0012a800013c7983 */ /* 0x000ee80000300a00 */
[----:B------:R-:W3:Y:S04]  /*29af0*/  LDL.LU.64 R130, [R1+0x12a0] ;  /* 0x0012a00001827983 */ /* 0x000ee80000300a00 */
[----:B------:R-:W0:Y:S01]  /*29b00*/  LDGDEPBAR ;  /* 0x00000000000079af */ /* 0x000e220000000000 */
[----:B------:R-:W-:Y:S01]  /*29b10*/  ISETP.GE.U32.AND P0, PT, R16, 0x7fffff00, PT ;  /* 0x7fffff001000780c */ /* 0x000fe20003f06070 */
[----:B------:R-:W-:Y:S01]  /*29b20*/  BAR.SYNC.DEFER_BLOCKING 0x0 ;  /* 0x0000000000007b1d */ /* 0x000fe20000010000 */
[----:B------:R-:W-:Y:S01]  /*29b30*/  ISETP.GE.U32.AND P1, PT, R9, 0x7ffffeff, PT ;  /* 0x7ffffeff0900780c */ /* 0x000fe20003f26070 */
[----:B------:R-:W-:-:S02]  /*29b40*/  VIADD R16, R20, 0xffffff3d ;  /* 0xffffff3d14107836 */ /* 0x000fc40000000000 */
[----:B------:R-:W-:Y:S02]  /*29b50*/  VIADD R5, R23, 0xffffff1e ;  /* 0xffffff1e17057836 */ /* 0x000fe40000000000 */
[----:B------:R-:W-:Y:S01]  /*29b60*/  VIADD R9, R21, 0xffffff3c ;  /* 0xffffff3c15097836 */ /* 0x000fe20000000000 */
[----:B------:R-:W-:Y:S01]  /*29b70*/  ISETP.GE.U32.AND P3, PT, R16, 0x7ffffefe, PT ;  /* 0x7ffffefe1000780c */ /* 0x000fe20003f66070 */
[----:B------:R-:W-:Y:S01]  /*29b80*/  VIADD R8, R22, 0xffffff1f ;  /* 0xffffff1f16087836 */ /* 0x000fe20000000000 */
[----:B------:R-:W-:Y:S01]  /*29b90*/  ISETP.GE.U32.AND P6, PT, R5, 0x7ffffedf, PT ;  /* 0x7ffffedf0500780c */ /* 0x000fe20003fc6070 */
[----:B------:R-:W-:Y:S01]  /*29ba0*/  VIADD R5, R17, 0xffffff1d ;  /* 0xffffff1d11057836 */ /* 0x000fe20000000000 */
[----:B------:R-:W-:Y:S01]  /*29bb0*/  ISETP.GE.U32.AND P4, PT, R9, 0x7ffffefd, PT ;  /* 0x7ffffefd0900780c */ /* 0x000fe20003f86070 */
[----:B------:R-:W3:Y:S01]  /*29bc0*/  LDC R16, c[0x0][0x230] ;  /* 0x00008c00ff107b82 */ /* 0x000ee20000000800 */
[----:B------:R-:W-:Y:S01]  /*29bd0*/  @!PT LDS RZ, [RZ] ;  /* 0x00000000fffff984 */ /* 0x000fe20000000800 */
[----:B------:R-:W-:Y:S01]  /*29be0*/  @!PT LDS RZ, [RZ] ;  /* 0x00000000fffff984 */ /* 0x000fe20000000800 */
[----:B------:R-:W-:Y:S01]  /*29bf0*/  @!PT LDS RZ, [RZ] ;  /* 0x00000000fffff984 */ /* 0x000fe20000000800 */
[----:B------:R-:W-:Y:S01]  /*29c00*/  LDGSTS.E [R246+0x60000], desc[UR4][R30.64], !P0 ;  /* 0x600000001ef67fae */ /* 0x000fe2000c121844 */
[----:B------:R-:W-:-:S06]  /*29c10*/  ISETP.GE.U32.AND P5, PT, R8, 0x7ffffee0, PT ;  /* 0x7ffffee00800780c */ /* 0x000fcc0003fa6070 */
[----:B------:R-:W3:Y:S01]  /*29c20*/  LDC R9, c[0x0][0x230] ;  /* 0x00008c00ff097b82 */ /* 0x000ee20000000800 */
[----:B------:R-:W-:Y:S04]  /*29c30*/  LDGSTS.E [R246+0x64000], desc[UR4][R28.64], !P0 ;  /* 0x640000001cf67fae */ /* 0x000fe8000c121844 */
[----:B------:R1:W-:Y:S03]  /*29c40*/  LDGSTS.E [R246+0x68000], desc[UR4][R26.64], !P0 ;  /* 0x680000001af67fae */ /* 0x0003e6000c121844 */
[----:B------:R-:W3:Y:S01]  /*29c50*/  LDC R8, c[0x0][0x230] ;  /* 0x00008c00ff087b82 */ /* 0x000ee20000000800 */
[----:B------:R2:W-:Y:S07]  /*29c60*/  LDGSTS.E [R246+0x6c000], desc[UR4][R24.64], !P0 ;  /* 0x6c00000018f67fae */ /* 0x0005ee000c121844 */
[----:B------:R-:W3:Y:S01]  /*29c70*/  LDC R17, c[0x0][0x230] ;  /* 0x00008c00ff117b82 */ /* 0x000ee20000000800 */
[----:B-1----:R-:W-:Y:S01]  /*29c80*/  IMAD.WIDE R26, R2, 0x4, R156 ;  /* 0x00000004021a7825 */ /* 0x002fe200078e029c */
[----:B------:R-:W-:-:S04]  /*29c90*/  ISETP.GE.U32.AND P0, PT, R5, 0x7ffffede, PT ;  /* 0x7ffffede0500780c */ /* 0x000fc80003f06070 */
[----:B------:R-:W-:Y:S02]  /*29ca0*/  STL.64 [R1+0x428], R26 ;  /* 0x0004281a01007387 */ /* 0x000fe40000100a00 */
[----:B------:R-:W1:Y:S02]  /*29cb0*/  LDC R30, c[0x0][0x230] ;  /* 0x00008c00ff1e7b82 */ /* 0x000e640000000800 */
[----:B------:R-:W-:Y:S01]  /*29cc0*/  LDGSTS.E [R246+0x60004], desc[UR4][R26.64], !P1 ;  /* 0x600040001af67fae */ /* 0x000fe2000c921844 */
[----:B------:R-:W-:Y:S02]  /*29cd0*/  VIADD R5, R18, 0xffffff1c ;  /* 0xffffff1c12057836 */ /* 0x000fe40000000000 */
[----:B--2---:R-:W-:-:S04]  /*29ce0*/  IMAD.WIDE R24, R2, 0x4, R42 ;  /* 0x0000000402187825 */ /* 0x004fc800078e022a */
[C---:B------:R-:W-:Y:S01]  /*29cf0*/  IMAD.WIDE R22, R2.reuse, 0x4, R44 ;  /* 0x0000000402167825 */ /* 0x040fe200078e022c */
[----:B------:R2:W-:Y:S03]  /*29d00*/  STL.64 [R1+0x420], R24 ;  /* 0x0004201801007387 */ /* 0x0005e60000100a00 */
[C---:B----4-:R-:W-:Y:S01]  /*29d10*/  IMAD.WIDE R20, R2.reuse, 0x4, R54 ;  /* 0x0000000402147825 */ /* 0x050fe200078e0236 */
[----:B------:R2:W-:Y:S04]  /*29d20*/  LDGSTS.E [R246+0x64004], desc[UR4][R24.64], !P1 ;  /* 0x6400400018f67fae */ /* 0x0005e8000c921844 */
[----:B------:R4:W-:Y:S04]  /*29d30*/  STL.64 [R1+0x418], R22 ;  /* 0x0004181601007387 */ /* 0x0009e80000100a00 */
[----:B------:R4:W-:Y:S01]  /*29d40*/  LDGSTS.E [R246+0x68004], desc[UR4][R22.64], !P1 ;  /* 0x6800400016f67fae */ /* 0x0009e2000c921844 */
[----:B--2---:R-:W-:-:S03]  /*29d50*/  IMAD.WIDE R24, R2, 0x4, R56 ;  /* 0x0000000402187825 */ /* 0x004fc600078e0238 */
[----:B------:R2:W-:Y:S04]  /*29d60*/  STL.64 [R1+0x410], R20 ;  /* 0x0004101401007387 */ /* 0x0005e80000100a00 */
[----:B------:R2:W-:Y:S01]  /*29d70*/  LDGSTS.E [R246+0x6c004], desc[UR4][R20.64], !P1 ;  /* 0x6c00400014f67fae */ /* 0x0005e2000c921844 */
[----:B----4-:R-:W-:-:S03]  /*29d80*/  IMAD.WIDE R22, R2, 0x4, R50 ;  /* 0x0000000402167825 */ /* 0x010fc600078e0232 */
[----:B------:R4:W-:Y:S01]  /*29d90*/  STL.64 [R1+0x408], R24 ;  /* 0x0004081801007387 */ /* 0x0009e20000100a00 */
[----:B---3--:R-:W-:-:S03]  /*29da0*/  IMAD.WIDE R18, R2, 0x4, R62 ;  /* 0x0000000402127825 */ /* 0x008fc600078e023e */
[----:B------:R4:W-:Y:S01]  /*29db0*/  LDGSTS.E [R246+0x60008], desc[UR4][R24.64], !P3 ;  /* 0x6000800018f67fae */ /* 0x0009e2000d921844 */
[----:B--2---:R-:W-:-:S03]  /*29dc0*/  IMAD.WIDE R20, R2, 0x4, R52 ;  /* 0x0000000402147825 */ /* 0x004fc600078e0234 */
[----:B------:R2:W-:Y:S04]  /*29dd0*/  STL.64 [R1+0x400], R22 ;  /* 0x0004001601007387 */ /* 0x0005e80000100a00 */
[----:B------:R2:W-:Y:S04]  /*29de0*/  LDGSTS.E [R246+0x64008], desc[UR4][R22.64], !P3 ;  /* 0x6400800016f67fae */ /* 0x0005e8000d921844 */
[----:B------:R3:W-:Y:S04]  /*29df0*/  STL.64 [R1+0x3f8], R20 ;  /* 0x0003f81401007387 */ /* 0x0007e80000100a00 */
[----:B------:R3:W-:Y:S01]  /*29e00*/  LDGSTS.E [R246+0x68008], desc[UR4][R20.64], !P3 ;  /* 0x6800800014f67fae */ /* 0x0007e2000d921844 */
[----:B----4-:R-:W-:-:S03]  /*29e10*/  IMAD.WIDE R24, R2, 0x4, R64 ;  /* 0x0000000402187825 */ /* 0x010fc600078e0240 */
[----:B------:R4:W-:Y:S01]  /*29e20*/  STL.64 [R1+0x3f0], R18 ;  /* 0x0003f01201007387 */ /* 0x0009e20000100a00 */
[----:B--2---:R-:W-:-:S03]  /*29e30*/  IMAD.WIDE R22, R2, 0x4, R58 ;  /* 0x0000000402167825 */ /* 0x004fc600078e023a */
[----:B------:R4:W-:Y:S01]  /*29e40*/  LDGSTS.E [R246+0x6c008], desc[UR4][R18.64], !P3 ;  /* 0x6c00800012f67fae */ /* 0x0009e2000d921844 */
[----:B---3--:R-:W-:-:S03]  /*29e50*/  IMAD.WIDE R20, R2, 0x4, R60 ;  /* 0x0000000402147825 */ /* 0x008fc600078e023c */
[----:B------:R2:W-:Y:S04]  /*29e60*/  STL.64 [R1+0x3e8], R24 ;  /* 0x0003e81801007387 */ /* 0x0005e80000100a00 */
[----:B------:R2:W-:Y:S01]  /*29e70*/  LDGSTS.E [R246+0x6000c], desc[UR4][R24.64], !P4 ;  /* 0x6000c00018f67fae */ /* 0x0005e2000e121844 */
[----:B----4-:R-:W-:-:S03]  /*29e80*/  IMAD.WIDE R18, R2, 0x4, R130 ;  /* 0x0000000402127825 */ /* 0x010fc600078e0282 */
[----:B------:R3:W-:Y:S04]  /*29e90*/  STL.64 [R1+0x3e0], R22 ;  /* 0x0003e01601007387 */ /* 0x0007e80000100a00 */
[----:B------:R3:W-:Y:S01]  /*29ea0*/  LDGSTS.E [R246+0x6400c], desc[UR4][R22.64], !P4 ;  /* 0x6400c00016f67fae */ /* 0x0007e2000e121844 */
[----:B--2---:R-:W-:-:S03]  /*29eb0*/  IMAD.WIDE R24, R2, 0x4, R158 ;  /* 0x0000000402187825 */ /* 0x004fc600078e029e */
[----:B------:R2:W-:Y:S01]  /*29ec0*/  STL.64 [R1+0x3d8], R20 ;  /* 0x0003d81401007387 */ /* 0x0005e20000100a00 */
[----:B------:R-:W-:Y:S01]  /*29ed0*/  ISETP.GE.U32.AND P1, PT, R5, 0x7ffffedd, PT ;  /* 0x7ffffedd0500780c */ /* 0x000fe20003f26070 */
[----:B------:R-:W4:Y:S02]  /*29ee0*/  LDC R158, c[0x0][0x230] ;  /* 0x00008c00ff9e7b82 */ /* 0x000f240000000800 */
[----:B------:R2:W-:Y:S01]  /*29ef0*/  LDGSTS.E [R246+0x6800c], desc[UR4][R20.64], !P4 ;  /* 0x6800c00014f67fae */ /* 0x0005e2000e121844 */
[----:B---3--:R-:W-:-:S03]  /*29f00*/  IMAD.WIDE R22, R2, 0x4, R160 ;  /* 0x0000000402167825 */ /* 0x008fc600078e02a0 */
[----:B------:R3:W-:Y:S04]  /*29f10*/  STL.64 [R1+0x3d0], R18 ;  /* 0x0003d01201007387 */ /* 0x0007e80000100a00 */
[----:B------:R3:W-:Y:S01]  /*29f20*/  LDGSTS.E [R246+0x6c00c], desc[UR4][R18.64], !P4 ;  /* 0x6c00c00012f67fae */ /* 0x0007e2000e121844 */
[----:B--2---:R-:W-:-:S03]  /*29f30*/  IMAD.WIDE R20, R2, 0x4, R162 ;  /* 0x0000000402147825 */ /* 0x004fc600078e02a2 */
[----:B------:R2:W-:Y:S04]  /*29f40*/  STL.64 [R1+0x3c8], R24 ;  /* 0x0003c81801007387 */ /* 0x0005e80000100a00 */
[----:B------:R2:W-:Y:S01]  /*29f50*/  LDGSTS.E [R246+0x70000], desc[UR4][R24.64], !P5 ;  /* 0x7000000018f67fae */ /* 0x0005e2000e921844 */
[----:B---3--:R-:W-:-:S03]  /*29f60*/  IMAD.WIDE R18, R2, 0x4, R164 ;  /* 0x0000000402127825 */ /* 0x008fc600078e02a4 */
[----:B------:R3:W-:Y:S04]  /*29f70*/  STL.64 [R1+0x3c0], R22 ;  /* 0x0003c01601007387 */ /* 0x0007e80000100a00 */
[----:B------:R3:W-:Y:S01]  /*29f80*/  LDGSTS.E [R246+0x74000], desc[UR4][R22.64], !P5 ;  /* 0x7400000016f67fae */ /* 0x0007e2000e921844 */
[----:B--2---:R-:W-:-:S03]  /*29f90*/  IMAD.WIDE R24, R2, 0x4, R166 ;  /* 0x0000000402187825 */ /* 0x004fc600078e02a6 */
[----:B------:R2:W-:Y:S01]  /*29fa0*/  STL.64 [R1+0x3b8], R20 ;  /* 0x0003b81401007387 */ /* 0x0005e20000100a00 */
[----:B------:R-:W4:Y:S03]  /*29fb0*/  LDC R166, c[0x0][0x230] ;  /* 0x00008c00ffa67b82 */ /* 0x000f260000000800 */
[----:B------:R2:W-:Y:S01]  /*29fc0*/  LDGSTS.E [R246+0x78000], desc[UR4][R20.64], !P5 ;  /* 0x7800000014f67fae */ /* 0x0005e2000e921844 */
[----:B---3--:R-:W-:-:S03]  /*29fd0*/  IMAD.WIDE R22, R2, 0x4, R168 ;  /* 0x0000000402167825 */ /* 0x008fc600078e02a8 */
[----:B------:R3:W-:Y:S04]  /*29fe0*/  STL.64 [R1+0x3b0], R18 ;  /* 0x0003b01201007387 */ /* 0x0007e80000100a00 */
[----:B------:R3:W-:Y:S01]  /*29ff0*/  LDGSTS.E [R246+0x7c000], desc[UR4][R18.64], !P5 ;  /* 0x7c00000012f67fae */ /* 0x0007e2000e921844 */
[----:B--2---:R-:W-:-:S03]  /*2a000*/  IMAD.WIDE R20, R2, 0x4, R170 ;  /* 0x0000000402147825 */ /* 0x004fc600078e02aa */
[----:B------:R2:W-:Y:S04]  /*2a010*/  STL.64 [R1+0x3a8], R24 ;  /* 0x0003a81801007387 */ /* 0x0005e80000100a00 */
[----:B------:R1:W-:Y:S01]  /*2a020*/  STL.64 [R1+0x3a0], R22 ;  /* 0x0003a01601007387 */ /* 0x0003e20000100a00 */
[----:B---3--:R-:W-:-:S03]  /*2a030*/  IMAD.WIDE R18, R2, 0x4, R172 ;  /* 0x0000000402127825 */ /* 0x008fc600078e02ac */
[----:B------:R3:W-:Y:S04]  /*2a040*/  STL.64 [R1+0x398], R20 ;  /* 0x0003981401007387 */ /* 0x0007e80000100a00 */
[----:B------:R3:W-:Y:S04]  /*2a050*/  STL.64 [R1+0x390], R18 ;  /* 0x0003901201007387 */ /* 0x0007e80000100a00 */
[----:B------:R-:W4:Y:S04]  /*2a060*/  LDL.LU.64 R64, [R1+0x1298] ;  /* 0x0012980001407983 */ /* 0x000f280000300a00 */
[----:B------:R-:W4:Y:S04]  /*2a070*/  LDL.LU.64 R58, [R1+0x1290] ;  /* 0x00129000013a7983 */ /* 0x000f280000300a00 */
[----:B------:R-:W4:Y:S04]  /*2a080*/  LDL.LU.64 R60, [R1+0x1288] ;  /* 0x00128800013c7983 */ /* 0x000f280000300a00 */
[----:B------:R-:W4:Y:S04]  /*2a090*/  LDL.LU.64 R130, [R1+0x1280] ;  /* 0x0012800001827983 */ /* 0x000f280000300a00 */
[----:B------:R2:W-:Y:S04]  /*2a0a0*/  LDGSTS.E [R246+0x70004], desc[UR4][R24.64], !P6 ;  /* 0x7000400018f67fae */ /* 0x0005e8000f121844 */
[----:B------:R1:W-:Y:S04]  /*2a0b0*/  LDGSTS.E [R246+0x74004], desc[UR4][R22.64], !P6 ;  /* 0x7400400016f67fae */ /* 0x0003e8000f121844 */
[----:B------:R3:W-:Y:S01]  /*2a0c0*/  LDGSTS.E [R246+0x78004], desc[UR4][R20.64], !P6 ;  /* 0x7800400014f67fae */ /* 0x0007e2000f121844 */
[----:B--2---:R-:W-:-:S03]  /*2a0d0*/  IMAD.WIDE R24, R2, 0x4, R174 ;  /* 0x0000000402187825 */ /* 0x004fc600078e02ae */
[----:B------:R2:W-:Y:S01]  /*2a0e0*/  LDGSTS.E [R246+0x7c004], desc[UR4][R18.64], !P6 ;  /* 0x7c00400012f67fae */ /* 0x0005e2000f121844 */
[----:B-1----:R-:W-:-:S03]  /*2a0f0*/  IMAD.WIDE R22, R2, 0x4, R176 ;  /* 0x0000000402167825 */ /* 0x002fc600078e02b0 */
[----:B------:R1:W-:Y:S01]  /*2a100*/  STL.64 [R1+0x388], R24 ;  /* 0x0003881801007387 */ /* 0x0003e20000100a00 */
[----:B------:R-:W4:Y:S01]  /*2a110*/  LDC R176, c[0x0][0x230] ;  /* 0x00008c00ffb07b82 */ /* 0x000f220000000800 */
[C---:B---3--:R-:W-:Y:S02]  /*2a120*/  IMAD.WIDE R20, R2.reuse, 0x4, R178 ;  /* 0x0000000402147825 */ /* 0x048fe400078e02b2 */
[----:B------:R3:W-:Y:S02]  /*2a130*/  STL.64 [R1+0x380], R22 ;  /* 0x0003801601007387 */ /* 0x0007e40000100a00 */
[C---:B--2---:R-:W-:Y:S02]  /*2a140*/  IMAD.WIDE R18, R2.reuse, 0x4, R180 ;  /* 0x0000000402127825 */ /* 0x044fe400078e02b4 */
[----:B------:R1:W-:Y:S01]  /*2a150*/  LDGSTS.E [R246+0x70008], desc[UR4][R24.64], !P0 ;  /* 0x7000800018f67fae */ /* 0x0003e2000c121844 */
[----:B------:R-:W2:Y:S03]  /*2a160*/  LDC R177, c[0x0][0x230] ;  /* 0x00008c00ffb17b82 */ /* 0x000ea60000000800 */
[----:B------:R3:W-:Y:S04]  /*2a170*/  STL.64 [R1+0x378], R20 ;  /* 0x0003781401007387 */ /* 0x0007e80000100a00 */
[----:B------:R3:W-:Y:S04]  /*2a180*/  LDGSTS.E [R246+0x74008], desc[UR4][R22.64], !P0 ;  /* 0x7400800016f67fae */ /* 0x0007e8000c121844 */
[----:B------:R3:W-:Y:S01]  /*2a190*/  STL.64 [R1+0x370], R18 ;  /* 0x0003701201007387 */ /* 0x0007e20000100a00 */
[----:B-1----:R-:W-:-:S03]  /*2a1a0*/  IMAD.WIDE R24, R2, 0x4, R182 ;  /* 0x0000000402187825 */ /* 0x002fc600078e02b6 */
[----:B------:R1:W-:Y:S04]  /*2a1b0*/  LDGSTS.E [R246+0x78008], desc[UR4][R20.64], !P0 ;  /* 0x7800800014f67fae */ /* 0x0003e8000c121844 */
[----:B------:R-:W2:Y:S01]  /*2a1c0*/  LDL.LU.64 R48, [R1+0x1278] ;  /* 0x0012780001307983 */ /* 0x000ea20000300a00 */
[----:B---3--:R-:W-:-:S03]  /*2a1d0*/  IMAD.WIDE R22, R2, 0x4, R184 ;  /* 0x0000000402167825 */ /* 0x008fc600078e02b8 */
[----:B------:R3:W-:Y:S04]  /*2a1e0*/  LDGSTS.E [R246+0x7c008], desc[UR4][R18.64], !P0 ;  /* 0x7c00800012f67fae */ /* 0x0007e8000c121844 */
[----:B------:R-:W2:Y:S01]  /*2a1f0*/  LDL.LU.64 R42, [R1+0x1270] ;  /* 0x00127000012a7983 */ /* 0x000ea20000300a00 */
[----:B-1----:R-:W-:-:S03]  /*2a200*/  IMAD.WIDE R20, R2, 0x4, R186 ;  /* 0x0000000402147825 */ /* 0x002fc600078e02ba */
[----:B------:R-:W2:Y:S01]  /*2a210*/  LDL.LU.64 R44, [R1+0x1268] ;  /* 0x00126800012c7983 */ /* 0x000ea20000300a00 */
[----:B---3--:R-:W-:-:S03]  /*2a220*/  IMAD.WIDE R18, R2, 0x4, R188 ;  /* 0x0000000402127825 */ /* 0x008fc600078e02bc */
[----:B------:R-:W3:Y:S04]  /*2a230*/  LDL.LU.64 R54, [R1+0x1260] ;  /* 0x0012600001367983 */ /* 0x000ee80000300a00 */
[----:B------:R4:W-:Y:S04]  /*2a240*/  STL.64 [R1+0x368], R24 ;  /* 0x0003681801007387 */ /* 0x0009e80000100a00 */
[----:B------:R1:W-:Y:S04]  /*2a250*/  STL.64 [R1+0x360], R22 ;  /* 0x0003601601007387 */ /* 0x0003e80000100a00 */
[----:B------:R4:W-:Y:S04]  /*2a260*/  LDGSTS.E [R246+0x7000c], desc[UR4][R24.64], !P1 ;  /* 0x7000c00018f67fae */ /* 0x0009e8000c921844 */
[----:B------:R1:W-:Y:S04]  /*2a270*/  STL.64 [R1+0x358], R20 ;  /* 0x0003581401007387 */ /* 0x0003e80000100a00 */
[----:B------:R1:W-:Y:S04]  /*2a280*/  LDGSTS.E [R246+0x7400c], desc[UR4][R22.64], !P1 ;  /* 0x7400c00016f67fae */ /* 0x0003e8000c921844 */
[----:B------:R1:W-:Y:S04]  /*2a290*/  STL.64 [R1+0x2d0], R18 ;  /* 0x0002d01201007387 */ /* 0x0003e80000100a00 */
[----:B------:R1:W-:Y:S04]  /*2a2a0*/  LDGSTS.E [R246+0x7800c], desc[UR4][R20.64], !P1 ;  /* 0x7800c00014f67fae */ /* 0x0003e8000c921844 */
[----:B------:R-:W3:Y:S04]  /*2a2b0*/  LDL.LU.64 R56, [R1+0x1258] ;  /* 0x0012580001387983 */ /* 0x000ee80000300a00 */
[----:B------:R-:W3:Y:S04]  /*2a2c0*/  LDL.LU.64 R50, [R1+0x1250] ;  /* 0x0012500001327983 */ /* 0x000ee80000300a00 */
[----:B------:R1:W-:Y:S04]  /*2a2d0*/  LDGSTS.E [R246+0x7c00c], desc[UR4][R18.64], !P1 ;  /* 0x7c00c00012f67fae */ /* 0x0003e8000c921844 */
[----:B------:R-:W3:Y:S04]  /*2a2e0*/  LDL.LU.64 R52, [R1+0x1248] ;  /* 0x0012480001347983 */ /* 0x000ee80000300a00 */
[----:B------:R-:W3:Y:S01]  /*2a2f0*/  LDL.LU.64 R62, [R1+0x1240] ;  /* 0x00124000013e7983 */ /* 0x000ee20000300a00 */
[----:B----4-:R-:W-:-:S04]  /*2a300*/  IMAD.WIDE R24, R2, 0x4, R64 ;  /* 0x0000000402187825 */ /* 0x010fc800078e0240 */
[C---:B-1----:R-:W-:Y:S01]  /*2a310*/  IMAD.WIDE R22, R2.reuse, 0x4, R58 ;  /* 0x0000000402167825 */ /* 0x042fe200078e023a */
[----:B------:R2:W-:Y:S03]  /*2a320*/  STL.64 [R1+0x350], R24 ;  /* 0x0003501801007387 */ /* 0x0005e60000100a00 */
[C---:B------:R-:W-:Y:S01]  /*2a330*/  IMAD.WIDE R20, R2.reuse, 0x4, R60 ;  /* 0x0000000402147825 */ /* 0x040fe200078e023c */
[----:B------:R1:W-:Y:S03]  /*2a340*/  STL.64 [R1+0x348], R22 ;  /* 0x0003481601007387 */ /* 0x0003e60000100a00 */
[----:B------:R-:W-:Y:S01]  /*2a350*/  IMAD.WIDE R18, R2, 0x4, R130 ;  /* 0x0000000402127825 */ /* 0x000fe200078e0282 */
[----:B------:R4:W-:Y:S04]  /*2a360*/  STL.64 [R1+0x340], R20 ;  /* 0x0003401401007387 */ /* 0x0009e80000100a00 */
[----:B------:R-:W3:Y:S04]  /*2a370*/  LDL.LU.64 R64, [R1+0x1238] ;  /* 0x0012380001407983 */ /* 0x000ee80000300a00 */
[----:B------:R3:W-:Y:S04]  /*2a380*/  STL.64 [R1+0x338], R18 ;  /* 0x0003381201007387 */ /* 0x0007e80000100a00 */
[----:B------:R-:W3:Y:S04]  /*2a390*/  LDL.LU.64 R58, [R1+0x1230] ;  /* 0x00123000013a7983 */ /* 0x000ee80000300a00 */
[----:B------:R-:W3:Y:S04]  /*2a3a0*/  LDL.LU.64 R60, [R1+0x1228] ;  /* 0x00122800013c7983 */ /* 0x000ee80000300a00 */
[----:B------:R-:W3:Y:S01]  /*2a3b0*/  LDL.LU.64 R130, [R1+0x1220] ;  /* 0x0012200001827983 */ /* 0x000ee20000300a00 */
[----:B------:R-:W-:-:S02]  /*2a3c0*/  VIADD R5, R16, 0xffffff3b ;  /* 0xffffff3b10057836 */ /* 0x000fc40000000000 */
[----:B------:R-:W3:Y:S03]  /*2a3d0*/  LDC R16, c[0x0][0x230] ;  /* 0x00008c00ff107b82 */ /* 0x000ee60000000800 */
[----:B------:R-:W-:Y:S01]  /*2a3e0*/  ISETP.GE.U32.AND P3, PT, R5, 0x7ffffefc, PT ;  /* 0x7ffffefc0500780c */ /* 0x000fe20003f66070 */
[----:B------:R-:W-:-:S04]  /*2a3f0*/  VIADD R5, R9, 0xffffff3a ;  /* 0xffffff3a09057836 */ /* 0x000fc80000000000 */
[----:B------:R-:W3:Y:S01]  /*2a400*/  LDC R9, c[0x0][0x230] ;  /* 0x00008c00ff097b82 */ /* 0x000ee20000000800 */
[----:B------:R-:W-:Y:S01]  /*2a410*/  ISETP.GE.U32.AND P4, PT, R5, 0x7ffffefb, PT ;  /* 0x7ffffefb0500780c */ /* 0x000fe20003f86070 */
[----:B------:R-:W-:-:S05]  /*2a420*/  VIADD R5, R8, 0xffffff39 ;  /* 0xffffff3908057836 */ /* 0x000fca0000000000 */
[----:B------:R-:W-:Y:S01]  /*2a430*/  ISETP.GE.U32.AND P5, PT, R5, 0x7ffffefa, PT ;  /* 0x7ffffefa0500780c */ /* 0x000fe20003fa6070 */
[----:B------:R-:W-:Y:S01]  /*2a440*/  VIADD R5, R17, 0xffffff38 ;  /* 0xffffff3811057836 */ /* 0x000fe20000000000 */
[----:B------:R2:W-:Y:S01]  /*2a450*/  LDGSTS.E [R245+0x60000], desc[UR4][R24.64], !P3 ;  /* 0x6000000018f57fae */ /* 0x0005e2000d921844 */
[----:B------:R-:W3:Y:S03]  /*2a460*/  LDC R8, c[0x0][0x230] ;  /* 0x00008c00ff087b82 */ /* 0x000ee60000000800 */
[----:B------:R1:W-:Y:S01]  /*2a470*/  LDGSTS.E [R245+0x64000], desc[UR4][R22.64], !P3 ;  /* 0x6400000016f57fae */ /* 0x0003e2000d921844 */
[----:B------:R-:W-:-:S03]  /*2a480*/  ISETP.GE.U32.AND P6, PT, R5, 0x7ffffef9, PT ;  /* 0x7ffffef90500780c */ /* 0x000fc60003fc6070 */
[----:B------:R4:W-:Y:S01]  /*2a490*/  LDGSTS.E [R245+0x68000], desc[UR4][R20.64], !P3 ;  /* 0x6800000014f57fae */ /* 0x0009e2000d921844 */
[----:B------:R-:W3:Y:S01]  /*2a4a0*/  LDC R17, c[0x0][0x230] ;  /* 0x00008c00ff117b82 */ /* 0x000ee20000000800 */
[C---:B--2---:R-:W-:Y:S02]  /*2a4b0*/  IMAD.WIDE R24, R2.reuse, 0x4, R48 ;  /* 0x0000000402187825 */ /* 0x044fe400078e0230 */
[----:B------:R3:W-:Y:S02]  /*2a4c0*/  LDGSTS.E [R245+0x6c000], desc[UR4][R18.64], !P3 ;  /* 0x6c00000012f57fae */ /* 0x0007e4000d921844 */
[C---:B-1----:R-:W-:Y:S02]  /*2a4d0*/  IMAD.WIDE R22, R2.reuse, 0x4, R42 ;  /* 0x0000000402167825 */ /* 0x042fe400078e022a */
[----:B------:R1:W-:Y:S02]  /*2a4e0*/  STL.64 [R1+0x330], R24 ;  /* 0x0003301801007387 */ /* 0x0003e40000100a00 */
[----:B----4-:R-:W-:-:S02]  /*2a4f0*/  IMAD.WIDE R20, R2, 0x4, R44 ;  /* 0x0000000402147825 */ /* 0x010fc400078e022c */
[----:B------:R1:W-:Y:S02]  /*2a500*/  LDGSTS.E [R245+0x60004], desc[UR4][R24.64], !P4 ;  /* 0x6000400018f57fae */ /* 0x0003e4000e121844 */
[----:B---3--:R-:W-:Y:S02]  /*2a510*/  IMAD.WIDE R18, R2, 0x4, R54 ;  /* 0x0000000402127825 */ /* 0x008fe400078e0236 */
[----:B------:R2:W-:Y:S02]  /*2a520*/  STL.64 [R1+0x328], R22 ;  /* 0x0003281601007387 */ /* 0x0005e40000100a00 */
[----:B------:R-:W-:Y:S02]  /*2a530*/  VIADD R5, R16, 0xffffff1b ;  /* 0xffffff1b10057836 */ /* 0x000fe40000000000 */
[----:B------:R2:W-:Y:S01]  /*2a540*/  LDGSTS.E [R245+0x64004], desc[UR4][R22.64], !P4 ;  /* 0x6400400016f57fae */ /* 0x0005e2000e121844 */
[----:B------:R-:W3:Y:S03]  /*2a550*/  LDC R16, c[0x0][0x230] ;  /* 0x00008c00ff107b82 */ /* 0x000ee60000000800 */
[----:B------:R4:W-:Y:S01]  /*2a560*/  STL.64 [R1+0x320], R20 ;  /* 0x0003201401007387 */ /* 0x0009e20000100a00 */
[----:B------:R-:W-:-:S03]  /*2a570*/  ISETP.GE.U32.AND P0, PT, R5, 0x7ffffedc, PT ;  /* 0x7ffffedc0500780c */ /* 0x000fc60003f06070 */
[----:B------:R4:W-:Y:S04]  /*2a580*/  LDGSTS.E [R245+0x68004], desc[UR4][R20.64], !P4 ;  /* 0x6800400014f57fae */ /* 0x0009e8000e121844 */
[----:B------:R4:W-:Y:S04]  /*2a590*/  STL.64 [R1+0x318], R18 ;  /* 0x0003181201007387 */ /* 0x0009e80000100a00 */
[----:B------:R4:W-:Y:S01]  /*2a5a0*/  LDGSTS.E [R245+0x6c004], desc[UR4][R18.64], !P4 ;  /* 0x6c00400012f57fae */ /* 0x0009e2000e121844 */
[----:B------:R-:W-:Y:S02]  /*2a5b0*/  VIADD R5, R9, 0xffffff1a ;  /* 0xffffff1a09057836 */ /* 0x000fe40000000000 */
[----:B------:R-:W3:Y:S01]  /*2a5c0*/  LDC R9, c[0x0][0x230] ;  /* 0x00008c00ff097b82 */ /* 0x000ee20000000800 */
[----:B-1----:R-:W-:-:S04]  /*2a5d0*/  IMAD.WIDE R24, R2, 0x4, R56 ;  /* 0x0000000402187825 */ /* 0x002fc800078e0238 */
[C---:B--2---:R-:W-:Y:S01]  /*2a5e0*/  IMAD.WIDE R22, R2.reuse, 0x4, R50 ;  /* 0x0000000402167825 */ /* 0x044fe200078e0232 */
[----:B------:R1:W-:Y:S04]  /*2a5f0*/  STL.64 [R1+0x310], R24 ;  /* 0x0003101801007387 */ /* 0x0003e80000100a00 */
[----:B------:R1:W-:Y:S01]  /*2a600*/  LDGSTS.E [R245+0x60008], desc[UR4][R24.64], !P5 ;  /* 0x6000800018f57fae */ /* 0x0003e2000e921844 */
[----:B----4-:R-:W-:-:S03]  /*2a610*/  IMAD.WIDE R20, R2, 0x4, R52 ;  /* 0x0000000402147825 */ /* 0x010fc600078e0234 */
[----:B------:R2:W-:Y:S01]  /*2a620*/  STL.64 [R1+0x308], R22 ;  /* 0x0003081601007387 */ /* 0x0005e20000100a00 */
[----:B------:R-:W-:-:S03]  /*2a630*/  IMAD.WIDE R18, R2, 0x4, R62 ;  /* 0x0000000402127825 */ /* 0x000fc600078e023e */
[----:B------:R2:W-:Y:S04]  /*2a640*/  LDGSTS.E [R245+0x64008], desc[UR4][R22.64], !P5 ;  /* 0x6400800016f57fae */ /* 0x0005e8000e921844 */
[----:B------:R4:W-:Y:S04]  /*2a650*/  STL.64 [R1+0x300], R20 ;  /* 0x0003001401007387 */ /* 0x0009e80000100a00 */
[----:B------:R4:W-:Y:S01]  /*2a660*/  LDGSTS.E [R245+0x68008], desc[UR4][R20.64], !P5 ;  /* 0x6800800014f57fae */ /* 0x0009e2000e921844 */
[----:B------:R-:W-:-:S03]  /*2a670*/  ISETP.GE.U32.AND P1, PT, R5, 0x7ffffedb, PT ;  /* 0x7ffffedb0500780c */ /* 0x000fc60003f26070 */
[----:B------:R4:W-:Y:S04]  /*2a680*/  STL.64 [R1+0x2f8], R18 ;  /* 0x0002f81201007387 */ /* 0x0009e80000100a00 */
[----:B------:R4:W-:Y:S01]  /*2a690*/  LDGSTS.E [R245+0x6c008], desc[UR4][R18.64], !P5 ;  /* 0x6c00800012f57fae */ /* 0x0009e2000e921844 */
[----:B-1----:R-:W-:-:S04]  /*2a6a0*/  IMAD.WIDE R24, R2, 0x4, R64 ;  /* 0x0000000402187825 */ /* 0x002fc800078e0240 */
[C---:B--2---:R-:W-:Y:S01]  /*2a6b0*/  IMAD.WIDE R22, R2.reuse, 0x4, R58 ;  /* 0x0000000402167825 */ /* 0x044fe200078e023a */
[----:B------:R1:W-:Y:S03]  /*2a6c0*/  STL.64 [R1+0x2f0], R24 ;  /* 0x0002f01801007387 */ /* 0x0003e60000100a00 */
[C---:B----4-:R-:W-:Y:S01]  /*2a6d0*/  IMAD.WIDE R20, R2.reuse, 0x4, R60 ;  /* 0x0000000402147825 */ /* 0x050fe200078e023c */
[----:B------:R1:W-:Y:S03]  /*2a6e0*/  LDGSTS.E [R245+0x6000c], desc[UR4][R24.64], !P6 ;  /* 0x6000c00018f57fae */ /* 0x0003e6000f121844 */
[C---:B------:R-:W-:Y:S01]  /*2a6f0*/  IMAD.WIDE R18, R2.reuse, 0x4, R130 ;  /* 0x0000000402127825 */ /* 0x040fe200078e0282 */
[----:B------:R2:W-:Y:S04]  /*2a700*/  STL.64 [R1+0x2e8], R22 ;  /* 0x0002e81601007387 */ /* 0x0005e80000100a00 */
[----:B------:R2:W-:Y:S01]  /*2a710*/  LDGSTS.E [R245+0x6400c], desc[UR4][R22.64], !P6 ;  /* 0x6400c00016f57fae */ /* 0x0005e2000f121844 */
[----:B-1----:R-:W-:-:S03]  /*2a720*/  IMAD.WIDE R24, R2, 0x4, R190 ;  /* 0x0000000402187825 */ /* 0x002fc600078e02be */
[----:B------:R1:W-:Y:S01]  /*2a730*/  STL.64 [R1+0x2e0], R20 ;  /* 0x0002e01401007387 */ /* 0x0003e20000100a00 */
[----:B------:R-:W4:Y:S03]  /*2a740*/  LDC R190, c[0x0][0x230] ;  /* 0x00008c00ffbe7b82 */ /* 0x000f260000000800 */
[----:B------:R1:W-:Y:S01]  /*2a750*/  LDGSTS.E [R245+0x6800c], desc[UR4][R20.64], !P6 ;  /* 0x6800c00014f57fae */ /* 0x0003e2000f121844 */
[----:B--2---:R-:W-:-:S03]  /*2a760*/  IMAD.WIDE R22, R2, 0x4, R192 ;  /* 0x0000000402167825 */ /* 0x004fc600078e02c0 */
[----:B------:R2:W-:Y:S04]  /*2a770*/  STL.64 [R1+0x2d8], R18 ;  /* 0x0002d81201007387 */ /* 0x0005e80000100a00 */
[----:B------:R2:W-:Y:S01]  /*2a780*/  LDGSTS.E [R245+0x6c00c], desc[UR4][R18.64], !P6 ;  /* 0x6c00c00012f57fae */ /* 0x0005e2000f121844 */
[----:B-1----:R-:W-:-:S03]  /*2a790*/  IMAD.WIDE R20, R2, 0x4, R194 ;  /* 0x0000000402147825 */ /* 0x002fc600078e02c2 */
[----:B------:R1:W-:Y:S04]  /*2a7a0*/  STL.64 [R1+0x2c8], R24 ;  /* 0x0002c81801007387 */ /* 0x0003e80000100a00 */
        /* <DEDUP_REMOVED lines=12> */
[----:B------:R3:W-:Y:S01]  /*2a870*/  STL.64 [R1+0x2a0], R22 ;  /* 0x0002a01601007387 */ /* 0x0007e20000100a00 */
[----:B--2---:R-:W-:-:S03]  /*2a880*/  IMAD.WIDE R18, R2, 0x4, R204 ;  /* 0x0000000402127825 */ /* 0x004fc600078e02cc */
[----:B------:R1:W-:Y:S04]  /*2a890*/  LDGSTS.E [R245+0x70004], desc[UR4][R24.64], !P1 ;  /* 0x7000400018f57fae */ /* 0x0003e8000c921844 */
[----:B------:R2:W-:Y:S04]  /*2a8a0*/  STL.64 [R1+0x298], R20 ;  /* 0x0002981401007387 */ /* 0x0005e80000100a00 */
[----:B------:R3:W-:Y:S01]  /*2a8b0*/  LDGSTS.E [R245+0x74004], desc[UR4][R22.64], !P1 ;  /* 0x7400400016f57fae */ /* 0x0007e2000c921844 */
[----:B-1----:R-:W-:-:S03]  /*2a8c0*/  IMAD.WIDE R24, R2, 0x4, R206 ;  /* 0x0000000402187825 */ /* 0x002fc600078e02ce */
[----:B------:R1:W-:Y:S04]  /*2a8d0*/  STL.64 [R1+0x290], R18 ;  /* 0x0002901201007387 */ /* 0x0003e80000100a00 */
[----:B------:R2:W-:Y:S01]  /*2a8e0*/  LDGSTS.E [R245+0x78004], desc[UR4][R20.64], !P1 ;  /* 0x7800400014f57fae */ /* 0x0005e2000c921844 */
[----:B---3--:R-:W-:-:S03]  /*2a8f0*/  IMAD.WIDE R22, R2, 0x4, R208 ;  /* 0x0000000402167825 */ /* 0x008fc600078e02d0 */
[----:B------:R1:W-:Y:S04]  /*2a900*/  LDGSTS.E [R245+0x7c004], desc[UR4][R18.64], !P1 ;  /* 0x7c00400012f57fae */ /* 0x0003e8000c921844 */
[----:B------:R-:W3:Y:S01]  /*2a910*/  LDL.LU.64 R56, [R1+0x1218] ;  /* 0x0012180001387983 */ /* 0x000ee20000300a00 */
[----:B--2---:R-:W-:-:S03]  /*2a920*/  IMAD.WIDE R20, R2, 0x4, R210 ;  /* 0x0000000402147825 */ /* 0x004fc600078e02d2 */
[----:B------:R-:W2:Y:S01]  /*2a930*/  LDL.LU.64 R50, [R1+0x1210] ;  /* 0x0012100001327983 */ /* 0x000ea20000300a00 */
[----:B-1----:R-:W-:-:S03]  /*2a940*/  IMAD.WIDE R18, R2, 0x4, R212 ;  /* 0x0000000402127825 */ /* 0x002fc600078e02d4 */
[----:B------:R-:W4:Y:S04]  /*2a950*/  LDL.LU.64 R52, [R1+0x1208] ;  /* 0x0012080001347983 */ /* 0x000f280000300a00 */
[----:B------:R1:W-:Y:S04]  /*2a960*/  STL.64 [R1+0x288], R24 ;  /* 0x0002881801007387 */ /* 0x0003e80000100a00 */
[----:B------:R1:W-:Y:S04]  /*2a970*/  STL.64 [R1+0x280], R22 ;  /* 0x0002801601007387 */ /* 0x0003e80000100a00 */
[----:B------:R1:W-:Y:S04]  /*2a980*/  STL.64 [R1+0x278], R20 ;  /* 0x0002781401007387 */ /* 0x0003e80000100a00 */
[----:B------:R1:W-:Y:S04]  /*2a990*/  STL.64 [R1+0x270], R18 ;  /* 0x0002701201007387 */ /* 0x0003e80000100a00 */
[----:B------:R-:W4:Y:S01]  /*2a9a0*/  LDL.LU.64 R64, [R1+0x1200] ;  /* 0x0012000001407983 */ /* 0x000f220000300a00 */
[----:B------:R-:W-:-:S02]  /*2a9b0*/  VIADD R5, R8, 0xffffff19 ;  /* 0xffffff1908057836 */ /* 0x000fc40000000000 */
[----:B------:R-:W1:Y:S01]  /*2a9c0*/  LDC R8, c[0x0][0x230] ;  /* 0x00008c00ff087b82 */ /* 0x000e620000000800 */
[----:B------:R-:W4:Y:S02]  /*2a9d0*/  LDL.LU.64 R62, [R1+0x11f8] ;  /* 0x0011f800013e7983 */ /* 0x000f240000300a00 */
[----:B------:R-:W-:Y:S01]  /*2a9e0*/  ISETP.GE.U32.AND P3, PT, R5, 0x7ffffeda, PT ;  /* 0x7ffffeda0500780c */ /* 0x000fe20003f66070 */
[----:B------:R-:W-:Y:S01]  /*2a9f0*/  VIADD R5, R16, 0xffffff18 ;  /* 0xffffff1810057836 */ /* 0x000fe20000000000 */
[----:B------:R-:W4:Y:S03]  /*2aa00*/  LDL.LU.64 R58, [R1+0x11f0] ;  /* 0x0011f000013a7983 */ /* 0x000f260000300a00 */
[----:B------:R-:W1:Y:S01]  /*2aa10*/  LDC R16, c[0x0][0x230] ;  /* 0x00008c00ff107b82 */ /* 0x000e620000000800 */
[----:B------:R-:W-:Y:S01]  /*2aa20*/  ISETP.GE.U32.AND P4, PT, R5, 0x7ffffed9, PT ;  /* 0x7ffffed90500780c */ /* 0x000fe20003f86070 */
[----:B------:R-:W-:Y:S01]  /*2aa30*/  VIADD R5, R17, 0xffffff37 ;  /* 0xffffff3711057836 */ /* 0x000fe20000000000 */
[----:B------:R-:W4:Y:S04]  /*2aa40*/  LDL.LU.64 R60, [R1+0x11e8] ;  /* 0x0011e800013c7983 */ /* 0x000f280000300a00 */
[----:B------:R-:W-:Y:S01]  /*2aa50*/  ISETP.GE.U32.AND P5, PT, R5, 0x7ffffef8, PT ;  /* 0x7ffffef80500780c */ /* 0x000fe20003fa6070 */
[----:B------:R-:W-:Y:S01]  /*2aa60*/  VIADD R5, R9, 0xffffff36 ;  /* 0xffffff3609057836 */ /* 0x000fe20000000000 */
[----:B------:R1:W-:Y:S01]  /*2aa70*/  LDGSTS.E [R245+0x70008], desc[UR4][R24.64], !P3 ;  /* 0x7000800018f57fae */ /* 0x0003e2000d921844 */
[----:B------:R-:W1:Y:S03]  /*2aa80*/  LDC R9, c[0x0][0x230] ;  /* 0x00008c00ff097b82 */ /* 0x000e660000000800 */
[----:B------:R-:W-:Y:S01]  /*2aa90*/  ISETP.GE.U32.AND P6, PT, R5, 0x7ffffef7, PT ;  /* 0x7ffffef70500780c */ /* 0x000fe20003fc6070 */
[----:B------:R1:W-:Y:S02]  /*2aaa0*/  LDGSTS.E [R245+0x74008], desc[UR4][R22.64], !P3 ;  /* 0x7400800016f57fae */ /* 0x0003e4000d921844 */
[----:B-1----:R-:W-:-:S02]  /*2aab0*/  VIADD R5, R8, 0xffffff35 ;  /* 0xffffff3508057836 */ /* 0x002fc40000000000 */
[----:B------:R1:W-:Y:S01]  /*2aac0*/  LDGSTS.E [R245+0x78008], desc[UR4][R20.64], !P3 ;  /* 0x7800800014f57fae */ /* 0x0003e2000d921844 */
[----:B------:R-:W4:Y:S02]  /*2aad0*/  LDC R17, c[0x0][0x230] ;  /* 0x00008c00ff117b82 */ /* 0x000f240000000800 */
[----:B------:R-:W-:Y:S01]  /*2aae0*/  ISETP.GE.U32.AND P0, PT, R5, 0x7ffffef6, PT ;  /* 0x7ffffef60500780c */ /* 0x000fe20003f06070 */
[----:B------:R-:W-:Y:S01]  /*2aaf0*/  IMAD.WIDE R24, R2, 0x4, R214 ;  /* 0x0000000402187825 */ /* 0x000fe200078e02d6 */
[----:B------:R1:W-:Y:S03]  /*2ab00*/  LDGSTS.E [R245+0x7c008], desc[UR4][R18.64], !P3 ;  /* 0x7c00800012f57fae */ /* 0x0003e6000d921844 */
[----:B------:R-:W-:Y:S01]  /*2ab10*/  VIADD R5, R16, 0xffffff34 ;  /* 0xffffff3410057836 */ /* 0x000fe20000000000 */
[----:B------:R-:W4:Y:S01]  /*2ab20*/  LDL.LU.64 R130, [R1+0x11e0] ;  /* 0x0011e00001827983 */ /* 0x000f220000300a00 */
[C---:B------:R-:W-:Y:S01]  /*2ab30*/  IMAD.WIDE R22, R2.reuse, 0x4, R216 ;  /* 0x0000000402167825 */ /* 0x040fe200078e02d8 */
[----:B------:R-:W4:Y:S02]  /*2ab40*/  LDC R16, c[0x0][0x230] ;  /* 0x00008c00ff107b82 */ /* 0x000f240000000800 */
[----:B------:R-:W-:Y:S01]  /*2ab50*/  ISETP.GE.U32.AND P1, PT, R5, 0x7ffffef5, PT ;  /* 0x7ffffef50500780c */ /* 0x000fe20003f26070 */
[C---:B-1----:R-:W-:Y:S01]  /*2ab60*/  IMAD.WIDE R20, R2.reuse, 0x4, R218 ;  /* 0x0000000402147825 */ /* 0x042fe200078e02da */
[----:B------:R3:W-:Y:S03]  /*2ab70*/  STL.64 [R1+0x268], R24 ;  /* 0x0002681801007387 */ /* 0x0007e60000100a00 */
[----:B------:R-:W-:Y:S01]  /*2ab80*/  VIADD R5, R9, 0xffffff17 ;  /* 0xffffff1709057836 */ /* 0x000fe20000000000 */
[----:B------:R3:W-:Y:S01]  /*2ab90*/  LDGSTS.E [R245+0x7000c], desc[UR4][R24.64], !P4 ;  /* 0x7000c00018f57fae */ /* 0x0007e2000e121844 */
[C---:B------:R-:W-:Y:S01]  /*2aba0*/  IMAD.WIDE R8, R2.reuse, 0x4, R220 ;  /* 0x0000000402087825 */ /* 0x040fe200078e02dc */
[----:B------:R-:W1:Y:S02]  /*2abb0*/  LDC R18, c[0x0][0x230] ;  /* 0x00008c00ff127b82 */ /* 0x000e640000000800 */
[----:B------:R2:W-:Y:S04]  /*2abc0*/  STL.64 [R1+0x260], R22 ;  /* 0x0002601601007387 */ /* 0x0005e80000100a00 */
[----:B------:R2:W-:Y:S04]  /*2abd0*/  LDGSTS.E [R245+0x7400c], desc[UR4][R22.64], !P4 ;  /* 0x7400c00016f57fae */ /* 0x0005e8000e121844 */
[----:B------:R4:W-:Y:S04]  /*2abe0*/  STL.64 [R1+0x258], R20 ;  /* 0x0002581401007387 */ /* 0x0009e80000100a00 */
[----:B------:R4:W-:Y:S04]  /*2abf0*/  LDGSTS.E [R245+0x7800c], desc[UR4][R20.64], !P4 ;  /* 0x7800c00014f57fae */ /* 0x0009e8000e121844 */
[----:B------:R1:W-:Y:S04]  /*2ac00*/  STL.64 [R1+0x3238], R8 ;  /* 0x0032380801007387 */ /* 0x0003e80000100a00 */
[----:B------:R-:W4:Y:S04]  /*2ac10*/  LDL.LU.64 R48, [R1+0x11d8] ;  /* 0x0011d80001307983 */ /* 0x000f280000300a00 */
[----:B------:R1:W-:Y:S01]  /*2ac20*/  LDGSTS.E [R245+0x7c00c], desc[UR4][R8.64], !P4 ;  /* 0x7c00c00008f57fae */ /* 0x0003e2000e121844 */
[----:B---3--:R-:W-:-:S04]  /*2ac30*/  IMAD.WIDE R24, R2, 0x4, R56 ;  /* 0x0000000402187825 */ /* 0x008fc800078e0238 */
[C---:B--2---:R-:W-:Y:S01]  /*2ac40*/  IMAD.WIDE R22, R2.reuse, 0x4, R50 ;  /* 0x0000000402167825 */ /* 0x044fe200078e0232 */
[----:B------:R2:W-:Y:S03]  /*2ac50*/  STL.64 [R1+0x250], R24 ;  /* 0x0002501801007387 */ /* 0x0005e60000100a00 */
[C---:B----4-:R-:W-:Y:S01]  /*2ac60*/  IMAD.WIDE R20, R2.reuse, 0x4, R52 ;  /* 0x0000000402147825 */ /* 0x050fe200078e0234 */
[----:B------:R-:W3:Y:S04]  /*2ac70*/  LDL.LU.64 R42, [R1+0x11d0] ;  /* 0x0011d000012a7983 */ /* 0x000ee80000300a00 */
[----:B------:R4:W-:Y:S04]  /*2ac80*/  STL.64 [R1+0x248], R22 ;  /* 0x0002481601007387 */ /* 0x0009e80000100a00 */
[----:B------:R-:W3:Y:S04]  /*2ac90*/  LDL.LU.64 R44, [R1+0x11c8] ;  /* 0x0011c800012c7983 */ /* 0x000ee80000300a00 */
[----:B------:R4:W-:Y:S04]  /*2aca0*/  STL.64 [R1+0x240], R20 ;  /* 0x0002401401007387 */ /* 0x0009e80000100a00 */
[----:B------:R-:W3:Y:S01]  /*2acb0*/  LDL.LU.64 R56, [R1+0x11c0] ;  /* 0x0011c00001387983 */ /* 0x000ee20000300a00 */
[----:B-1----:R-:W-:-:S03]  /*2acc0*/  IMAD.WIDE R8, R2, 0x4, R64 ;  /* 0x0000000402087825 */ /* 0x002fc600078e0240 */
[----:B------:R2:W-:Y:S04]  /*2acd0*/  LDGSTS.E [R244+0x60000], desc[UR4][R24.64], !P5 ;  /* 0x6000000018f47fae */ /* 0x0005e8000e921844 */
[----:B------:R1:W-:Y:S04]  /*2ace0*/  STL.64 [R1+0x238], R8 ;  /* 0x0002380801007387 */ /* 0x0003e80000100a00 */
[----:B------:R-:W3:Y:S04]  /*2acf0*/  LDL.LU.64 R50, [R1+0x11b8] ;  /* 0x0011b80001327983 */ /* 0x000ee80000300a00 */
[----:B------:R-:W3:Y:S04]  /*2ad00*/  LDL.LU.64 R52, [R1+0x11b0] ;  /* 0x0011b00001347983 */ /* 0x000ee80000300a00 */
[----:B------:R-:W3:Y:S01]  /*2ad10*/  LDL.LU.64 R64, [R1+0x11a8] ;  /* 0x0011a80001407983 */ /* 0x000ee20000300a00 */
[----:B--2---:R-:W-:Y:S01]  /*2ad20*/  IMAD.WIDE R24, R2, 0x4, R62 ;  /* 0x0000000402187825 */ /* 0x004fe200078e023e */
[----:B------:R-:W-:-:S02]  /*2ad30*/  ISETP.GE.U32.AND P3, PT, R5, 0x7ffffed8, PT ;  /* 0x7ffffed80500780c */ /* 0x000fc40003f66070 */
[----:B------:R4:W-:Y:S01]  /*2ad40*/  LDGSTS.E [R244+0x64000], desc[UR4][R22.64], !P5 ;  /* 0x6400000016f47fae */ /* 0x0009e2000e921844 */
[----:B------:R-:W-:Y:S02]  /*2ad50*/  VIADD R5, R17, 0xffffff16 ;  /* 0xffffff1611057836 */ /* 0x000fe40000000000 */
[----:B------:R-:W2:Y:S01]  /*2ad60*/  LDC R17, c[0x0][0x230] ;  /* 0x00008c00ff117b82 */ /* 0x000ea20000000800 */
[----:B------:R1:W-:Y:S02]  /*2ad70*/  LDGSTS.E [R244+0x68000], desc[UR4][R20.64], !P5 ;  /* 0x6800000014f47fae */ /* 0x0003e4000e921844 */
[----:B------:R-:W-:Y:S02]  /*2ad80*/  ISETP.GE.U32.AND P4, PT, R5, 0x7ffffed7, PT ;  /* 0x7ffffed70500780c */ /* 0x000fe40003f86070 */
[----:B------:R2:W-:Y:S01]  /*2ad90*/  STL.64 [R1+0x230], R24 ;  /* 0x0002301801007387 */ /* 0x0005e20000100a00 */
[----:B----4-:R-:W-:-:S03]  /*2ada0*/  IMAD.WIDE R22, R2, 0x4, R58 ;  /* 0x0000000402167825 */ /* 0x010fc600078e023a */
[----:B------:R4:W-:Y:S01]  /*2adb0*/  LDGSTS.E [R244+0x6c000], desc[UR4][R8.64], !P5 ;  /* 0x6c00000008f47fae */ /* 0x0009e2000e921844 */
[----:B-1----:R-:W-:-:S03]  /*2adc0*/  IMAD.WIDE R20, R2, 0x4, R60 ;  /* 0x0000000402147825 */ /* 0x002fc600078e023c */
[----:B------:R1:W-:Y:S01]  /*2add0*/  STL.64 [R1+0x228], R22 ;  /* 0x0002281601007387 */ /* 0x0003e20000100a00 */
[----:B------:R-:W-:-:S03]  /*2ade0*/  VIADD R5, R16, 0xffffff15 ;  /* 0xffffff1510057836 */ /* 0x000fc60000000000 */
[----:B------:R3:W-:Y:S01]  /*2adf0*/  STL.64 [R1+0x220], R20 ;  /* 0x0002201401007387 */ /* 0x0007e20000100a00 */
[----:B------:R-:W3:Y:S01]  /*2ae00*/  LDC R16, c[0x0][0x230] ;  /* 0x00008c00ff107b82 */ /* 0x000ee20000000800 */
[----:B----4-:R-:W-:Y:S02]  /*2ae10*/  IMAD.WIDE R8, R2, 0x4, R130 ;  /* 0x0000000402087825 */ /* 0x010fe400078e0282 */
[----:B------:R-:W4:Y:S01]  /*2ae20*/  LDL.LU.64 R54, [R1+0x11a0] ;  /* 0x0011a00001367983 */ /* 0x000f220000300a00 */
[----:B------:R-:W-:-:S03]  /*2ae30*/  ISETP.GE.U32.AND P5, PT, R5, 0x7ffffed6, PT ;  /* 0x7ffffed60500780c */ /* 0x000fc60003fa6070 */
[----:B------:R2:W-:Y:S01]  /*2ae40*/  LDGSTS.E [R244+0x60004], desc[UR4][R24.64], !P6 ;  /* 0x6000400018f47fae */ /* 0x0005e2000f121844 */
[----:B------:R-:W-:-:S03]  /*2ae50*/  VIADD R5, R18, 0xffffff14 ;  /* 0xffffff1412057836 */ /* 0x000fc60000000000 */
[----:B------:R3:W-:Y:S04]  /*2ae60*/  STL.64 [R1+0x218], R8 ;  /* 0x0002180801007387 */ /* 0x0007e80000100a00 */
[----:B------:R1:W-:Y:S04]  /*2ae70*/  LDGSTS.E [R244+0x64004], desc[UR4][R22.64], !P6 ;  /* 0x6400400016f47fae */ /* 0x0003e8000f121844 */
[----:B------:R3:W-:Y:S04]  /*2ae80*/  LDGSTS.E [R244+0x68004], desc[UR4][R20.64], !P6 ;  /* 0x6800400014f47fae */ /* 0x0007e8000f121844 */
[----:B------:R-:W4:Y:S04]  /*2ae90*/  LDL.LU.64 R62, [R1+0xf58] ;  /* 0x000f5800013e7983 */ /* 0x000f280000300a00 */
[----:B------:R-:W4:Y:S01]  /*2aea0*/  LDL.LU.64 R58, [R1+0xf50] ;  /* 0x000f5000013a7983 */ /* 0x000f220000300a00 */
[C---:B--2---:R-:W-:Y:S01]  /*2aeb0*/  IMAD.WIDE R24, R2.reuse, 0x4, R48 ;  /* 0x0000000402187825 */ /* 0x044fe200078e0230 */
[----:B-1----:R-:W1:Y:S02]  /*2aec0*/  LDC R22, c[0x0][0x230] ;  /* 0x00008c00ff167b82 */ /* 0x002e640000000800 */
[----:B------:R2:W-:Y:S04]  /*2aed0*/  LDGSTS.E [R244+0x6c004], desc[UR4][R8.64], !P6 ;  /* 0x6c00400008f47fae */ /* 0x0005e8000f121844 */
[----:B------:R-:W4:Y:S02]  /*2aee0*/  LDL.LU.64 R60, [R1+0xf48] ;  /* 0x000f4800013c7983 */ /* 0x000f240000300a00 */
[----:B------:R-:W1:Y:S02]  /*2aef0*/  LDC R49, c[0x0][0x230] ;  /* 0x00008c00ff317b82 */ /* 0x000e640000000800 */
[----:B------:R-:W4:Y:S04]  /*2af00*/  LDL.LU.64 R130, [R1+0xf40] ;  /* 0x000f400001827983 */ /* 0x000f280000300a00 */
[----:B------:R2:W-:Y:S02]  /*2af10*/  STL.64 [R1+0x210], R24 ;  /* 0x0002101801007387 */ /* 0x0005e40000100a00 */
[----:B------:R-:W1:Y:S02]  /*2af20*/  LDC R48, c[0x0][0x230] ;  /* 0x00008c00ff307b82 */ /* 0x000e640000000800 */
[----:B------:R2:W-:Y:S01]  /*2af30*/  LDGSTS.E [R244+0x60008], desc[UR4][R24.64], !P0 ;  /* 0x6000800018f47fae */ /* 0x0005e2000c121844 */
[----:B---3--:R-:W-:-:S04]  /*2af40*/  IMAD.WIDE R20, R2, 0x4, R42 ;  /* 0x0000000402147825 */ /* 0x008fc800078e022a */
[C---:B------:R-:W-:Y:S01]  /*2af50*/  IMAD.WIDE R18, R2.reuse, 0x4, R44 ;  /* 0x0000000402127825 */ /* 0x040fe200078e022c */
[----:B------:R3:W-:Y:S04]  /*2af60*/  STL.64 [R1+0x208], R20 ;  /* 0x0002081401007387 */ /* 0x0007e80000100a00 */
[----:B------:R3:W-:Y:S01]  /*2af70*/  LDGSTS.E [R244+0x64008], desc[UR4][R20.64], !P0 ;  /* 0x6400800014f47fae */ /* 0x0007e2000c121844 */
[----:B--2---:R-:W-:-:S03]  /*2af80*/  IMAD.WIDE R8, R2, 0x4, R56 ;  /* 0x0000000402087825 */ /* 0x004fc600078e0238 */
[----:B------:R2:W-:Y:S04]  /*2af90*/  STL.64 [R1+0x200], R18 ;  /* 0x0002001201007387 */ /* 0x0005e80000100a00 */
[----:B------:R4:W-:Y:S04]  /*2afa0*/  STL.64 [R1+0x1f8], R8 ;  /* 0x0001f80801007387 */ /* 0x0009e80000100a00 */
[----:B------:R2:W-:Y:S01]  /*2afb0*/  LDGSTS.E [R244+0x68008], desc[UR4][R18.64], !P0 ;  /* 0x6800800012f47fae */ /* 0x0005e2000c121844 */
[----:B------:R-:W-:-:S03]  /*2afc0*/  IMAD.WIDE R24, R2, 0x4, R50 ;  /* 0x0000000402187825 */ /* 0x000fc600078e0232 */
[----:B------:R-:W4:Y:S01]  /*2afd0*/  LDL.LU.64 R56, [R1+0xf38] ;  /* 0x000f380001387983 */ /* 0x000f220000300a00 */
[----:B---3--:R-:W-:-:S03]  /*2afe0*/  IMAD.WIDE R20, R2, 0x4, R52 ;  /* 0x0000000402147825 */ /* 0x008fc600078e0234 */
[----:B------:R-:W-:Y:S01]  /*2aff0*/  STL.64 [R1+0x1f0], R24 ;  /* 0x0001f01801007387 */ /* 0x000fe20000100a00 */
[----:B--2---:R-:W-:-:S03]  /*2b000*/  IMAD.WIDE R18, R2, 0x4, R64 ;  /* 0x0000000402127825 */ /* 0x004fc600078e0240 */
[----:B------:R-:W2:Y:S04]  /*2b010*/  LDL.LU.64 R50, [R1+0xf30] ;  /* 0x000f300001327983 */ /* 0x000ea80000300a00 */
[----:B------:R-:W-:Y:S04]  /*2b020*/  STL.64 [R1+0x1e8], R20 ;  /* 0x0001e81401007387 */ /* 0x000fe80000100a00 */
[----:B------:R-:W3:Y:S04]  /*2b030*/  LDL.LU.64 R52, [R1+0xf28] ;  /* 0x000f280001347983 */ /* 0x000ee80000300a00 */
[----:B------:R1:W-:Y:S04]  /*2b040*/  STL.64 [R1+0x1e0], R18 ;  /* 0x0001e01201007387 */ /* 0x0003e80000100a00 */
[----:B------:R-:W2:Y:S01]  /*2b050*/  LDL.LU.64 R64, [R1+0xf20] ;  /* 0x000f200001407983 */ /* 0x000ea20000300a00 */
[----:B------:R-:W-:Y:S01]  /*2b060*/  ISETP.GE.U32.AND P6, PT, R5, 0x7ffffed5, PT ;  /* 0x7ffffed50500780c */ /* 0x000fe20003fc6070 */
[----:B------:R-:W-:-:S02]  /*2b070*/  VIADD R5, R17, 0xffffff33 ;  /* 0xffffff3311057836 */ /* 0x000fc40000000000 */
[----:B------:R4:W-:Y:S03]  /*2b080*/  LDGSTS.E [R244+0x6c008], desc[UR4][R8.64], !P0 ;  /* 0x6c00800008f47fae */ /* 0x0009e6000c121844 */
[----:B------:R-:W-:Y:S01]  /*2b090*/  ISETP.GE.U32.AND P0, PT, R5, 0x7ffffef4, PT ;  /* 0x7ffffef40500780c */ /* 0x000fe20003f06070 */
[----:B------:R-:W-:Y:S01]  /*2b0a0*/  VIADD R5, R16, 0xffffff32 ;  /* 0xffffff3210057836 */ /* 0x000fe20000000000 */
[----:B------:R-:W-:Y:S04]  /*2b0b0*/  LDGSTS.E [R244+0x6000c], desc[UR4][R24.64], !P1 ;  /* 0x6000c00018f47fae */ /* 0x000fe8000c921844 */
[----:B------:R-:W-:Y:S01]  /*2b0c0*/  LDGSTS.E [R244+0x6400c], desc[UR4][R20.64], !P1 ;  /* 0x6400c00014f47fae */ /* 0x000fe2000c921844 */
[----:B----4-:R-:W-:-:S03]  /*2b0d0*/  IMAD.WIDE R8, R2, 0x4, R54 ;  /* 0x0000000402087825 */ /* 0x010fc600078e0236 */
[----:B------:R1:W-:Y:S04]  /*2b0e0*/  LDGSTS.E [R244+0x6800c], desc[UR4][R18.64], !P1 ;  /* 0x6800c00012f47fae */ /* 0x0003e8000c921844 */
[----:B------:R-:W-:Y:S04]  /*2b0f0*/  STL.64 [R1+0x1d8], R8 ;  /* 0x0001d80801007387 */ /* 0x000fe80000100a00 */
[----:B------:R-:W-:Y:S01]  /*2b100*/  LDGSTS.E [R244+0x6c00c], desc[UR4][R8.64], !P1 ;  /* 0x6c00c00008f47fae */ /* 0x000fe2000c921844 */
[----:B------:R-:W-:-:S03]  /*2b110*/  IMAD.WIDE R16, R2, 0x4, R62 ;  /* 0x0000000402107825 */ /* 0x000fc600078e023e */
[----:B------:R-:W4:Y:S01]  /*2b120*/  LDL.LU.64 R62, [R1+0xf18] ;  /* 0x000f1800013e7983 */ /* 0x000f220000300a00 */
[----:B-1----:R-:W-:-:S03]  /*2b130*/  IMAD.WIDE R18, R2, 0x4, R58 ;  /* 0x0000000402127825 */ /* 0x002fc600078e023a */
[----:B------:R-:W4:Y:S01]  /*2b140*/  LDL.LU.64 R58, [R1+0xf10] ;  /* 0x000f1000013a7983 */ /* 0x000f220000300a00 */
[----:B------:R-:W-:-:S04]  /*2b150*/  IMAD.WIDE R20, R2, 0x4, R60 ;  /* 0x0000000402147825 */ /* 0x000fc800078e023c */
[----:B------:R-:W-:Y:S01]  /*2b160*/  IMAD.WIDE R26, R2, 0x4, R130 ;  /* 0x00000004021a7825 */ /* 0x000fe200078e0282 */
[----:B------:R-:W4:Y:S04]  /*2b170*/  LDL.LU.64 R60, [R1+0xf08] ;  /* 0x000f0800013c7983 */ /* 0x000f280000300a00 */
[----:B------:R-:W4:Y:S01]  /*2b180*/  LDL.LU.64 R130, [R1+0xf00] ;  /* 0x000f000001827983 */ /* 0x000f220000300a00 */
[----:B------:R-:W-:-:S03]  /*2b190*/  ISETP.GE.U32.AND P1, PT, R5, 0x7ffffef3, PT ;  /* 0x7ffffef30500780c */ /* 0x000fc60003f26070 */
[----:B------:R-:W-:Y:S01]  /*2b1a0*/  STL.64 [R1+0x31e8], R16 ;  /* 0x0031e81001007387 */ /* 0x000fe20000100a00 */
[----:B------:R-:W-:-:S03]  /*2b1b0*/  VIADD R5, R22, 0xffffff31 ;  /* 0xffffff3116057836 */ /* 0x000fc60000000000 */
[----:B------:R-:W-:Y:S04]  /*2b1c0*/  STL.64 [R1+0x31f0], R18 ;  /* 0x0031f01201007387 */ /* 0x000fe80000100a00 */
[----:B------:R1:W-:Y:S04]  /*2b1d0*/  STL.64 [R1+0x31f8], R20 ;  /* 0x0031f81401007387 */ /* 0x0003e80000100a00 */
[----:B------:R-:W-:Y:S04]  /*2b1e0*/  STL.64 [R1+0x31d8], R26 ;  /* 0x0031d81a01007387 */ /* 0x000fe80000100a00 */
[----:B------:R-:W4:Y:S04]  /*2b1f0*/  LDL.LU.64 R54, [R1+0xef8] ;  /* 0x000ef80001367983 */ /* 0x000f280000300a00 */
[----:B------:R-:W-:Y:S04]  /*2b200*/  LDGSTS.E [R244+0x70000], desc[UR4][R16.64], !P3 ;  /* 0x7000000010f47fae */ /* 0x000fe8000d921844 */
[----:B------:R-:W-:Y:S04]  /*2b210*/  LDGSTS.E [R244+0x74000], desc[UR4][R18.64], !P3 ;  /* 0x7400000012f47fae */ /* 0x000fe8000d921844 */
[----:B------:R1:W-:Y:S04]  /*2b220*/  LDGSTS.E [R244+0x78000], desc[UR4][R20.64], !P3 ;  /* 0x7800000014f47fae */ /* 0x0003e8000d921844 */
[----:B------:R-:W-:Y:S01]  /*2b230*/  LDGSTS.E [R244+0x7c000], desc[UR4][R26.64], !P3 ;  /* 0x7c0000001af47fae */ /* 0x000fe2000d921844 */
[----:B------:R-:W-:-:S03]  /*2b240*/  IMAD.WIDE R22, R2, 0x4, R56 ;  /* 0x0000000402167825 */ /* 0x000fc600078e0238 */
[----:B------:R-:W4:Y:S01]  /*2b250*/  LDL.LU.64 R56, [R1+0xef0] ;  /* 0x000ef00001387983 */ /* 0x000f220000300a00 */
[----:B--2---:R-:W-:-:S04]  /*2b260*/  IMAD.WIDE R34, R2, 0x4, R64 ;  /* 0x0000000402227825 */ /* 0x004fc800078e0240 */
[C---:B------:R-:W-:Y:S01]  /*2b270*/  IMAD.WIDE R24, R2.reuse, 0x4, R50 ;  /* 0x0000000402187825 */ /* 0x040fe200078e0232 */
[----:B------:R-:W2:Y:S03]  /*2b280*/  LDL.LU.64 R64, [R1+0xee8] ;  /* 0x000ee80001407983 */ /* 0x000ea60000300a00 */
[----:B---3--:R-:W-:Y:S01]  /*2b290*/  IMAD.WIDE R28, R2, 0x4, R52 ;  /* 0x00000004021c7825 */ /* 0x008fe200078e0234 */
[----:B------:R-:W-:Y:S01]  /*2b2a0*/  ISETP.GE.U32.AND P3, PT, R5, 0x7ffffef2, PT ;  /* 0x7ffffef20500780c */ /* 0x000fe20003f66070 */
[----:B------:R-:W3:Y:S01]  /*2b2b0*/  LDL.LU.64 R52, [R1+0x188] ;  /* 0x0001880001347983 */ /* 0x000ee20000300a00 */
[----:B------:R-:W1:Y:S01]  /*2b2c0*/  LDC R50, c[0x0][0x230] ;  /* 0x00008c00ff327b82 */ /* 0x000e620000000800 */
[----:B------:R-:W-:Y:S02]  /*2b2d0*/  VIADD R5, R30, 0xffffff30 ;  /* 0xffffff301e057836 */ /* 0x000fe40000000000 */
[----:B------:R-:W-:Y:S04]  /*2b2e0*/  STL.64 [R1+0x31e0], R22 ;  /* 0x0031e01601007387 */ /* 0x000fe80000100a00 */
[----:B------:R-:W-:Y:S04]  /*2b2f0*/  STL.64 [R1+0x3200], R24 ;  /* 0x0032001801007387 */ /* 0x000fe80000100a00 */
[----:B------:R-:W-:Y:S04]  /*2b300*/  STL.64 [R1+0x3208], R28 ;  /* 0x0032081c01007387 */ /* 0x000fe80000100a00 */
[----:B------:R-:W-:Y:S04]  /*2b310*/  STL.64 [R1+0x3210], R34 ;  /* 0x0032102201007387 */ /* 0x000fe80000100a00 */
[----:B------:R-:W-:Y:S01]  /*2b320*/  LDGSTS.E [R244+0x70004], desc[UR4][R22.64], !P4 ;  /* 0x7000400016f47fae */ /* 0x000fe2000e121844 */
[----:B----4-:R-:W-:-:S03]  /*2b330*/  IMAD.WIDE R30, R2, 0x4, R62 ;  /* 0x00000004021e7825 */ /* 0x010fc600078e023e */
[----:B------:R-:W-:Y:S04]  /*2b340*/  LDGSTS.E [R244+0x74004], desc[UR4][R24.64], !P4 ;  /* 0x7400400018f47fae */ /* 0x000fe8000e121844 */
[----:B------:R-:W1:Y:S01]  /*2b350*/  LDL.LU.64 R62, [R1+0x1198] ;  /* 0x00119800013e7983 */ /* 0x000e620000300a00 */
[----:B------:R-:W-:-:S03]  /*2b360*/  IMAD.WIDE R32, R2, 0x4, R58 ;  /* 0x0000000402207825 */ /* 0x000fc600078e023a */
[----:B------:R-:W4:Y:S04]  /*2b370*/  LDL.LU.64 R240, [R1+0x1190] ;  /* 0x0011900001f07983 */ /* 0x000f280000300a00 */
[----:B------:R-:W4:Y:S01]  /*2b380*/  LDL.LU.64 R58, [R1+0x1188] ;  /* 0x00118800013a7983 */ /* 0x000f220000300a00 */
[----:B------:R-:W-:-:S03]  /*2b390*/  IMAD.WIDE R36, R2, 0x4, R60 ;  /* 0x0000000402247825 */ /* 0x000fc600078e023c */
[----:B------:R-:W-:Y:S01]  /*2b3a0*/  LDGSTS.E [R244+0x78004], desc[UR4][R28.64], !P4 ;  /* 0x780040001cf47fae */ /* 0x000fe2000e121844 */
[----:B------:R-:W-:-:S03]  /*2b3b0*/  IMAD.WIDE R42, R2, 0x4, R130 ;  /* 0x00000004022a7825 */ /* 0x000fc600078e0282 */
[----:B------:R-:W4:Y:S04]  /*2b3c0*/  LDL.LU.64 R130, [R1+0x1180] ;  /* 0x0011800001827983 */ /* 0x000f280000300a00 */
[----:B------:R-:W4:Y:S04]  /*2b3d0*/  LDL.LU.64 R60, [R1+0x1178] ;  /* 0x00117800013c7983 */ /* 0x000f280000300a00 */
[----:B------:R-:W-:Y:S01]  /*2b3e0*/  LDGSTS.E [R244+0x7c004], desc[UR4][R34.64], !P4 ;  /* 0x7c00400022f47fae */ /* 0x000fe2000e121844 */
[----:B------:R-:W-:Y:S01]  /*2b3f0*/  ISETP.GE.U32.AND P4, PT, R5, 0x7ffffef1, PT ;  /* 0x7ffffef10500780c */ /* 0x000fe20003f86070 */
[----:B------:R-:W-:-:S02]  /*2b400*/  VIADD R5, R38, 0xffffff13 ;  /* 0xffffff1326057836 */ /* 0x000fc40000000000 */
[----:B------:R-:W-:Y:S04]  /*2b410*/  STL.64 [R1+0x3218], R30 ;  /* 0x0032181e01007387 */ /* 0x000fe80000100a00 */
[----:B------:R-:W-:Y:S01]  /*2b420*/  STL.64 [R1+0x3220], R32 ;  /* 0x0032202001007387 */ /* 0x000fe20000100a00 */
[----:B------:R-:W-:-:S03]  /*2b430*/  IMAD.WIDE R38, R2, 0x4, R54 ;  /* 0x0000000402267825 */ /* 0x000fc600078e0236 */
[----:B------:R-:W-:Y:S04]  /*2b440*/  STL.64 [R1+0x3228], R36 ;  /* 0x0032282401007387 */ /* 0x000fe80000100a00 */
[----:B------:R-:W-:Y:S04]  /*2b450*/  STL.64 [R1+0x3230], R42 ;  /* 0x0032302a01007387 */ /* 0x000fe80000100a00 */
[----:B------:R-:W4:Y:S04]  /*2b460*/  LDL.LU.64 R54, [R1+0x1170] ;  /* 0x0011700001367983 */ /* 0x000f280000300a00 */
[----:B------:R-:W-:Y:S04]  /*2b470*/  LDGSTS.E [R244+0x70008], desc[UR4][R30.64], !P5 ;  /* 0x700080001ef47fae */ /* 0x000fe8000e921844 */
[----:B------:R-:W-:Y:S04]  /*2b480*/  LDGSTS.E [R244+0x74008], desc[UR4][R32.64], !P5 ;  /* 0x7400800020f47fae */ /* 0x000fe8000e921844 */
[----:B------:R-:W-:Y:S04]  /*2b490*/  LDGSTS.E [R244+0x78008], desc[UR4][R36.64], !P5 ;  /* 0x7800800024f47fae */ /* 0x000fe8000e921844 */
[----:B------:R-:W-:Y:S04]  /*2b4a0*/  LDGSTS.E [R244+0x7c008], desc[UR4][R42.64], !P5 ;  /* 0x7c0080002af47fae */ /* 0x000fe8000e921844 */
[----:B------:R-:W-:Y:S01]  /*2b4b0*/  LDGSTS.E [R244+0x7000c], desc[UR4][R38.64], !P6 ;  /* 0x7000c00026f47fae */ /* 0x000fe2000f121844 */
[----:B------:R-:W-:-:S03]  /*2b4c0*/  IMAD.WIDE R40, R2, 0x4, R56 ;  /* 0x0000000402287825 */ /* 0x000fc600078e0238 */
[----:B------:R-:W4:Y:S04]  /*2b4d0*/  LDL.LU.64 R56, [R1+0x1168] ;  /* 0x0011680001387983 */ /* 0x000f280000300a00 */
[----:B------:R-:W-:Y:S01]  /*2b4e0*/  LDGSTS.E [R244+0x7400c], desc[UR4][R40.64], !P6 ;  /* 0x7400c00028f47fae */ /* 0x000fe2000f121844 */
[----:B--2---:R-:W-:-:S03]  /*2b4f0*/  IMAD.WIDE R44, R2, 0x4, R64 ;  /* 0x00000004022c7825 */ /* 0x004fc600078e0240 */
[----:B------:R-:W2:Y:S01]  /*2b500*/  LDL.LU.64 R64, [R1+0x1160] ;  /* 0x0011600001407983 */ /* 0x000ea20000300a00 */
[----:B---3--:R-:W-:-:S03]  /*2b510*/  IMAD.WIDE R46, R2, 0x4, R52 ;  /* 0x00000004022e7825 */ /* 0x008fc600078e0234 */
[----:B------:R-:W-:Y:S04]  /*2b520*/  LDGSTS.E [R244+0x7800c], desc[UR4][R44.64], !P6 ;  /* 0x7800c0002cf47fae */ /* 0x000fe8000f121844 */
[----:B------:R-:W3:Y:S04]  /*2b530*/  LDL.LU.64 R52, [R1+0x1158] ;  /* 0x0011580001347983 */ /* 0x000ee80000300a00 */
[----:B------:R-:W-:Y:S01]  /*2b540*/  LDGSTS.E [R244+0x7c00c], desc[UR4][R46.64], !P6 ;  /* 0x7c00c0002ef47fae */ /* 0x000fe2000f121844 */
[----:B-1----:R-:W-:-:S03]  /*2b550*/  IMAD.WIDE R20, R2, 0x4, R62 ;  /* 0x0000000402147825 */ /* 0x002fc600078e023e */
[----:B------:R-:W3:Y:S01]  /*2b560*/  LDL.LU.64 R62, [R1+0x1150] ;  /* 0x00115000013e7983 */ /* 0x000ee20000300a00 */
[----:B----4-:R-:W-:-:S03]  /*2b570*/  IMAD.WIDE R18, R2, 0x4, R240 ;  /* 0x0000000402127825 */ /* 0x010fc600078e02f0 */
[----:B------:R1:W-:Y:S01]  /*2b580*/  STL.64 [R1+0x1d0], R20 ;  /* 0x0001d01401007387 */ /* 0x0003e20000100a00 */
[----:B------:R-:W-:-:S03]  /*2b590*/  IMAD.WIDE R16, R2, 0x4, R58 ;  /* 0x0000000402107825 */ /* 0x000fc600078e023a */
[----:B------:R-:W4:Y:S04]  /*2b5a0*/  LDL.LU.64 R58, [R1+0x1148] ;  /* 0x00114800013a7983 */ /* 0x000f280000300a00 */
[----:B------:R1:W-:Y:S01]  /*2b5b0*/  STL.64 [R1+0x1c8], R18 ;  /* 0x0001c81201007387 */ /* 0x0003e20000100a00 */
[----:B------:R-:W-:-:S03]  /*2b5c0*/  IMAD.WIDE R8, R2, 0x4, R130 ;  /* 0x0000000402087825 */ /* 0x000fc600078e0282 */
[----:B------:R-:W4:Y:S04]  /*2b5d0*/  LDL.LU.64 R130, [R1+0x1140] ;  /* 0x0011400001827983 */ /* 0x000f280000300a00 */
[----:B------:R1:W-:Y:S04]  /*2b5e0*/  LDGSTS.E [R243+0x60000], desc[UR4][R20.64], !P0 ;  /* 0x6000000014f37fae */ /* 0x0003e8000c121844 */
[----:B------:R1:W-:Y:S04]  /*2b5f0*/  STL.64 [R1+0x1c0], R16 ;  /* 0x0001c01001007387 */ /* 0x0003e80000100a00 */
[----:B------:R2:W-:Y:S01]  /*2b600*/  STL.64 [R1+0x1b8], R8 ;  /* 0x0001b80801007387 */ /* 0x0005e20000100a00 */
[----:B-1----:R-:W-:-:S03]  /*2b610*/  IMAD.WIDE R20, R2, 0x4, R60 ;  /* 0x0000000402147825 */ /* 0x002fc600078e023c */
[----:B------:R1:W-:Y:S04]  /*2b620*/  LDGSTS.E [R243+0x64000], desc[UR4][R18.64], !P0 ;  /* 0x6400000012f37fae */ /* 0x0003e8000c121844 */
[----:B------:R-:W4:Y:S04]  /*2b630*/  LDL.LU.64 R234, [R1+0x1138] ;  /* 0x0011380001ea7983 */ /* 0x000f280000300a00 */
[----:B------:R1:W-:Y:S04]  /*2b640*/  LDGSTS.E [R243+0x68000], desc[UR4][R16.64], !P0 ;  /* 0x6800000010f37fae */ /* 0x0003e8000c121844 */
[----:B------:R-:W4:Y:S04]  /*2b650*/  LDL.LU.64 R240, [R1+0x1130] ;  /* 0x0011300001f07983 */ /* 0x000f280000300a00 */
[----:B------:R2:W-:Y:S04]  /*2b660*/  LDGSTS.E [R243+0x6c000], desc[UR4][R8.64], !P0 ;  /* 0x6c00000008f37fae */ /* 0x0005e8000c121844 */
[----:B------:R-:W4:Y:S04]  /*2b670*/  LDL.LU.64 R60, [R1+0x1128] ;  /* 0x00112800013c7983 */ /* 0x000f280000300a00 */
[----:B------:R3:W-:Y:S01]  /*2b680*/  STL.64 [R1+0x1b0], R20 ;  /* 0x0001b01401007387 */ /* 0x0007e20000100a00 */
[C---:B-1----:R-:W-:Y:S01]  /*2b690*/  IMAD.WIDE R18, R2.reuse, 0x4, R54 ;  /* 0x0000000402127825 */ /* 0x042fe200078e0236 */
[----:B------:R-:W-:Y:S01]  /*2b6a0*/  ISETP.GE.U32.AND P5, PT, R5, 0x7ffffed4, PT ;  /* 0x7ffffed40500780c */ /* 0x000fe20003fa6070 */
[----:B------:R-:W1:Y:S01]  /*2b6b0*/  LDC R54, c[0x0][0x230] ;  /* 0x00008c00ff367b82 */ /* 0x000e620000000800 */
[----:B------:R3:W-:Y:S04]  /*2b6c0*/  LDGSTS.E [R243+0x60004], desc[UR4][R20.64], !P1 ;  /* 0x6000400014f37fae */ /* 0x0007e8000c921844 */
[----:B------:R3:W-:Y:S01]  /*2b6d0*/  LDGSTS.E [R243+0x64004], desc[UR4][R18.64], !P1 ;  /* 0x6400400012f37fae */ /* 0x0007e2000c921844 */
[----:B------:R-:W-:-:S05]  /*2b6e0*/  IMAD.WIDE R16, R2, 0x4, R56 ;  /* 0x0000000402107825 */ /* 0x000fca00078e0238 */
[----:B------:R4:W-:Y:S01]  /*2b6f0*/  LDGSTS.E [R243+0x68004], desc[UR4][R16.64], !P1 ;  /* 0x6800400010f37fae */ /* 0x0009e2000c921844 */
[----:B--2---:R-:W-:-:S03]  /*2b700*/  IMAD.WIDE R8, R2, 0x4, R64 ;  /* 0x0000000402087825 */ /* 0x004fc600078e0240 */
[----:B------:R-:W2:Y:S04]  /*2b710*/  LDL.LU.64 R64, [R1+0x1120] ;  /* 0x0011200001407983 */ /* 0x000ea80000300a00 */
[----:B------:R1:W-:Y:S04]  /*2b720*/  STL.64 [R1+0x1a8], R18 ;  /* 0x0001a81201007387 */ /* 0x0003e80000100a00 */
[----:B------:R4:W-:Y:S04]  /*2b730*/  STL.64 [R1+0x1a0], R16 ;  /* 0x0001a01001007387 */ /* 0x0009e80000100a00 */
[----:B------:R4:W-:Y:S04]  /*2b740*/  STL.64 [R1+0x198], R8 ;  /* 0x0001980801007387 */ /* 0x0009e80000100a00 */
[----:B------:R-:W2:Y:S04]  /*2b750*/  LDL.LU.64 R236, [R1+0xee0] ;  /* 0x000ee00001ec7983 */ /* 0x000ea80000300a00 */
[----:B------:R-:W2:Y:S01]  /*2b760*/  LDL.LU.64 R238, [R1+0xed8] ;  /* 0x000ed80001ee7983 */ /* 0x000ea20000300a00 */
[----:B---3--:R-:W-:-:S03]  /*2b770*/  IMAD.WIDE R20, R2, 0x4, R52 ;  /* 0x0000000402147825 */ /* 0x008fc600078e0234 */
[----:B------:R3:W-:Y:S04]  /*2b780*/  LDGSTS.E [R243+0x6c004], desc[UR4][R8.64], !P1 ;  /* 0x6c00400008f37fae */ /* 0x0007e8000c921844 */
[----:B------:R3:W-:Y:S01]  /*2b790*/  STL.64 [R1+0x190], R20 ;  /* 0x0001901401007387 */ /* 0x0007e20000100a00 */
[----:B-1----:R-:W-:-:S03]  /*2b7a0*/  IMAD.WIDE R18, R2, 0x4, R62 ;  /* 0x0000000402127825 */ /* 0x002fc600078e023e */
[----:B------:R-:W2:Y:S01]  /*2b7b0*/  LDL.LU.64 R52, [R1+0xed0] ;  /* 0x000ed00001347983 */ /* 0x000ea20000300a00 */
[----:B------:R-:W1:Y:S03]  /*2b7c0*/  LDC R62, c[0x0][0x230] ;  /* 0x00008c00ff3e7b82 */ /* 0x000e660000000800 */
[----:B------:R3:W-:Y:S01]  /*2b7d0*/  LDGSTS.E [R243+0x60008], desc[UR4][R20.64], !P3 ;  /* 0x6000800014f37fae */ /* 0x0007e2000d921844 */
[----:B----4-:R-:W-:-:S03]  /*2b7e0*/  IMAD.WIDE R16, R2, 0x4, R58 ;  /* 0x0000000402107825 */ /* 0x010fc600078e023a */
[----:B------:R4:W-:Y:S04]  /*2b7f0*/  LDGSTS.E [R243+0x64008], desc[UR4][R18.64], !P3 ;  /* 0x6400800012f37fae */ /* 0x0009e8000d921844 */
[----:B------:R-:W2:Y:S01]  /*2b800*/  LDL.LU.64 R58, [R1+0xec8] ;  /* 0x000ec800013a7983 */ /* 0x000ea20000300a00 */
[----:B---3--:R-:W-:-:S03]  /*2b810*/  IMAD.WIDE R8, R2, 0x4, R130 ;  /* 0x0000000402087825 */ /* 0x008fc600078e0282 */
[----:B------:R4:W-:Y:S04]  /*2b820*/  STL.64 [R1+0x188], R18 ;  /* 0x0001881201007387 */ /* 0x0009e80000100a00 */
[----:B------:R3:W-:Y:S04]  /*2b830*/  STL.64 [R1+0x180], R16 ;  /* 0x0001801001007387 */ /* 0x0007e80000100a00 */
[----:B------:R2:W-:Y:S04]  /*2b840*/  STL.64 [R1+0x178], R8 ;  /* 0x0001780801007387 */ /* 0x0005e80000100a00 */
[----:B------:R3:W-:Y:S04]  /*2b850*/  LDGSTS.E [R243+0x68008], desc[UR4][R16.64], !P3 ;  /* 0x6800800010f37fae */ /* 0x0007e8000d921844 */
[----:B------:R-:W2:Y:S01]  /*2b860*/  LDL.LU.64 R56, [R1+0xec0] ;  /* 0x000ec00001387983 */ /* 0x000ea20000300a00 */
[----:B------:R-:W-:-:S03]  /*2b870*/  IMAD.WIDE R20, R2, 0x4, R234 ;  /* 0x0000000402147825 */ /* 0x000fc600078e02ea */
[----:B------:R2:W-:Y:S04]  /*2b880*/  LDGSTS.E [R243+0x6c008], desc[UR4][R8.64], !P3 ;  /* 0x6c00800008f37fae */ /* 0x0005e8000d921844 */
[----:B------:R-:W2:Y:S01]  /*2b890*/  LDL.LU.64 R130, [R1+0xeb8] ;  /* 0x000eb80001827983 */ /* 0x000ea20000300a00 */
[----:B----4-:R-:W-:-:S03]  /*2b8a0*/  IMAD.WIDE R18, R2, 0x4, R240 ;  /* 0x0000000402127825 */ /* 0x010fc600078e02f0 */
[----:B------:R4:W-:Y:S01]  /*2b8b0*/  LDGSTS.E [R243+0x6000c], desc[UR4][R20.64], !P4 ;  /* 0x6000c00014f37fae */ /* 0x0009e2000e121844 */
[----:B------:R-:W-:-:S03]  /*2b8c0*/  VIADD R5, R49, 0xffffff12 ;  /* 0xffffff1231057836 */ /* 0x000fc60000000000 */
[----:B------:R4:W-:Y:S01]  /*2b8d0*/  LDGSTS.E [R243+0x6400c], desc[UR4][R18.64], !P4 ;  /* 0x6400c00012f37fae */ /* 0x0009e2000e121844 */
[----:B------:R-:W1:Y:S01]  /*2b8e0*/  LDC R49, c[0x0][0x230] ;  /* 0x00008c00ff317b82 */ /* 0x000e620000000800 */
[----:B---3--:R-:W-:Y:S02]  /*2b8f0*/  IMAD.WIDE R16, R2, 0x4, R60 ;  /* 0x0000000402107825 */ /* 0x008fe400078e023c */
[----:B------:R-:W3:Y:S04]  /*2b900*/  LDL.LU.64 R60, [R1+0xeb0] ;  /* 0x000eb000013c7983 */ /* 0x000ee80000300a00 */
[----:B------:R4:W-:Y:S04]  /*2b910*/  STL.64 [R1+0x170], R20 ;  /* 0x0001701401007387 */ /* 0x0009e80000100a00 */
[----:B------:R-:W4:Y:S04]  /*2b920*/  LDL.LU.64 R232, [R1+0xea8] ;  /* 0x000ea80001e87983 */ /* 0x000f280000300a00 */
[----:B------:R3:W-:Y:S04]  /*2b930*/  STL.64 [R1+0x168], R18 ;  /* 0x0001681201007387 */ /* 0x0007e80000100a00 */
[----:B------:R3:W-:Y:S01]  /*2b940*/  STL.64 [R1+0x160], R16 ;  /* 0x0001601001007387 */ /* 0x0007e20000100a00 */
[----:B------:R-:W-:Y:S01]  /*2b950*/  ISETP.GE.U32.AND P6, PT, R5, 0x7ffffed3, PT ;  /* 0x7ffffed30500780c */ /* 0x000fe20003fc6070 */
[----:B------:R-:W-:-:S02]  /*2b960*/  VIADD R5, R48, 0xffffff11 ;  /* 0xffffff1130057836 */ /* 0x000fc40000000000 */
[----:B------:R-:W1:Y:S01]  /*2b970*/  LDC R48, c[0x0][0x230] ;  /* 0x00008c00ff307b82 */ /* 0x000e620000000800 */
[----:B------:R3:W-:Y:S02]  /*2b980*/  LDGSTS.E [R243+0x6800c], desc[UR4][R16.64], !P4 ;  /* 0x6800c00010f37fae */ /* 0x0007e4000e121844 */
[----:B------:R-:W-:Y:S01]  /*2b990*/  ISETP.GE.U32.AND P0, PT, R5, 0x7ffffed2, PT ;  /* 0x7ffffed20500780c */ /* 0x000fe20003f06070 */
[----:B------:R-:W-:Y:S02]  /*2b9a0*/  VIADD R5, R50, 0xffffff10 ;  /* 0xffffff1032057836 */ /* 0x000fe40000000000 */
[----:B--2---:R-:W-:-:S05]  /*2b9b0*/  IMAD.WIDE R8, R2, 0x4, R64 ;  /* 0x0000000402087825 */ /* 0x004fca00078e0240 */
[----:B------:R2:W-:Y:S04]  /*2b9c0*/  STL.64 [R1+0x158], R8 ;  /* 0x0001580801007387 */ /* 0x0005e80000100a00 */
[----:B------:R-:W2:Y:S04]  /*2b9d0*/  LDL.LU.64 R240, [R1+0xea0] ;  /* 0x000ea00001f07983 */ /* 0x000ea80000300a00 */
[----:B------:R-:W3:Y:S04]  /*2b9e0*/  LDL.LU.64 R64, [R1+0xe98] ;  /* 0x000e980001407983 */ /* 0x000ee80000300a00 */
[----:B------:R-:W3:Y:S01]  /*2b9f0*/  LDL.LU.64 R234, [R1+0xe90] ;  /* 0x000e900001ea7983 */ /* 0x000ee20000300a00 */
[----:B------:R-:W-:Y:S01]  /*2ba00*/  IMAD.WIDE R50, R2, 0x4, R238 ;  /* 0x0000000402327825 */ /* 0x000fe200078e02ee */
[----:B------:R-:W-:-:S02]  /*2ba10*/  ISETP.GE.U32.AND P1, PT, R5, 0x7ffffed1, PT ;  /* 0x7ffffed10500780c */ /* 0x000fc40003f26070 */
[----:B------:R-:W3:Y:S01]  /*2ba20*/  LDL.LU.64 R238, [R1+0xe88] ;  /* 0x000e880001ee7983 */ /* 0x000ee20000300a00 */
[----:B-1----:R-:W-:-:S03]  /*2ba30*/  VIADD R5, R49, 0xffffff2f ;  /* 0xffffff2f31057836 */ /* 0x002fc60000000000 */
[----:B------:R-:W3:Y:S02]  /*2ba40*/  LDL.LU.64 R222, [R1+0xe80] ;  /* 0x000e800001de7983 */ /* 0x000ee40000300a00 */
[----:B------:R-:W-:Y:S01]  /*2ba50*/  ISETP.GE.U32.AND P3, PT, R5, 0x7ffffef0, PT ;  /* 0x7ffffef00500780c */ /* 0x000fe20003f66070 */
[----:B------:R-:W-:Y:S01]  /*2ba60*/  VIADD R5, R48, 0xffffff2e ;  /* 0xffffff2e30057836 */ /* 0x000fe20000000000 */
[----:B------:R-:W3:Y:S01]  /*2ba70*/  LDL.LU.64 R230, [R1+0xe78] ;  /* 0x000e780001e67983 */ /* 0x000ee20000300a00 */
[----:B------:R-:W-:-:S03]  /*2ba80*/  IMAD.WIDE R48, R2, 0x4, R236 ;  /* 0x0000000402307825 */ /* 0x000fc600078e02ec */
[----:B------:R-:W3:Y:S01]  /*2ba90*/  LDL.LU.64 R236, [R1+0xe70] ;  /* 0x000e700001ec7983 */ /* 0x000ee20000300a00 */
[----:B------:R-:W-:-:S03]  /*2baa0*/  IMAD.WIDE R52, R2, 0x4, R52 ;  /* 0x0000000402347825 */ /* 0x000fc600078e0234 */
[----:B------:R1:W-:Y:S01]  /*2bab0*/  LDGSTS.E [R243+0x6c00c], desc[UR4][R8.64], !P4 ;  /* 0x6c00c00008f37fae */ /* 0x0003e2000e121844 */
[----:B------:R-:W-:Y:S01]  /*2bac0*/  ISETP.GE.U32.AND P4, PT, R5, 0x7ffffeef, PT ;  /* 0x7ffffeef0500780c */ /* 0x000fe20003f86070 */
[----:B------:R-:W-:Y:S02]  /*2bad0*/  VIADD R5, R54, 0xffffff2d ;  /* 0xffffff2d36057836 */ /* 0x000fe40000000000 */
[----:B------:R-:W-:Y:S01]  /*2bae0*/  LDGSTS.E [R243+0x70000], desc[UR4][R48.64], !P5 ;  /* 0x7000000030f37fae */ /* 0x000fe2000e921844 */
[----:B------:R-:W-:-:S03]  /*2baf0*/  IMAD.WIDE R58, R2, 0x4, R58 ;  /* 0x00000004023a7825 */ /* 0x000fc600078e023a */
[----:B------:R-:W-:Y:S04]  /*2bb00*/  LDGSTS.E [R243+0x74000], desc[UR4][R50.64], !P5 ;  /* 0x7400000032f37fae */ /* 0x000fe8000e921844 */
[----:B------:R-:W-:Y:S04]  /*2bb10*/  LDGSTS.E [R243+0x78000], desc[UR4][R52.64], !P5 ;  /* 0x7800000034f37fae */ /* 0x000fe8000e921844 */
[----:B------:R-:W-:Y:S01]  /*2bb20*/  LDGSTS.E [R243+0x7c000], desc[UR4][R58.64], !P5 ;  /* 0x7c0000003af37fae */ /* 0x000fe2000e921844 */
[----:B------:R-:W-:Y:S01]  /*2bb30*/  ISETP.GE.U32.AND P5, PT, R5, 0x7ffffeee, PT ;  /* 0x7ffffeee0500780c */ /* 0x000fe20003fa6070 */
[----:B------:R-:W-:-:S02]  /*2bb40*/  VIADD R5, R62, 0xffffff2c ;  /* 0xffffff2c3e057836 */ /* 0x000fc40000000000 */
[----:B------:R-:W-:-:S05]  /*2bb50*/  IMAD.WIDE R54, R2, 0x4, R56 ;  /* 0x0000000402367825 */ /* 0x000fca00078e0238 */
[----:B------:R-:W-:Y:S01]  /*2bb60*/  LDGSTS.E [R243+0x70004], desc[UR4][R54.64], !P6 ;  /* 0x7000400036f37fae */ /* 0x000fe2000f121844 */
[----:B------:R-:W-:-:S03]  /*2bb70*/  IMAD.WIDE R56, R2, 0x4, R130 ;  /* 0x0000000402387825 */ /* 0x000fc600078e0282 */
[----:B------:R-:W3:Y:S04]  /*2bb80*/  LDL.LU.64 R130, [R1+0xe68] ;  /* 0x000e680001827983 */ /* 0x000ee80000300a00 */
[----:B------:R-:W-:Y:S01]  /*2bb90*/  LDGSTS.E [R243+0x74004], desc[UR4][R56.64], !P6 ;  /* 0x7400400038f37fae */ /* 0x000fe2000f121844 */
[----:B----4-:R-:W-:-:S04]  /*2bba0*/  IMAD.WIDE R66, R2, 0x4, R232 ;  /* 0x0000000402427825 */ /* 0x010fc800078e02e8 */
[C---:B--2---:R-:W-:Y:S02]  /*2bbb0*/  IMAD.WIDE R62, R2.reuse, 0x4, R240 ;  /* 0x00000004023e7825 */ /* 0x044fe400078e02f0 */
[----:B------:R-:W2:Y:S04]  /*2bbc0*/  LDL.LU.64 R240, [R1+0x1118] ;  /* 0x0011180001f07983 */ /* 0x000ea80000300a00 */
[----:B------:R-:W4:Y:S01]  /*2bbd0*/  LDL.LU.64 R224, [R1+0x1110] ;  /* 0x0011100001e07983 */ /* 0x000f220000300a00 */
[----:B---3--:R-:W-:-:S03]  /*2bbe0*/  IMAD.WIDE R68, R2, 0x4, R234 ;  /* 0x0000000402447825 */ /* 0x008fc600078e02ea */
[----:B------:R-:W3:Y:S04]  /*2bbf0*/  LDL.LU.64 R232, [R1+0x1108] ;  /* 0x0011080001e87983 */ /* 0x000ee80000300a00 */
[----:B------:R-:W1:Y:S04]  /*2bc00*/  LDL.LU.64 R234, [R1+0x1100] ;  /* 0x0011000001ea7983 */ /* 0x000e680000300a00 */
[----:B------:R-:W3:Y:S01]  /*2bc10*/  LDL.LU.64 R226, [R1+0x10f8] ;  /* 0x0010f80001e27983 */ /* 0x000ee20000300a00 */
[----:B------:R-:W-:-:S03]  /*2bc20*/  IMAD.WIDE R74, R2, 0x4, R238 ;  /* 0x00000004024a7825 */ /* 0x000fc600078e02ee */
[----:B------:R-:W3:Y:S04]  /*2bc30*/  LDL.LU.64 R228, [R1+0x10f0] ;  /* 0x0010f00001e47983 */ /* 0x000ee80000300a00 */
[----:B------:R-:W3:Y:S01]  /*2bc40*/  LDL.LU.64 R238, [R1+0x10e8] ;  /* 0x0010e80001ee7983 */ /* 0x000ee20000300a00 */
[----:B------:R-:W-:-:S03]  /*2bc50*/  IMAD.WIDE R76, R2, 0x4, R236 ;  /* 0x00000004024c7825 */ /* 0x000fc600078e02ec */
[----:B------:R-:W3:Y:S01]  /*2bc60*/  LDL.LU.64 R236, [R1+0x10e0] ;  /* 0x0010e00001ec7983 */ /* 0x000ee20000300a00 */
[----:B------:R-:W-:-:S04]  /*2bc70*/  IMAD.WIDE R60, R2, 0x4, R60 ;  /* 0x00000004023c7825 */ /* 0x000fc800078e023c */
[C---:B------:R-:W-:Y:S01]  /*2bc80*/  IMAD.WIDE R72, R2.reuse, 0x4, R230 ;  /* 0x0000000402487825 */ /* 0x040fe200078e02e6 */
[----:B------:R-:W-:Y:S04]  /*2bc90*/  LDGSTS.E [R243+0x78004], desc[UR4][R60.64], !P6 ;  /* 0x780040003cf37fae */ /* 0x000fe8000f121844 */
[----:B------:R-:W3:Y:S01]  /*2bca0*/  LDL.LU.64 R230, [R1+0x10d8] ;  /* 0x0010d80001e67983 */ /* 0x000ee20000300a00 */
[----:B------:R-:W-:-:S03]  /*2bcb0*/  IMAD.WIDE R64, R2, 0x4, R64 ;  /* 0x0000000402407825 */ /* 0x000fc600078e0240 */
[----:B------:R-:W-:Y:S01]  /*2bcc0*/  LDGSTS.E [R243+0x7c004], desc[UR4][R66.64], !P6 ;  /* 0x7c00400042f37fae */ /* 0x000fe2000f121844 */
[----:B------:R-:W-:Y:S01]  /*2bcd0*/  ISETP.GE.U32.AND P6, PT, R5, 0x7ffffeed, PT ;  /* 0x7ffffeed0500780c */ /* 0x000fe20003fc6070 */
[----:B------:R-:W-:Y:S02]  /*2bce0*/  VIADD R5, R70, 0xffffff0f ;  /* 0xffffff0f46057836 */ /* 0x000fe40000000000 */
[C---:B------:R-:W-:Y:S01]  /*2bcf0*/  IMAD.WIDE R70, R2.reuse, 0x4, R222 ;  /* 0x0000000402467825 */ /* 0x040fe200078e02de */
[----:B------:R-:W-:Y:S04]  /*2bd00*/  LDGSTS.E [R243+0x70008], desc[UR4][R62.64], !P0 ;  /* 0x700080003ef37fae */ /* 0x000fe8000c121844 */
[----:B------:R-:W-:Y:S04]  /*2bd10*/  LDGSTS.E [R243+0x74008], desc[UR4][R64.64], !P0 ;  /* 0x7400800040f37fae */ /* 0x000fe8000c121844 */
[----:B------:R-:W-:Y:S04]  /*2bd20*/  LDGSTS.E [R243+0x78008], desc[UR4][R68.64], !P0 ;  /* 0x7800800044f37fae */ /* 0x000fe8000c121844 */
[----:B------:R-:W-:Y:S04]  /*2bd30*/  LDGSTS.E [R243+0x7c008], desc[UR4][R74.64], !P0 ;  /* 0x7c0080004af37fae */ /* 0x000fe8000c121844 */
[----:B------:R-:W-:Y:S01]  /*2bd40*/  LDGSTS.E [R243+0x7000c], desc[UR4][R70.64], !P1 ;  /* 0x7000c00046f37fae */ /* 0x000fe2000c921844 */
[----:B------:R-:W-:-:S03]  /*2bd50*/  IMAD.WIDE R78, R2, 0x4, R130 ;  /* 0x00000004024e7825 */ /* 0x000fc600078e0282 */
[----:B------:R-:W3:Y:S04]  /*2bd60*/  LDL.LU.64 R130, [R1+0x10d0] ;  /* 0x0010d00001827983 */ /* 0x000ee80000300a00 */
[----:B------:R-:W-:Y:S04]  /*2bd70*/  LDGSTS.E [R243+0x7400c], desc[UR4][R72.64], !P1 ;  /* 0x7400c00048f37fae */ /* 0x000fe8000c921844 */
[----:B------:R-:W-:Y:S04]  /*2bd80*/  LDGSTS.E [R243+0x7800c], desc[UR4][R76.64], !P1 ;  /* 0x7800c0004cf37fae */ /* 0x000fe8000c921844 */
[----:B------:R-:W-:Y:S01]  /*2bd90*/  LDGSTS.E [R243+0x7c00c], desc[UR4][R78.64], !P1 ;  /* 0x7c00c0004ef37fae */ /* 0x000fe2000c921844 */
[----:B--2---:R-:W-:-:S03]  /*2bda0*/  IMAD.WIDE R20, R2, 0x4, R240 ;  /* 0x0000000402147825 */ /* 0x004fc600078e02f0 */
[----:B------:R-:W2:Y:S01]  /*2bdb0*/  LDL.LU.64 R240, [R1+0x10c8] ;  /* 0x0010c80001f07983 */ /* 0x000ea20000300a00 */
[----:B----4-:R-:W-:-:S03]  /*2bdc0*/  IMAD.WIDE R18, R2, 0x4, R224 ;  /* 0x0000000402127825 */ /* 0x010fc600078e02e0 */
[----:B------:R4:W-:Y:S01]  /*2bdd0*/  STL.64 [R1+0x150], R20 ;  /* 0x0001501401007387 */ /* 0x0009e20000100a00 */
[----:B---3--:R-:W-:-:S03]  /*2bde0*/  IMAD.WIDE R16, R2, 0x4, R232 ;  /* 0x0000000402107825 */ /* 0x008fc600078e02e8 */
[----:B------:R-:W3:Y:S01]  /*2bdf0*/  LDL.LU.64 R232, [R1+0x10c0] ;  /* 0x0010c00001e87983 */ /* 0x000ee20000300a00 */
[----:B-1----:R-:W-:-:S03]  /*2be00*/  IMAD.WIDE R8, R2, 0x4, R234 ;  /* 0x0000000402087825 */ /* 0x002fc600078e02ea */
[----:B------:R-:W-:Y:S04]  /*2be10*/  STL.64 [R1+0x148], R18 ;  /* 0x0001481201007387 */ /* 0x000fe80000100a00 */
[----:B------:R1:W-:Y:S04]  /*2be20*/  STL.64 [R1+0x140], R16 ;  /* 0x0001401001007387 */ /* 0x0003e80000100a00 */
[----:B------:R4:W-:Y:S04]  /*2be30*/  LDGSTS.E [R242+0x60000], desc[UR4][R20.64], !P3 ;  /* 0x6000000014f27fae */ /* 0x0009e8000d921844 */
[----:B------:R1:W-:Y:S04]  /*2be40*/  STL.64 [R1+0x138], R8 ;  /* 0x0001380801007387 */ /* 0x0003e80000100a00 */
[----:B------:R-:W3:Y:S01]  /*2be50*/  LDL.LU.64 R234, [R1+0x10b8] ;  /* 0x0010b80001ea7983 */ /* 0x000ee20000300a00 */
[----:B----4-:R-:W-:-:S03]  /*2be60*/  IMAD.WIDE R20, R2, 0x4, R226 ;  /* 0x0000000402147825 */ /* 0x010fc600078e02e2 */
[----:B------:R-:W-:Y:S04]  /*2be70*/  LDGSTS.E [R242+0x64000], desc[UR4][R18.64], !P3 ;  /* 0x6400000012f27fae */ /* 0x000fe8000d921844 */
[----:B------:R1:W-:Y:S04]  /*2be80*/  LDGSTS.E [R242+0x68000], desc[UR4][R16.64], !P3 ;  /* 0x6800000010f27fae */ /* 0x0003e8000d921844 */
[----:B------:R-:W4:Y:S04]  /*2be90*/  LDL.LU.64 R224, [R1+0x10b0] ;  /* 0x0010b00001e07983 */ /* 0x000f280000300a00 */
[----:B------:R1:W-:Y:S02]  /*2bea0*/  STL.64 [R1+0x130], R20 ;  /* 0x0001301401007387 */ /* 0x0003e40000100a00 */
[----:B-1----:R-:W-:-:S02]  /*2beb0*/  IMAD.WIDE R16, R2, 0x4, R238 ;  /* 0x0000000402107825 */ /* 0x002fc400078e02ee */
[----:B------:R1:W-:Y:S04]  /*2bec0*/  LDGSTS.E [R242+0x6c000], desc[UR4][R8.64], !P3 ;  /* 0x6c00000008f27fae */ /* 0x0003e8000d921844 */
[----:B------:R-:W4:Y:S01]  /*2bed0*/  LDL.LU.64 R238, [R1+0x10a8] ;  /* 0x0010a80001ee7983 */ /* 0x000f220000300a00 */
[----:B------:R-:W-:-:S03]  /*2bee0*/  IMAD.WIDE R18, R2, 0x4, R228 ;  /* 0x0000000402127825 */ /* 0x000fc600078e02e4 */
[----:B------:R1:W-:Y:S04]  /*2bef0*/  LDGSTS.E [R242+0x60004], desc[UR4][R20.64], !P4 ;  /* 0x6000400014f27fae */ /* 0x0003e8000e121844 */
[----:B------:R1:W-:Y:S02]  /*2bf00*/  STL.64 [R1+0x128], R18 ;  /* 0x0001281201007387 */ /* 0x0003e40000100a00 */
[C---:B-1----:R-:W-:Y:S02]  /*2bf10*/  IMAD.WIDE R8, R2.reuse, 0x4, R236 ;  /* 0x0000000402087825 */ /* 0x042fe400078e02ec */
[----:B------:R2:W-:Y:S04]  /*2bf20*/  STL.64 [R1+0x120], R16 ;  /* 0x0001201001007387 */ /* 0x0005e80000100a00 */
[----:B------:R-:W4:Y:S01]  /*2bf30*/  LDL.LU.64 R226, [R1+0x10a0] ;  /* 0x0010a00001e27983 */ /* 0x000f220000300a00 */
[----:B------:R-:W-:-:S03]  /*2bf40*/  IMAD.WIDE R20, R2, 0x4, R230 ;  /* 0x0000000402147825 */ /* 0x000fc600078e02e6 */
[----:B------:R3:W-:Y:S04]  /*2bf50*/  STL.64 [R1+0x118], R8 ;  /* 0x0001180801007387 */ /* 0x0007e80000100a00 */
[----:B------:R1:W-:Y:S04]  /*2bf60*/  LDGSTS.E [R242+0x64004], desc[UR4][R18.64], !P4 ;  /* 0x6400400012f27fae */ /* 0x0003e8000e121844 */
[----:B------:R-:W4:Y:S04]  /*2bf70*/  LDL.LU.64 R236, [R1+0xe60] ;  /* 0x000e600001ec7983 */ /* 0x000f280000300a00 */
[----:B------:R2:W-:Y:S01]  /*2bf80*/  LDGSTS.E [R242+0x68004], desc[UR4][R16.64], !P4 ;  /* 0x6800400010f27fae */ /* 0x0005e2000e121844 */
[----:B-1----:R-:W-:-:S03]  /*2bf90*/  IMAD.WIDE R18, R2, 0x4, R130 ;  /* 0x0000000402127825 */ /* 0x002fc600078e0282 */
[----:B------:R3:W-:Y:S04]  /*2bfa0*/  LDGSTS.E [R242+0x6c004], desc[UR4][R8.64], !P4 ;  /* 0x6c00400008f27fae */ /* 0x0007e8000e121844 */
[----:B------:R-:W4:Y:S04]  /*2bfb0*/  LDL.LU.64 R130, [R1+0xe58] ;  /* 0x000e580001827983 */ /* 0x000f280000300a00 */
[----:B------:R1:W-:Y:S04]  /*2bfc0*/  STL.64 [R1+0x110], R20 ;  /* 0x0001101401007387 */ /* 0x0003e80000100a00 */
[----:B------:R-:W4:Y:S04]  /*2bfd0*/  LDL.LU.64 R228, [R1+0xe50] ;  /* 0x000e500001e47983 */ /* 0x000f280000300a00 */
[----:B------:R-:W-:Y:S04]  /*2bfe0*/  STL.64 [R1+0x108], R18 ;  /* 0x0001081201007387 */ /* 0x000fe80000100a00 */
[----:B------:R1:W-:Y:S04]  /*2bff0*/  LDGSTS.E [R242+0x60008], desc[UR4][R20.64], !P5 ;  /* 0x6000800014f27fae */ /* 0x0003e8000e921844 */
[----:B------:R-:W-:Y:S01]  /*2c000*/  LDGSTS.E [R242+0x64008], desc[UR4][R18.64], !P5 ;  /* 0x6400800012f27fae */ /* 0x000fe2000e921844 */
[----:B--2---:R-:W-:-:S03]  /*2c010*/  IMAD.WIDE R16, R2, 0x4, R240 ;  /* 0x0000000402107825 */ /* 0x004fc600078e02f0 */
[----:B------:R-:W2:Y:S01]  /*2c020*/  LDL.LU.64 R240, [R1+0xe48] ;  /* 0x000e480001f07983 */ /* 0x000ea20000300a00 */
[----:B---3--:R-:W-:-:S03]  /*2c030*/  IMAD.WIDE R8, R2, 0x4, R232 ;  /* 0x0000000402087825 */ /* 0x008fc600078e02e8 */
[----:B------:R4:W-:Y:S04]  /*2c040*/  STL.64 [R1+0x100], R16 ;  /* 0x0001001001007387 */ /* 0x0009e80000100a00 */
[----:B------:R3:W-:Y:S04]  /*2c050*/  STL.64 [R1+0xf8], R8 ;  /* 0x0000f80801007387 */ /* 0x0007e80000100a00 */
[----:B------:R-:W2:Y:S04]  /*2c060*/  LDL.LU.64 R230, [R1+0xe40] ;  /* 0x000e400001e67983 */ /* 0x000ea80000300a00 */
[----:B------:R-:W2:Y:S04]  /*2c070*/  LDL.LU.64 R232, [R1+0xe38] ;  /* 0x000e380001e87983 */ /* 0x000ea80000300a00 */
[----:B------:R4:W-:Y:S01]  /*2c080*/  LDGSTS.E [R242+0x68008], desc[UR4][R16.64], !P5 ;  /* 0x6800800010f27fae */ /* 0x0009e2000e921844 */
[----:B-1----:R-:W-:Y:S01]  /*2c090*/  IMAD.WIDE R20, R2, 0x4, R234 ;  /* 0x0000000402147825 */ /* 0x002fe200078e02ea */
[----:B------:R-:W-:-:S02]  /*2c0a0*/  ISETP.GE.U32.AND P0, PT, R5, 0x7ffffed0, PT ;  /* 0x7ffffed00500780c */ /* 0x000fc40003f06070 */
[----:B------:R-:W2:Y:S04]  /*2c0b0*/  LDL.LU.64 R234, [R1+0xe30] ;  /* 0x000e300001ea7983 */ /* 0x000ea80000300a00 */
[----:B------:R1:W-:Y:S01]  /*2c0c0*/  STL.64 [R1+0xf0], R20 ;  /* 0x0000f01401007387 */ /* 0x0003e20000100a00 */
[----:B----4-:R-:W-:-:S03]  /*2c0d0*/  IMAD.WIDE R16, R2, 0x4, R238 ;  /* 0x0000000402107825 */ /* 0x010fc600078e02ee */
[----:B------:R3:W-:Y:S04]  /*2c0e0*/  LDGSTS.E [R242+0x6c008], desc[UR4][R8.64], !P5 ;  /* 0x6c00800008f27fae */ /* 0x0007e8000e921844 */
[----:B------:R-:W4:Y:S01]  /*2c0f0*/  LDL.LU.64 R238, [R1+0xe28] ;  /* 0x000e280001ee7983 */ /* 0x000f220000300a00 */
[----:B------:R-:W-:Y:S02]  /*2c100*/  VIADD R5, R81, 0xffffff0e ;  /* 0xffffff0e51057836 */ /* 0x000fe40000000000 */
[----:B------:R-:W1:Y:S01]  /*2c110*/  LDC R81, c[0x0][0x230] ;  /* 0x00008c00ff517b82 */ /* 0x000e620000000800 */
[----:B------:R-:W-:Y:S01]  /*2c120*/  IMAD.WIDE R18, R2, 0x4, R224 ;  /* 0x0000000402127825 */ /* 0x000fe200078e02e0 */
[----:B------:R4:W-:Y:S01]  /*2c130*/  LDGSTS.E [R242+0x6000c], desc[UR4][R20.64], !P6 ;  /* 0x6000c00014f27fae */ /* 0x0009e2000f121844 */
[----:B------:R-:W-:-:S02]  /*2c140*/  ISETP.GE.U32.AND P1, PT, R5, 0x7ffffecf, PT ;  /* 0x7ffffecf0500780c */ /* 0x000fc40003f26070 */
[----:B------:R-:W-:Y:S02]  /*2c150*/  VIADD R5, R80, 0xffffff0d ;  /* 0xffffff0d50057836 */ /* 0x000fe40000000000 */
[----:B---3--:R-:W-:Y:S01]  /*2c160*/  IMAD.WIDE R8, R2, 0x4, R226 ;  /* 0x0000000402087825 */ /* 0x008fe200078e02e2 */
[----:B------:R-:W3:Y:S02]  /*2c170*/  LDC R80, c[0x0][0x230] ;  /* 0x00008c00ff507b82 */ /* 0x000ee40000000800 */
[----:B------:R-:W-:Y:S01]  /*2c180*/  ISETP.GE.U32.AND P3, PT, R5, 0x7ffffece, PT ;  /* 0x7ffffece0500780c */ /* 0x000fe20003f66070 */
[----:B------:R4:W-:Y:S01]  /*2c190*/  STL.64 [R1+0xe8], R18 ;  /* 0x0000e81201007387 */ /* 0x0009e20000100a00 */
[----:B------:R-:W-:-:S03]  /*2c1a0*/  VIADD R5, R82, 0xffffff0c ;  /* 0xffffff0c52057836 */ /* 0x000fc60000000000 */
[----:B------:R4:W-:Y:S02]  /*2c1b0*/  LDGSTS.E [R242+0x6400c], desc[UR4][R18.64], !P6 ;  /* 0x6400c00012f27fae */ /* 0x0009e4000f121844 */
[----:B------:R-:W-:Y:S02]  /*2c1c0*/  ISETP.GE.U32.AND P4, PT, R5, 0x7ffffecd, PT ;  /* 0x7ffffecd0500780c */ /* 0x000fe40003f86070 */
[----:B------:R4:W-:Y:S04]  /*2c1d0*/  STL.64 [R1+0xe0], R16 ;  /* 0x0000e01001007387 */ /* 0x0009e80000100a00 */
[----:B------:R4:W-:Y:S01]  /*2c1e0*/  LDGSTS.E [R242+0x6800c], desc[UR4][R16.64], !P6 ;  /* 0x6800c00010f27fae */ /* 0x0009e2000f121844 */
[----:B-1----:R-:W-:-:S03]  /*2c1f0*/  VIADD R5, R81, 0xffffff2b ;  /* 0xffffff2b51057836 */ /* 0x002fc60000000000 */
[----:B------:R1:W-:Y:S02]  /*2c200*/  STL.64 [R1+0xd8], R8 ;  /* 0x0000d80801007387 */ /* 0x0003e40000100a00 */
[----:B------:R-:W-:Y:S02]  /*2c210*/  ISETP.GE.U32.AND P5, PT, R5, 0x7ffffeec, PT ;  /* 0x7ffffeec0500780c */ /* 0x000fe40003fa6070 */
[----:B------:R-:W4:Y:S01]  /*2c220*/  LDL.LU.64 R224, [R1+0xe20] ;  /* 0x000e200001e07983 */ /* 0x000f220000300a00 */
[----:B---3--:R-:W-:Y:S02]  /*2c230*/  VIADD R5, R80, 0xffffff2a ;  /* 0xffffff2a50057836 */ /* 0x008fe40000000000 */
[C---:B------:R-:W-:Y:S01]  /*2c240*/  IMAD.WIDE R80, R2.reuse, 0x4, R236 ;  /* 0x0000000402507825 */ /* 0x040fe200078e02ec */
[----:B------:R-:W3:Y:S03]  /*2c250*/  LDL.LU.64 R226, [R1+0xe18] ;  /* 0x000e180001e27983 */ /* 0x000ee60000300a00 */
[C---:B------:R-:W-:Y:S01]  /*2c260*/  IMAD.WIDE R82, R2.reuse, 0x4, R130 ;  /* 0x0000000402527825 */ /* 0x040fe200078e0282 */
[----:B------:R-:W3:Y:S04]  /*2c270*/  LDL.LU.64 R236, [R1+0xe10] ;  /* 0x000e100001ec7983 */ /* 0x000ee80000300a00 */
[----:B------:R-:W3:Y:S01]  /*2c280*/  LDL.LU.64 R130, [R1+0xe08] ;  /* 0x000e080001827983 */ /* 0x000ee20000300a00 */
[----:B------:R-:W-:-:S03]  /*2c290*/  IMAD.WIDE R84, R2, 0x4, R228 ;  /* 0x0000000402547825 */ /* 0x000fc600078e02e4 */
[----:B------:R-:W3:Y:S04]  /*2c2a0*/  LDL.LU.64 R228, [R1+0xe00] ;  /* 0x000e000001e47983 */ /* 0x000ee80000300a00 */
[----:B------:R1:W-:Y:S01]  /*2c2b0*/  LDGSTS.E [R242+0x6c00c], desc[UR4][R8.64], !P6 ;  /* 0x6c00c00008f27fae */ /* 0x0003e2000f121844 */
[----:B------:R-:W-:Y:S01]  /*2c2c0*/  ISETP.GE.U32.AND P6, PT, R5, 0x7ffffeeb, PT ;  /* 0x7ffffeeb0500780c */ /* 0x000fe20003fc6070 */
[----:B------:R-:W-:Y:S02]  /*2c2d0*/  VIADD R5, R86, 0xffffff29 ;  /* 0xffffff2956057836 */ /* 0x000fe40000000000 */
[----:B------:R-:W-:Y:S04]  /*2c2e0*/  LDGSTS.E [R242+0x70000], desc[UR4][R80.64], !P0 ;  /* 0x7000000050f27fae */ /* 0x000fe8000c121844 */
[----:B------:R-:W-:Y:S04]  /*2c2f0*/  LDGSTS.E [R242+0x74000], desc[UR4][R82.64], !P0 ;  /* 0x7400000052f27fae */ /* 0x000fe8000c121844 */
[----:B------:R-:W-:Y:S01]  /*2c300*/  LDGSTS.E [R242+0x78000], desc[UR4][R84.64], !P0 ;  /* 0x7800000054f27fae */ /* 0x000fe2000c121844 */
[----:B--2---:R-:W-:-:S03]  /*2c310*/  IMAD.WIDE R90, R2, 0x4, R240 ;  /* 0x00000004025a7825 */ /* 0x004fc600078e02f0 */
[----:B------:R-:W2:Y:S04]  /*2c320*/  LDL.LU.64 R240, [R1+0xdf8] ;  /* 0x000df80001f07983 */ /* 0x000ea80000300a00 */
[----:B------:R-:W-:Y:S01]  /*2c330*/  LDGSTS.E [R242+0x7c000], desc[UR4][R90.64], !P0 ;  /* 0x7c0000005af27fae */ /* 0x000fe2000c121844 */
[----:B------:R-:W-:-:S03]  /*2c340*/  IMAD.WIDE R86, R2, 0x4, R230 ;  /* 0x0000000402567825 */ /* 0x000fc600078e02e6 */
[----:B------:R-:W2:Y:S01]  /*2c350*/  LDL.LU.64 R230, [R1+0xdf0] ;  /* 0x000df00001e67983 */ /* 0x000ea20000300a00 */
[----:B------:R-:W-:-:S03]  /*2c360*/  IMAD.WIDE R88, R2, 0x4, R232 ;  /* 0x0000000402587825 */ /* 0x000fc600078e02e8 */
[----:B------:R-:W2:Y:S01]  /*2c370*/  LDL.LU.64 R232, [R1+0xde8] ;  /* 0x000de80001e87983 */ /* 0x000ea20000300a00 */
[C---:B----4-:R-:W-:Y:S01]  /*2c380*/  IMAD.WIDE R98, R2.reuse, 0x4, R238 ;  /* 0x0000000402627825 */ /* 0x050fe200078e02ee */
[----:B------:R-:W-:Y:S02]  /*2c390*/  ISETP.GE.U32.AND P0, PT, R5, 0x7ffffeea, PT ;  /* 0x7ffffeea0500780c */ /* 0x000fe40003f06070 */
[----:B------:R-:W4:Y:S01]  /*2c3a0*/  LDL.LU.64 R238, [R1+0x1098] ;  /* 0x0010980001ee7983 */ /* 0x000f220000300a00 */
[----:B------:R-:W-:-:S03]  /*2c3b0*/  IMAD.WIDE R92, R2, 0x4, R234 ;  /* 0x00000004025c7825 */ /* 0x000fc600078e02ea */
[----:B------:R-:W4:Y:S01]  /*2c3c0*/  LDL.LU.64 R234, [R1+0x1090] ;  /* 0x0010900001ea7983 */ /* 0x000f220000300a00 */
[----:B------:R-:W-:-:S03]  /*2c3d0*/  VIADD R5, R94, 0xffffff28 ;  /* 0xffffff285e057836 */ /* 0x000fc60000000000 */
[----:B------:R-:W-:Y:S04]  /*2c3e0*/  LDGSTS.E [R242+0x70004], desc[UR4][R86.64], !P1 ;  /* 0x7000400056f27fae */ /* 0x000fe8000c921844 */
[----:B------:R-:W-:Y:S04]  /*2c3f0*/  LDGSTS.E [R242+0x74004], desc[UR4][R88.64], !P1 ;  /* 0x7400400058f27fae */ /* 0x000fe8000c921844 */
[----:B------:R-:W-:Y:S04]  /*2c400*/  LDGSTS.E [R242+0x78004], desc[UR4][R92.64], !P1 ;  /* 0x780040005cf27fae */ /* 0x000fe8000c921844 */
[----:B------:R-:W-:Y:S01]  /*2c410*/  LDGSTS.E [R242+0x7c004], desc[UR4][R98.64], !P1 ;  /* 0x7c00400062f27fae */ /* 0x000fe2000c921844 */
[----:B------:R-:W-:Y:S01]  /*2c420*/  ISETP.GE.U32.AND P1, PT, R5, 0x7ffffee9, PT ;  /* 0x7ffffee90500780c */ /* 0x000fe20003f26070 */
[----:B------:R-:W-:-:S02]  /*2c430*/  VIADD R5, R102, 0xffffff0b ;  /* 0xffffff0b66057836 */ /* 0x000fc40000000000 */
[C---:B---3--:R-:W-:Y:S02]  /*2c440*/  IMAD.WIDE R100, R2.reuse, 0x4, R236 ;  /* 0x0000000402647825 */ /* 0x048fe400078e02ec */
[----:B------:R-:W3:Y:S02]  /*2c450*/  LDL.LU.64 R236, [R1+0x1088] ;  /* 0x0010880001ec7983 */ /* 0x000ee40000300a00 */
[C---:B------:R-:W-:Y:S02]  /*2c460*/  IMAD.WIDE R106, R2.reuse, 0x4, R130 ;  /* 0x00000004026a7825 */ /* 0x040fe400078e0282 */
[----:B------:R-:W1:Y:S02]  /*2c470*/  LDL.LU.64 R130, [R1+0x1080] ;  /* 0x0010800001827983 */ /* 0x000e640000300a00 */
[C---:B------:R-:W-:Y:S02]  /*2c480*/  IMAD.WIDE R96, R2.reuse, 0x4, R226 ;  /* 0x0000000402607825 */ /* 0x040fe400078e02e2 */
[----:B------:R-:W3:Y:S02]  /*2c490*/  LDL.LU.64 R222, [R1+0x1078] ;  /* 0x0010780001de7983 */ /* 0x000ee40000300a00 */
[----:B------:R-:W-:-:S02]  /*2c4a0*/  IMAD.WIDE R102, R2, 0x4, R228 ;  /* 0x0000000402667825 */ /* 0x000fc400078e02e4 */
[----:B------:R-:W3:Y:S04]  /*2c4b0*/  LDL.LU.64 R226, [R1+0x1070] ;  /* 0x0010700001e27983 */ /* 0x000ee80000300a00 */
[----:B------:R-:W3:Y:S01]  /*2c4c0*/  LDL.LU.64 R228, [R1+0x1068] ;  /* 0x0010680001e47983 */ /* 0x000ee20000300a00 */
[----:B--2---:R-:W-:-:S03]  /*2c4d0*/  IMAD.WIDE R104, R2, 0x4, R240 ;  /* 0x0000000402687825 */ /* 0x004fc600078e02f0 */
[----:B------:R-:W2:Y:S01]  /*2c4e0*/  LDL.LU.64 R240, [R1+0x1060] ;  /* 0x0010600001f07983 */ /* 0x000ea20000300a00 */
[----:B----4-:R-:W-:-:S03]  /*2c4f0*/  IMAD.WIDE R20, R2, 0x4, R238 ;  /* 0x0000000402147825 */ /* 0x010fc600078e02ee */
[----:B------:R-:W4:Y:S01]  /*2c500*/  LDL.LU.64 R238, [R1+0x1058] ;  /* 0x0010580001ee7983 */ /* 0x000f220000300a00 */
[----:B------:R-:W-:-:S03]  /*2c510*/  IMAD.WIDE R94, R2, 0x4, R224 ;  /* 0x00000004025e7825 */ /* 0x000fc600078e02e0 */
[----:B------:R-:W4:Y:S01]  /*2c520*/  LDL.LU.64 R224, [R1+0x1050] ;  /* 0x0010500001e07983 */ /* 0x000f220000300a00 */
[----:B------:R-:W-:-:S03]  /*2c530*/  IMAD.WIDE R108, R2, 0x4, R230 ;  /* 0x00000004026c7825 */ /* 0x000fc600078e02e6 */
[----:B------:R-:W-:Y:S01]  /*2c540*/  LDGSTS.E [R242+0x70008], desc[UR4][R94.64], !P3 ;  /* 0x700080005ef27fae */ /* 0x000fe2000d921844 */
[----:B------:R-:W-:-:S03]  /*2c550*/  IMAD.WIDE R110, R2, 0x4, R232 ;  /* 0x00000004026e7825 */ /* 0x000fc600078e02e8 */
[----:B------:R-:W-:Y:S01]  /*2c560*/  LDGSTS.E [R242+0x74008], desc[UR4][R96.64], !P3 ;  /* 0x7400800060f27fae */ /* 0x000fe2000d921844 */
[----:B------:R-:W-:-:S03]  /*2c570*/  IMAD.WIDE R18, R2, 0x4, R234 ;  /* 0x0000000402127825 */ /* 0x000fc600078e02ea */
[----:B------:R-:W-:Y:S04]  /*2c580*/  LDGSTS.E [R242+0x78008], desc[UR4][R100.64], !P3 ;  /* 0x7800800064f27fae */ /* 0x000fe8000d921844 */
[----:B------:R-:W-:Y:S04]  /*2c590*/  LDGSTS.E [R242+0x7c008], desc[UR4][R106.64], !P3 ;  /* 0x7c0080006af27fae */ /* 0x000fe8000d921844 */
[----:B------:R-:W-:Y:S04]  /*2c5a0*/  LDGSTS.E [R242+0x7000c], desc[UR4][R102.64], !P4 ;  /* 0x7000c00066f27fae */ /* 0x000fe8000e121844 */
[----:B------:R-:W-:Y:S04]  /*2c5b0*/  LDGSTS.E [R242+0x7400c], desc[UR4][R104.64], !P4 ;  /* 0x7400c00068f27fae */ /* 0x000fe8000e121844 */
[----:B------:R1:W-:Y:S04]  /*2c5c0*/  STL.64 [R1+0xd0], R20 ;  /* 0x0000d01401007387 */ /* 0x0003e80000100a00 */
[----:B------:R-:W-:Y:S04]  /*2c5d0*/  LDGSTS.E [R242+0x7800c], desc[UR4][R108.64], !P4 ;  /* 0x7800c0006cf27fae */ /* 0x000fe8000e121844 */
[----:B------:R-:W4:Y:S01]  /*2c5e0*/  LDL.LU.64 R230, [R1+0x1048] ;  /* 0x0010480001e67983 */ /* 0x000f220000300a00 */
[----:B---3--:R-:W-:-:S03]  /*2c5f0*/  IMAD.WIDE R16, R2, 0x4, R236 ;  /* 0x0000000402107825 */ /* 0x008fc600078e02ec */
[----:B------:R-:W-:Y:S01]  /*2c600*/  LDGSTS.E [R242+0x7c00c], desc[UR4][R110.64], !P4 ;  /* 0x7c00c0006ef27fae */ /* 0x000fe2000e121844 */
[----:B-1----:R-:W-:-:S03]  /*2c610*/  IMAD.WIDE R8, R2, 0x4, R130 ;  /* 0x0000000402087825 */ /* 0x002fc600078e0282 */
[----:B------:R1:W-:Y:S04]  /*2c620*/  STL.64 [R1+0xc8], R18 ;  /* 0x0000c81201007387 */ /* 0x0003e80000100a00 */
[----:B------:R-:W3:Y:S04]  /*2c630*/  LDL.LU.64 R232, [R1+0x1040] ;  /* 0x0010400001e87983 */ /* 0x000ee80000300a00 */
[----:B------:R1:W-:Y:S04]  /*2c640*/  LDGSTS.E [R6+0x60000], desc[UR4][R20.64], !P5 ;  /* 0x6000000014067fae */ /* 0x0003e8000e921844 */
[----:B------:R1:W-:Y:S04]  /*2c650*/  STL.64 [R1+0xc0], R16 ;  /* 0x0000c01001007387 */ /* 0x0003e80000100a00 */
[----:B------:R1:W-:Y:S02]  /*2c660*/  LDGSTS.E [R6+0x64000], desc[UR4][R18.64], !P5 ;  /* 0x6400000012067fae */ /* 0x0003e4000e921844 */
[----:B-1----:R-:W-:-:S02]  /*2c670*/  IMAD.WIDE R20, R2, 0x4, R222 ;  /* 0x0000000402147825 */ /* 0x002fc400078e02de */
[----:B------:R2:W-:Y:S04]  /*2c680*/  STL.64 [R1+0xb8], R8 ;  /* 0x0000b80801007387 */ /* 0x0005e80000100a00 */
[----:B------:R1:W-:Y:S01]  /*2c690*/  LDGSTS.E [R6+0x68000], desc[UR4][R16.64], !P5 ;  /* 0x6800000010067fae */ /* 0x0003e2000e921844 */
[----:B------:R-:W-:-:S03]  /*2c6a0*/  IMAD.WIDE R18, R2, 0x4, R226 ;  /* 0x0000000402127825 */ /* 0x000fc600078e02e2 */
[----:B------:R-:W3:Y:S04]  /*2c6b0*/  LDL.LU.64 R234, [R1+0x1038] ;  /* 0x0010380001ea7983 */ /* 0x000ee80000300a00 */
[----:B------:R-:W3:Y:S01]  /*2c6c0*/  LDL.LU.64 R236, [R1+0x1030] ;  /* 0x0010300001ec7983 */ /* 0x000ee20000300a00 */
[----:B-1----:R-:W-:-:S03]  /*2c6d0*/  IMAD.WIDE R16, R2, 0x4, R228 ;  /* 0x0000000402107825 */ /* 0x002fc600078e02e4 */
[----:B------:R-:W3:Y:S04]  /*2c6e0*/  LDL.LU.64 R130, [R1+0x1028] ;  /* 0x0010280001827983 */ /* 0x000ee80000300a00 */
[----:B------:R4:W-:Y:S04]  /*2c6f0*/  STL.64 [R1+0xb0], R20 ;  /* 0x0000b01401007387 */ /* 0x0009e80000100a00 */
[----:B------:R2:W-:Y:S04]  /*2c700*/  LDGSTS.E [R6+0x6c000], desc[UR4][R8.64], !P5 ;  /* 0x6c00000008067fae */ /* 0x0005e8000e921844 */
[----:B------:R1:W-:Y:S04]  /*2c710*/  STL.64 [R1+0xa8], R18 ;  /* 0x0000a81201007387 */ /* 0x0003e80000100a00 */
[----:B------:R1:W-:Y:S04]  /*2c720*/  STL.64 [R1+0xa0], R16 ;  /* 0x0000a01001007387 */ /* 0x0003e80000100a00 */
[----:B------:R-:W3:Y:S04]  /*2c730*/  LDL.LU.64 R226, [R1+0x1020] ;  /* 0x0010200001e27983 */ /* 0x000ee80000300a00 */
[----:B------:R4:W-:Y:S01]  /*2c740*/  LDGSTS.E [R6+0x60004], desc[UR4][R20.64], !P6 ;  /* 0x6000400014067fae */ /* 0x0009e2000f121844 */
[----:B------:R-:W-:-:S03]  /*2c750*/  ISETP.GE.U32.AND P3, PT, R5, 0x7ffffecc, PT ;  /* 0x7ffffecc0500780c */ /* 0x000fc60003f66070 */
[----:B------:R1:W-:Y:S01]  /*2c760*/  LDGSTS.E [R6+0x64004], desc[UR4][R18.64], !P6 ;  /* 0x6400400012067fae */ /* 0x0003e2000f121844 */
[----:B--2---:R-:W-:-:S03]  /*2c770*/  IMAD.WIDE R8, R2, 0x4, R240 ;  /* 0x0000000402087825 */ /* 0x004fc600078e02f0 */
[----:B------:R2:W-:Y:S04]  /*2c780*/  LDGSTS.E [R6+0x68004], desc[UR4][R16.64], !P6 ;  /* 0x6800400010067fae */ /* 0x0005e8000f121844 */
[----:B------:R3:W-:Y:S04]  /*2c790*/  STL.64 [R1+0x98], R8 ;  /* 0x0000980801007387 */ /* 0x0007e80000100a00 */
[----:B------:R-:W3:Y:S04]  /*2c7a0*/  LDL.LU.64 R228, [R1+0xde0] ;  /* 0x000de00001e47983 */ /* 0x000ee80000300a00 */
[----:B------:R-:W3:Y:S01]  /*2c7b0*/  LDL.LU.64 R240, [R1+0xdd8] ;  /* 0x000dd80001f07983 */ /* 0x000ee20000300a00 */
[----:B----4-:R-:W-:-:S03]  /*2c7c0*/  IMAD.WIDE R20, R2, 0x4, R238 ;  /* 0x0000000402147825 */ /* 0x010fc600078e02ee */
[----:B------:R3:W-:Y:S04]  /*2c7d0*/  LDGSTS.E [R6+0x6c004], desc[UR4][R8.64], !P6 ;  /* 0x6c00400008067fae */ /* 0x0007e8000f121844 */
[----:B------:R-:W4:Y:S01]  /*2c7e0*/  LDL.LU.64 R238, [R1+0xdd0] ;  /* 0x000dd00001ee7983 */ /* 0x000f220000300a00 */
[----:B-1----:R-:W-:-:S03]  /*2c7f0*/  IMAD.WIDE R18, R2, 0x4, R224 ;  /* 0x0000000402127825 */ /* 0x002fc600078e02e0 */
[----:B------:R1:W-:Y:S01]  /*2c800*/  STL.64 [R1+0x90], R20 ;  /* 0x0000901401007387 */ /* 0x0003e20000100a00 */
[----:B------:R-:W-:Y:S02]  /*2c810*/  VIADD R5, R113, 0xffffff0a ;  /* 0xffffff0a71057836 */ /* 0x000fe40000000000 */
[----:B------:R-:W4:Y:S01]  /*2c820*/  LDC R113, c[0x0][0x230] ;  /* 0x00008c00ff717b82 */ /* 0x000f220000000800 */
[----:B------:R1:W-:Y:S04]  /*2c830*/  LDGSTS.E [R6+0x60008], desc[UR4][R20.64], !P0 ;  /* 0x6000800014067fae */ /* 0x0003e8000c121844 */
[----:B------:R1:W-:Y:S01]  /*2c840*/  LDGSTS.E [R6+0x64008], desc[UR4][R18.64], !P0 ;  /* 0x6400800012067fae */ /* 0x0003e2000c121844 */
[----:B------:R-:W-:Y:S01]  /*2c850*/  ISETP.GE.U32.AND P4, PT, R5, 0x7ffffecb, PT ;  /* 0x7ffffecb0500780c */ /* 0x000fe20003f86070 */
[----:B------:R-:W-:-:S02]  /*2c860*/  VIADD R5, R112, 0xffffff09 ;  /* 0xffffff0970057836 */ /* 0x000fc40000000000 */
[----:B------:R-:W4:Y:S03]  /*2c870*/  LDC R112, c[0x0][0x230] ;  /* 0x00008c00ff707b82 */ /* 0x000f260000000800 */
[----:B------:R-:W-:Y:S01]  /*2c880*/  ISETP.GE.U32.AND P5, PT, R5, 0x7ffffeca, PT ;  /* 0x7ffffeca0500780c */ /* 0x000fe20003fa6070 */
[----:B------:R-:W-:Y:S02]  /*2c890*/  VIADD R5, R114, 0xffffff08 ;  /* 0xffffff0872057836 */ /* 0x000fe40000000000 */
[C---:B--2---:R-:W-:Y:S02]  /*2c8a0*/  IMAD.WIDE R16, R2.reuse, 0x4, R230 ;  /* 0x0000000402107825 */ /* 0x044fe400078e02e6 */
[----:B------:R-:W2:Y:S04]  /*2c8b0*/  LDL.LU.64 R230, [R1+0xdc8] ;  /* 0x000dc80001e67983 */ /* 0x000ea80000300a00 */
[----:B------:R1:W-:Y:S01]  /*2c8c0*/  STL.64 [R1+0x88], R18 ;  /* 0x0000881201007387 */ /* 0x0003e20000100a00 */
[----:B---3--:R-:W-:-:S03]  /*2c8d0*/  IMAD.WIDE R8, R2, 0x4, R232 ;  /* 0x0000000402087825 */ /* 0x008fc600078e02e8 */
[----:B------:R3:W-:Y:S04]  /*2c8e0*/  STL.64 [R1+0x80], R16 ;  /* 0x0000801001007387 */ /* 0x0007e80000100a00 */
[----:B------:R3:W-:Y:S04]  /*2c8f0*/  STL.64 [R1+0x78], R8 ;  /* 0x0000780801007387 */ /* 0x0007e80000100a00 */
[----:B------:R3:W-:Y:S04]  /*2c900*/  LDGSTS.E [R6+0x68008], desc[UR4][R16.64], !P0 ;  /* 0x6800800010067fae */ /* 0x0007e8000c121844 */
[----:B------:R-:W2:Y:S04]  /*2c910*/  LDL.LU.64 R232, [R1+0xdc0] ;  /* 0x000dc00001e87983 */ /* 0x000ea80000300a00 */
[----:B------:R3:W-:Y:S01]  /*2c920*/  LDGSTS.E [R6+0x6c008], desc[UR4][R8.64], !P0 ;  /* 0x6c00800008067fae */ /* 0x0007e2000c121844 */
[----:B-1----:R-:W-:-:S04]  /*2c930*/  IMAD.WIDE R20, R2, 0x4, R234 ;  /* 0x0000000402147825 */ /* 0x002fc800078e02ea */
[C---:B------:R-:W-:Y:S01]  /*2c940*/  IMAD.WIDE R18, R2.reuse, 0x4, R236 ;  /* 0x0000000402127825 */ /* 0x040fe200078e02ec */
[----:B------:R1:W-:Y:S03]  /*2c950*/  STL.64 [R1+0x70], R20 ;  /* 0x0000701401007387 */ /* 0x0003e60000100a00 */
[C---:B---3--:R-:W-:Y:S01]  /*2c960*/  IMAD.WIDE R16, R2.reuse, 0x4, R130 ;  /* 0x0000000402107825 */ /* 0x048fe200078e0282 */
[----:B------:R-:W3:Y:S04]  /*2c970*/  LDL.LU.64 R234, [R1+0xdb8] ;  /* 0x000db80001ea7983 */ /* 0x000ee80000300a00 */
[----:B------:R1:W-:Y:S04]  /*2c980*/  STL.64 [R1+0x68], R18 ;  /* 0x0000681201007387 */ /* 0x0003e80000100a00 */
[----:B------:R-:W3:Y:S04]  /*2c990*/  LDL.LU.64 R236, [R1+0xdb0] ;  /* 0x000db00001ec7983 */ /* 0x000ee80000300a00 */
[----:B------:R1:W-:Y:S04]  /*2c9a0*/  STL.64 [R1+0x60], R16 ;  /* 0x0000601001007387 */ /* 0x0003e80000100a00 */
[----:B------:R-:W3:Y:S01]  /*2c9b0*/  LDL.LU.64 R130, [R1+0xda8] ;  /* 0x000da80001827983 */ /* 0x000ee20000300a00 */
[----:B------:R-:W-:-:S04]  /*2c9c0*/  IMAD.WIDE R8, R2, 0x4, R226 ;  /* 0x0000000402087825 */ /* 0x000fc800078e02e2 */
[C---:B------:R-:W-:Y:S01]  /*2c9d0*/  IMAD.WIDE R114, R2.reuse, 0x4, R240 ;  /* 0x0000000402727825 */ /* 0x040fe200078e02f0 */
[----:B------:R1:W-:Y:S04]  /*2c9e0*/  STL.64 [R1+0x58], R8 ;  /* 0x0000580801007387 */ /* 0x0003e80000100a00 */
[----:B------:R-:W3:Y:S04]  /*2c9f0*/  LDL.LU.64 R128, [R1+0xda0] ;  /* 0x000da00001807983 */ /* 0x000ee80000300a00 */
[----:B------:R-:W3:Y:S04]  /*2ca00*/  LDL.LU.64 R240, [R1+0xd98] ;  /* 0x000d980001f07983 */ /* 0x000ee80000300a00 */
[----:B------:R-:W3:Y:S01]  /*2ca10*/  LDL.LU.64 R222, [R1+0xd90] ;  /* 0x000d900001de7983 */ /* 0x000ee20000300a00 */
[----:B----4-:R-:W-:Y:S01]  /*2ca20*/  IMAD.WIDE R116, R2, 0x4, R238 ;  /* 0x0000000402747825 */ /* 0x010fe200078e02ee */
[----:B------:R-:W-:-:S02]  /*2ca30*/  ISETP.GE.U32.AND P6, PT, R5, 0x7ffffec9, PT ;  /* 0x7ffffec90500780c */ /* 0x000fc40003fc6070 */
[----:B------:R-:W4:Y:S04]  /*2ca40*/  LDL.LU.64 R238, [R1+0xd88] ;  /* 0x000d880001ee7983 */ /* 0x000f280000300a00 */
[----:B------:R-:W4:Y:S04]  /*2ca50*/  LDL.LU.64 R224, [R1+0xd80] ;  /* 0x000d800001e07983 */ /* 0x000f280000300a00 */
[----:B------:R-:W4:Y:S01]  /*2ca60*/  LDL.LU.64 R226, [R1+0xd78] ;  /* 0x000d780001e27983 */ /* 0x000f220000300a00 */
[----:B------:R-:W-:-:S03]  /*2ca70*/  VIADD R5, R113, 0xffffff27 ;  /* 0xffffff2771057836 */ /* 0x000fc60000000000 */
[----:B------:R1:W-:Y:S02]  /*2ca80*/  LDGSTS.E [R6+0x6000c], desc[UR4][R20.64], !P1 ;  /* 0x6000c00014067fae */ /* 0x0003e4000c921844 */
[----:B------:R-:W-:Y:S01]  /*2ca90*/  ISETP.GE.U32.AND P0, PT, R5, 0x7ffffee8, PT ;  /* 0x7ffffee80500780c */ /* 0x000fe20003f06070 */
[----:B------:R-:W-:Y:S01]  /*2caa0*/  VIADD R5, R112, 0xffffff26 ;  /* 0xffffff2670057836 */ /* 0x000fe20000000000 */
[----:B------:R1:W-:Y:S01]  /*2cab0*/  LDGSTS.E [R6+0x6400c], desc[UR4][R18.64], !P1 ;  /* 0x6400c00012067fae */ /* 0x0003e2000c921844 */
[----:B------:R-:W-:-:S03]  /*2cac0*/  IMAD.WIDE R112, R2, 0x4, R228 ;  /* 0x0000000402707825 */ /* 0x000fc600078e02e4 */
[----:B------:R1:W-:Y:S04]  /*2cad0*/  LDGSTS.E [R6+0x6800c], desc[UR4][R16.64], !P1 ;  /* 0x6800c00010067fae */ /* 0x0003e8000c921844 */
[----:B------:R1:W-:Y:S01]  /*2cae0*/  LDGSTS.E [R6+0x6c00c], desc[UR4][R8.64], !P1 ;  /* 0x6c00c00008067fae */ /* 0x0003e2000c921844 */
[----:B------:R-:W-:Y:S01]  /*2caf0*/  ISETP.GE.U32.AND P1, PT, R5, 0x7ffffee7, PT ;  /* 0x7ffffee70500780c */ /* 0x000fe20003f26070 */
[----:B------:R-:W-:Y:S02]  /*2cb00*/  VIADD R5, R118, 0xffffff25 ;  /* 0xffffff2576057836 */ /* 0x000fe40000000000 */
[----:B------:R-:W-:Y:S04]  /*2cb10*/  LDGSTS.E [R6+0x70000], desc[UR4][R112.64], !P3 ;  /* 0x7000000070067fae */ /* 0x000fe8000d921844 */
[----:B------:R-:W4:Y:S01]  /*2cb20*/  LDL.LU.64 R228, [R1+0xd70] ;  /* 0x000d700001e47983 */ /* 0x000f220000300a00 */
[----:B--2---:R-:W-:-:S03]  /*2cb30*/  IMAD.WIDE R122, R2, 0x4, R230 ;  /* 0x00000004027a7825 */ /* 0x004fc600078e02e6 */
[----:B------:R-:W-:Y:S04]  /*2cb40*/  LDGSTS.E [R6+0x74000], desc[UR4][R114.64], !P3 ;  /* 0x7400000072067fae */ /* 0x000fe8000d921844 */
[----:B------:R-:W2:Y:S04]  /*2cb50*/  LDL.LU.64 R230, [R1+0xd68] ;  /* 0x000d680001e67983 */ /* 0x000ea80000300a00 */
[----:B------:R-:W-:Y:S04]  /*2cb60*/  LDGSTS.E [R6+0x78000], desc[UR4][R116.64], !P3 ;  /* 0x7800000074067fae */ /* 0x000fe8000d921844 */
[----:B------:R-:W-:Y:S01]  /*2cb70*/  LDGSTS.E [R6+0x7c000], desc[UR4][R122.64], !P3 ;  /* 0x7c0000007a067fae */ /* 0x000fe2000d921844 */
[----:B------:R-:W-:Y:S01]  /*2cb80*/  ISETP.GE.U32.AND P3, PT, R5, 0x7ffffee6, PT ;  /* 0x7ffffee60500780c */ /* 0x000fe20003f66070 */
[----:B------:R-:W-:-:S02]  /*2cb90*/  VIADD R5, R126, 0xffffff24 ;  /* 0xffffff247e057836 */ /* 0x000fc40000000000 */
[C---:B------:R-:W-:Y:S02]  /*2cba0*/  IMAD.WIDE R118, R2.reuse, 0x4, R232 ;  /* 0x0000000402767825 */ /* 0x040fe400078e02e8 */
[----:B------:R-:W1:Y:S04]  /*2cbb0*/  LDL.LU.64 R232, [R1+0x1018] ;  /* 0x0010180001e87983 */ /* 0x000e680000300a00 */
[----:B------:R-:W-:Y:S01]  /*2cbc0*/  LDGSTS.E [R6+0x70004], desc[UR4][R118.64], !P4 ;  /* 0x7000400076067fae */ /* 0x000fe2000e121844 */
[----:B---3--:R-:W-:-:S03]  /*2cbd0*/  IMAD.WIDE R120, R2, 0x4, R234 ;  /* 0x0000000402787825 */ /* 0x008fc600078e02ea */
[----:B------:R-:W3:Y:S04]  /*2cbe0*/  LDL.LU.64 R234, [R1+0x1010] ;  /* 0x0010100001ea7983 */ /* 0x000ee80000300a00 */
[----:B------:R-:W-:Y:S01]  /*2cbf0*/  LDGSTS.E [R6+0x74004], desc[UR4][R120.64], !P4 ;  /* 0x7400400078067fae */ /* 0x000fe2000e121844 */
[----:B------:R-:W-:-:S03]  /*2cc00*/  IMAD.WIDE R124, R2, 0x4, R236 ;  /* 0x00000004027c7825 */ /* 0x000fc600078e02ec */
[----:B------:R-:W3:Y:S04]  /*2cc10*/  LDL.LU.64 R236, [R1+0x1008] ;  /* 0x0010080001ec7983 */ /* 0x000ee80000300a00 */
[----:B------:R-:W-:Y:S01]  /*2cc20*/  LDGSTS.E [R6+0x78004], desc[UR4][R124.64], !P4 ;  /* 0x780040007c067fae */ /* 0x000fe2000e121844 */
[----:B------:R-:W-:-:S05]  /*2cc30*/  IMAD.WIDE R130, R2, 0x4, R130 ;  /* 0x0000000402827825 */ /* 0x000fca00078e0282 */
[----:B------:R-:W-:Y:S01]  /*2cc40*/  LDGSTS.E [R6+0x7c004], desc[UR4][R130.64], !P4 ;  /* 0x7c00400082067fae */ /* 0x000fe2000e121844 */
[----:B------:R-:W-:Y:S01]  /*2cc50*/  ISETP.GE.U32.AND P4, PT, R5, 0x7ffffee5, PT ;  /* 0x7ffffee50500780c */ /* 0x000fe20003f86070 */
[----:B------:R-:W-:Y:S02]  /*2cc60*/  VIADD R5, R134, 0xffffff07 ;  /* 0xffffff0786057836 */ /* 0x000fe40000000000 */
[----:B------:R-:W-:-:S04]  /*2cc70*/  IMAD.WIDE R126, R2, 0x4, R128 ;  /* 0x00000004027e7825 */ /* 0x000fc800078e0280 */
[C---:B------:R-:W-:Y:S01]  /*2cc80*/  IMAD.WIDE R128, R2.reuse, 0x4, R240 ;  /* 0x0000000402807825 */ /* 0x040fe200078e02f0 */
[----:B------:R-:W-:Y:S04]  /*2cc90*/  LDGSTS.E [R6+0x70008], desc[UR4][R126.64], !P5 ;  /* 0x700080007e067fae */ /* 0x000fe8000e921844 */
[----:B------:R-:W3:Y:S01]  /*2cca0*/  LDL.LU.64 R240, [R1+0x1000] ;  /* 0x0010000001f07983 */ /* 0x000ee20000300a00 */
[----:B------:R-:W-:-:S03]  /*2ccb0*/  IMAD.WIDE R132, R2, 0x4, R222 ;  /* 0x0000000402847825 */ /* 0x000fc600078e02de */
[----:B------:R-:W-:Y:S04]  /*2ccc0*/  LDGSTS.E [R6+0x74008], desc[UR4][R128.64], !P5 ;  /* 0x7400800080067fae */ /* 0x000fe8000e921844 */
[----:B------:R-:W-:Y:S01]  /*2ccd0*/  LDGSTS.E [R6+0x78008], desc[UR4][R132.64], !P5 ;  /* 0x7800800084067fae */ /* 0x000fe2000e921844 */
[----:B----4-:R-:W-:-:S03]  /*2cce0*/  IMAD.WIDE R138, R2, 0x4, R238 ;  /* 0x00000004028a7825 */ /* 0x010fc600078e02ee */
[----:B------:R-:W4:Y:S01]  /*2ccf0*/  LDL.LU.64 R238, [R1+0xff8] ;  /* 0x000ff80001ee7983 */ /* 0x000f220000300a00 */
[----:B------:R-:W-:-:S03]  /*2cd00*/  IMAD.WIDE R134, R2, 0x4, R224 ;  /* 0x0000000402867825 */ /* 0x000fc600078e02e0 */
[----:B------:R-:W4:Y:S04]  /*2cd10*/  LDL.LU.64 R148, [R1+0xff0] ;  /* 0x000ff00001947983 */ /* 0x000f280000300a00 */
[----:B------:R-:W4:Y:S01]  /*2cd20*/  LDL.LU.64 R222, [R1+0xfe8] ;  /* 0x000fe80001de7983 */ /* 0x000f220000300a00 */
[----:B------:R-:W-:-:S03]  /*2cd30*/  IMAD.WIDE R136, R2, 0x4, R226 ;  /* 0x0000000402887825 */ /* 0x000fc600078e02e2 */
[----:B------:R-:W4:Y:S04]  /*2cd40*/  LDL.LU.64 R224, [R1+0xfe0] ;  /* 0x000fe00001e07983 */ /* 0x000f280000300a00 */
[----:B------:R-:W4:Y:S04]  /*2cd50*/  LDL.LU.64 R226, [R1+0xfd8] ;  /* 0x000fd80001e27983 */ /* 0x000f280000300a00 */
[----:B------:R-:W-:Y:S04]  /*2cd60*/  LDGSTS.E [R6+0x7c008], desc[UR4][R138.64], !P5 ;  /* 0x7c0080008a067fae */ /* 0x000fe8000e921844 */
[----:B------:R-:W-:Y:S04]  /*2cd70*/  LDGSTS.E [R6+0x7000c], desc[UR4][R134.64], !P6 ;  /* 0x7000c00086067fae */ /* 0x000fe8000f121844 */
[----:B------:R-:W-:Y:S01]  /*2cd80*/  LDGSTS.E [R6+0x7400c], desc[UR4][R136.64], !P6 ;  /* 0x7400c00088067fae */ /* 0x000fe2000f121844 */
[----:B------:R-:W-:-:S03]  /*2cd90*/  IMAD.WIDE R140, R2, 0x4, R228 ;  /* 0x00000004028c7825 */ /* 0x000fc600078e02e4 */
[----:B------:R-:W4:Y:S04]  /*2cda0*/  LDL.LU.64 R228, [R1+0xfd0] ;  /* 0x000fd00001e47983 */ /* 0x000f280000300a00 */
[----:B------:R-:W-:Y:S01]  /*2cdb0*/  LDGSTS.E [R6+0x7800c], desc[UR4][R140.64], !P6 ;  /* 0x7800c0008c067fae */ /* 0x000fe2000f121844 */
[----:B--2---:R-:W-:-:S05]  /*2cdc0*/  IMAD.WIDE R142, R2, 0x4, R230 ;  /* 0x00000004028e7825 */ /* 0x004fca00078e02e6 */
[----:B------:R-:W-:Y:S01]  /*2cdd0*/  LDGSTS.E [R6+0x7c00c], desc[UR4][R142.64], !P6 ;  /* 0x7c00c0008e067fae */ /* 0x000fe2000f121844 */
[----:B-1----:R-:W-:-:S05]  /*2cde0*/  IMAD.WIDE R20, R2, 0x4, R232 ;  /* 0x0000000402147825 */ /* 0x002fca00078e02e8 */
[----:B------:R4:W-:Y:S04]  /*2cdf0*/  STL.64 [R1+0x50], R20 ;  /* 0x0000501401007387 */ /* 0x0009e80000100a00 */
[----:B------:R4:W-:Y:S01]  /*2ce00*/  LDGSTS.E [R3+0x60000], desc[UR4][R20.64], !P0 ;  /* 0x6000000014037fae */ /* 0x0009e2000c121844 */
[----:B---3--:R-:W-:-:S05]  /*2ce10*/  IMAD.WIDE R18, R2, 0x4, R234 ;  /* 0x0000000402127825 */ /* 0x008fca00078e02ea */
[----:B------:R1:W-:Y:S01]  /*2ce20*/  STL.64 [R1+0x48], R18 ;  /* 0x0000481201007387 */ /* 0x0003e20000100a00 */
[----:B------:R-:W-:-:S03]  /*2ce30*/  IMAD.WIDE R16, R2, 0x4, R236 ;  /* 0x0000000402107825 */ /* 0x000fc600078e02ec */
[----:B------:R-:W2:Y:S04]  /*2ce40*/  LDL.LU.64 R230, [R1+0xfc8] ;  /* 0x000fc80001e67983 */ /* 0x000ea80000300a00 */
[----:B------:R3:W-:Y:S04]  /*2ce50*/  STL.64 [R1+0x40], R16 ;  /* 0x0000401001007387 */ /* 0x0007e80000100a00 */
[----:B------:R1:W-:Y:S04]  /*2ce60*/  LDGSTS.E [R3+0x64000], desc[UR4][R18.64], !P0 ;  /* 0x6400000012037fae */ /* 0x0003e8000c121844 */
[----:B------:R3:W-:Y:S01]  /*2ce70*/  LDGSTS.E [R3+0x68000], desc[UR4][R16.64], !P0 ;  /* 0x6800000010037fae */ /* 0x0007e2000c121844 */
[----:B------:R-:W-:-:S03]  /*2ce80*/  IMAD.WIDE R8, R2, 0x4, R240 ;  /* 0x0000000402087825 */ /* 0x000fc600078e02f0 */
[----:B------:R-:W2:Y:S04]  /*2ce90*/  LDL.LU.64 R240, [R1+0xfc0] ;  /* 0x000fc00001f07983 */ /* 0x000ea80000300a00 */
[----:B------:R3:W-:Y:S04]  /*2cea0*/  STL.64 [R1+0x38], R8 ;  /* 0x0000380801007387 */ /* 0x0007e80000100a00 */
[----:B------:R3:W-:Y:S01]  /*2ceb0*/  LDGSTS.E [R3+0x6c000], desc[UR4][R8.64], !P0 ;  /* 0x6c00000008037fae */ /* 0x0007e2000c121844 */
[----:B----4-:R-:W-:-:S03]  /*2cec0*/  IMAD.WIDE R20, R2, 0x4, R238 ;  /* 0x0000000402147825 */ /* 0x010fc600078e02ee */
[----:B------:R-:W4:Y:S01]  /*2ced0*/  LDL.LU.64 R238, [R1+0xfb8] ;  /* 0x000fb80001ee7983 */ /* 0x000f220000300a00 */
[----:B-1----:R-:W-:-:S03]  /*2cee0*/  IMAD.WIDE R18, R2, 0x4, R148 ;  /* 0x0000000402127825 */ /* 0x002fc600078e0294 */
[----:B------:R-:W4:Y:S01]  /*2cef0*/  LDL.LU.64 R236, [R1+0xfb0] ;  /* 0x000fb00001ec7983 */ /* 0x000f220000300a00 */
[----:B---3--:R-:W-:-:S03]  /*2cf00*/  IMAD.WIDE R16, R2, 0x4, R222 ;  /* 0x0000000402107825 */ /* 0x008fc600078e02de */
[----:B------:R-:W3:Y:S01]  /*2cf10*/  LDL.LU.64 R234, [R1+0xfa8] ;  /* 0x000fa80001ea7983 */ /* 0x000ee20000300a00 */
[----:B------:R-:W-:-:S03]  /*2cf20*/  IMAD.WIDE R8, R2, 0x4, R224 ;  /* 0x0000000402087825 */ /* 0x000fc600078e02e0 */
[----:B------:R-:W-:Y:S04]  /*2cf30*/  STL.64 [R1+0x30], R20 ;  /* 0x0000301401007387 */ /* 0x000fe80000100a00 */
[----:B------:R-:W3:Y:S04]  /*2cf40*/  LDL.LU.64 R232, [R1+0xfa0] ;  /* 0x000fa00001e87983 */ /* 0x000ee80000300a00 */
[----:B------:R-:W-:Y:S04]  /*2cf50*/  LDGSTS.E [R3+0x60004], desc[UR4][R20.64], !P1 ;  /* 0x6000400014037fae */ /* 0x000fe8000c921844 */
[----:B------:R1:W-:Y:S04]  /*2cf60*/  STL.64 [R1+0x28], R18 ;  /* 0x0000281201007387 */ /* 0x0003e80000100a00 */
[----:B------:R1:W-:Y:S04]  /*2cf70*/  LDGSTS.E [R3+0x64004], desc[UR4][R18.64], !P1 ;  /* 0x6400400012037fae */ /* 0x0003e8000c921844 */
[----:B------:R1:W-:Y:S04]  /*2cf80*/  STL.64 [R1+0x20], R16 ;  /* 0x0000201001007387 */ /* 0x0003e80000100a00 */
[----:B------:R2:W-:Y:S01]  /*2cf90*/  STL.64 [R1+0x18], R8 ;  /* 0x0000180801007387 */ /* 0x0005e20000100a00 */
[----:B-1----:R-:W-:-:S03]  /*2cfa0*/  IMAD.WIDE R18, R2, 0x4, R226 ;  /* 0x0000000402127825 */ /* 0x002fc600078e02e2 */
[----:B------:R-:W4:Y:S04]  /*2cfb0*/  LDL.LU.64 R154, [R1+0xd60] ;  /* 0x000d6000019a7983 */ /* 0x000f280000300a00 */
[----:B------:R-:W3:Y:S04]  /*2cfc0*/  LDL.LU.64 R148, [R1+0xd58] ;  /* 0x000d580001947983 */ /* 0x000ee80000300a00 */
[----:B------:R-:W3:Y:S04]  /*2cfd0*/  LDL.LU.64 R224, [R1+0xd50] ;  /* 0x000d500001e07983 */ /* 0x000ee80000300a00 */
[----:B------:R-:W-:Y:S04]  /*2cfe0*/  STL.64 [R1+0x10], R18 ;  /* 0x0000101201007387 */ /* 0x000fe80000100a00 */
[----:B------:R-:W3:Y:S01]  /*2cff0*/  LDL.LU.64 R222, [R1+0xd48] ;  /* 0x000d480001de7983 */ /* 0x000ee20000300a00 */
[----:B------:R-:W-:Y:S01]  /*2d000*/  ISETP.GE.U32.AND P5, PT, R5, 0x7ffffec8, PT ;  /* 0x7ffffec80500780c */ /* 0x000fe20003fa6070 */
        /* <DEDUP_REMOVED lines=8> */
[----:B------:R-:W-:Y:S01]  /*2d090*/  VIADD R5, R146, 0xffffff04 ;  /* 0xffffff0492057836 */ /* 0x000fe20000000000 */
[----:B------:R-:W-:Y:S01]  /*2d0a0*/  LDGSTS.E [R3+0x60008], desc[UR4][R18.64], !P3 ;  /* 0x6000800012037fae */ /* 0x000fe2000d921844 */
[----:B--2---:R-:W-:-:S03]  /*2d0b0*/  IMAD.WIDE R16, R2, 0x4, R228 ;  /* 0x0000000402107825 */ /* 0x004fc600078e02e4 */
[----:B------:R-:W-:Y:S02]  /*2d0c0*/  ISETP.GE.U32.AND P1, PT, R5, 0x7ffffec5, PT ;  /* 0x7ffffec50500780c */ /* 0x000fe40003f26070 */
[----:B------:R2:W-:Y:S04]  /*2d0d0*/  STL.64 [R1+0x8], R16 ;  /* 0x0000081001007387 */ /* 0x0005e80000100a00 */
[----:B------:R2:W-:Y:S01]  /*2d0e0*/  LDGSTS.E [R3+0x64008], desc[UR4][R16.64], !P3 ;  /* 0x6400800010037fae */ /* 0x0005e2000d921844 */
[----:B-1----:R-:W-:-:S04]  /*2d0f0*/  IMAD.WIDE R8, R2, 0x4, R230 ;  /* 0x0000000402087825 */ /* 0x002fc800078e02e6 */
[----:B------:R-:W-:Y:S01]  /*2d100*/  VIADD R5, R145, 0xffffff23 ;  /* 0xffffff2391057836 */ /* 0x000fe20000000000 */
[----:B------:R1:W-:Y:S04]  /*2d110*/  STL.64 [R1], R8 ;  /* 0x0000000801007387 */ /* 0x0003e80000100a00 */
[----:B------:R-:W2:Y:S04]  /*2d120*/  LDL.LU.64 R160, [R1+0xd40] ;  /* 0x000d400001a07983 */ /* 0x000ea80000300a00 */
[----:B------:R-:W2:Y:S04]  /*2d130*/  LDL.LU.64 R152, [R1+0xd38] ;  /* 0x000d380001987983 */ /* 0x000ea80000300a00 */
[----:B------:R-:W2:Y:S04]  /*2d140*/  LDL.LU.64 R156, [R1+0xd30] ;  /* 0x000d3000019c7983 */ /* 0x000ea80000300a00 */
[----:B------:R1:W-:Y:S04]  /*2d150*/  LDGSTS.E [R3+0x68008], desc[UR4][R8.64], !P3 ;  /* 0x6800800008037fae */ /* 0x0003e8000d921844 */
[----:B------:R-:W2:Y:S04]  /*2d160*/  LDL.LU.64 R226, [R1+0xd28] ;  /* 0x000d280001e27983 */ /* 0x000ea80000300a00 */
[----:B------:R-:W2:Y:S04]  /*2d170*/  LDL.LU.64 R228, [R1+0xd20] ;  /* 0x000d200001e47983 */ /* 0x000ea80000300a00 */
[----:B------:R-:W2:Y:S01]  /*2d180*/  LDL.LU.64 R230, [R1+0xd18] ;  /* 0x000d180001e67983 */ /* 0x000ea20000300a00 */
[----:B------:R-:W-:-:S05]  /*2d190*/  IMAD.WIDE R240, R2, 0x4, R240 ;  /* 0x0000000402f07825 */ /* 0x000fca00078e02f0 */
[----:B------:R-:W-:Y:S01]  /*2d1a0*/  LDGSTS.E [R3+0x6c008], desc[UR4][R240.64], !P3 ;  /* 0x6c008000f0037fae */ /* 0x000fe2000d921844 */
[----:B------:R-:W-:Y:S01]  /*2d1b0*/  ISETP.GE.U32.AND P3, PT, R5, 0x7ffffee4, PT ;  /* 0x7ffffee40500780c */ /* 0x000fe20003f66070 */
[----:B------:R-:W-:Y:S02]  /*2d1c0*/  VIADD R5, R144, 0xffffff22 ;  /* 0xffffff2290057836 */ /* 0x000fe40000000000 */
[----:B----4-:R-:W-:-:S04]  /*2d1d0*/  IMAD.WIDE R144, R2, 0x4, R154 ;  /* 0x0000000402907825 */ /* 0x010fc800078e029a */
[----:B---3--:R-:W-:-:S04]  /*2d1e0*/  IMAD.WIDE R146, R2, 0x4, R148 ;  /* 0x0000000402927825 */ /* 0x008fc800078e0294 */
[C---:B------:R-:W-:Y:S02]  /*2d1f0*/  IMAD.WIDE R148, R2.reuse, 0x4, R224 ;  /* 0x0000000402947825 */ /* 0x040fe400078e02e0 */
[----:B------:R-:W3:Y:S02]  /*2d200*/  LDL.LU.64 R224, [R1+0xd10] ;  /* 0x000d100001e07983 */ /* 0x000ee40000300a00 */
[C---:B------:R-:W-:Y:S02]  /*2d210*/  IMAD.WIDE R154, R2.reuse, 0x4, R222 ;  /* 0x00000004029a7825 */ /* 0x040fe400078e02de */
[----:B------:R-:W4:Y:S02]  /*2d220*/  LDL.LU.64 R222, [R1+0xd08] ;  /* 0x000d080001de7983 */ /* 0x000f240000300a00 */
[C---:B------:R-:W-:Y:S02]  /*2d230*/  IMAD.WIDE R238, R2.reuse, 0x4, R238 ;  /* 0x0000000402ee7825 */ /* 0x040fe400078e02ee */
[----:B------:R-:W4:Y:S02]  /*2d240*/  LDL.LU.64 R182, [R1+0xd00] ;  /* 0x000d000001b67983 */ /* 0x000f240000300a00 */
[----:B------:R-:W-:-:S02]  /*2d250*/  IMAD.WIDE R236, R2, 0x4, R236 ;  /* 0x0000000402ec7825 */ /* 0x000fc400078e02ec */
[----:B------:R-:W-:Y:S02]  /*2d260*/  LDGSTS.E [R3+0x6000c], desc[UR4][R238.64], !P4 ;  /* 0x6000c000ee037fae */ /* 0x000fe4000e121844 */
[C---:B------:R-:W-:Y:S02]  /*2d270*/  IMAD.WIDE R234, R2.reuse, 0x4, R234 ;  /* 0x0000000402ea7825 */ /* 0x040fe400078e02ea */
[----:B------:R-:W-:Y:S02]  /*2d280*/  LDGSTS.E [R3+0x6400c], desc[UR4][R236.64], !P4 ;  /* 0x6400c000ec037fae */ /* 0x000fe4000e121844 */
[----:B------:R-:W-:Y:S02]  /*2d290*/  IMAD.WIDE R232, R2, 0x4, R232 ;  /* 0x0000000402e87825 */ /* 0x000fe400078e02e8 */
[----:B------:R-:W-:Y:S04]  /*2d2a0*/  LDGSTS.E [R3+0x6800c], desc[UR4][R234.64], !P4 ;  /* 0x6800c000ea037fae */ /* 0x000fe8000e121844 */
[----:B------:R-:W-:Y:S01]  /*2d2b0*/  LDGSTS.E [R3+0x6c00c], desc[UR4][R232.64], !P4 ;  /* 0x6c00c000e8037fae */ /* 0x000fe2000e121844 */
[----:B------:R-:W-:Y:S01]  /*2d2c0*/  ISETP.GE.U32.AND P4, PT, R5, 0x7ffffee3, PT ;  /* 0x7ffffee30500780c */ /* 0x000fe20003f86070 */
[----:B------:R-:W-:-:S02]  /*2d2d0*/  VIADD R5, R150, 0xffffff21 ;  /* 0xffffff2196057836 */ /* 0x000fc40000000000 */
[----:B------:R-:W-:Y:S04]  /*2d2e0*/  LDGSTS.E [R3+0x70000], desc[UR4][R144.64], !P5 ;  /* 0x7000000090037fae */ /* 0x000fe8000e921844 */
[----:B------:R-:W-:Y:S04]  /*2d2f0*/  LDGSTS.E [R3+0x74000], desc[UR4][R146.64], !P5 ;  /* 0x7400000092037fae */ /* 0x000fe8000e921844 */
[----:B------:R-:W4:Y:S04]  /*2d300*/  LDL.LU.64 R168, [R1+0xcf8] ;  /* 0x000cf80001a87983 */ /* 0x000f280000300a00 */
[----:B------:R-:W-:Y:S01]  /*2d310*/  LDGSTS.E [R3+0x78000], desc[UR4][R148.64], !P5 ;  /* 0x7800000094037fae */ /* 0x000fe2000e921844 */
[----:B--2---:R-:W-:-:S03]  /*2d320*/  IMAD.WIDE R150, R2, 0x4, R160 ;  /* 0x0000000402967825 */ /* 0x004fc600078e02a0 */
[----:B------:R-:W2:Y:S04]  /*2d330*/  LDL.LU.64 R172, [R1+0xcf0] ;  /* 0x000cf00001ac7983 */ /* 0x000ea80000300a00 */
[----:B------:R-:W-:Y:S01]  /*2d340*/  LDGSTS.E [R3+0x7c000], desc[UR4][R154.64], !P5 ;  /* 0x7c0000009a037fae */ /* 0x000fe2000e921844 */
[----:B------:R-:W-:Y:S01]  /*2d350*/  ISETP.GE.U32.AND P5, PT, R5, 0x7ffffee2, PT ;  /* 0x7ffffee20500780c */ /* 0x000fe20003fa6070 */
[----:B------:R-:W-:Y:S02]  /*2d360*/  VIADD R5, R158, 0xffffff20 ;  /* 0xffffff209e057836 */ /* 0x000fe40000000000 */
[----:B------:R-:W2:Y:S01]  /*2d370*/  LDL.LU.64 R174, [R1+0xce8] ;  /* 0x000ce80001ae7983 */ /* 0x000ea20000300a00 */
[----:B------:R-:W-:-:S03]  /*2d380*/  IMAD.WIDE R152, R2, 0x4, R152 ;  /* 0x0000000402987825 */ /* 0x000fc600078e0298 */
[----:B------:R-:W-:Y:S01]  /*2d390*/  LDGSTS.E [R3+0x70004], desc[UR4][R150.64], !P6 ;  /* 0x7000400096037fae */ /* 0x000fe2000f121844 */
[----:B------:R-:W-:-:S03]  /*2d3a0*/  IMAD.WIDE R162, R2, 0x4, R226 ;  /* 0x0000000402a27825 */ /* 0x000fc600078e02e2 */
[----:B------:R-:W-:Y:S01]  /*2d3b0*/  LDGSTS.E [R3+0x74004], desc[UR4][R152.64], !P6 ;  /* 0x7400400098037fae */ /* 0x000fe2000f121844 */
[----:B------:R-:W-:-:S04]  /*2d3c0*/  IMAD.WIDE R158, R2, 0x4, R228 ;  /* 0x00000004029e7825 */ /* 0x000fc800078e02e4 */
[C---:B------:R-:W-:Y:S02]  /*2d3d0*/  IMAD.WIDE R160, R2.reuse, 0x4, R230 ;  /* 0x0000000402a07825 */ /* 0x040fe400078e02e6 */
[----:B------:R-:W2:Y:S04]  /*2d3e0*/  LDL.LU.64 R230, [R1+0xf98] ;  /* 0x000f980001e67983 */ /* 0x000ea80000300a00 */
[----:B------:R-:W2:Y:S04]  /*2d3f0*/  LDL.LU.64 R228, [R1+0xf90] ;  /* 0x000f900001e47983 */ /* 0x000ea80000300a00 */
[----:B------:R-:W2:Y:S01]  /*2d400*/  LDL.LU.64 R226, [R1+0xf88] ;  /* 0x000f880001e27983 */ /* 0x000ea20000300a00 */
[----:B---3--:R-:W-:-:S03]  /*2d410*/  IMAD.WIDE R164, R2, 0x4, R224 ;  /* 0x0000000402a47825 */ /* 0x008fc600078e02e0 */
[----:B------:R-:W3:Y:S01]  /*2d420*/  LDL.LU.64 R224, [R1+0xf80] ;  /* 0x000f800001e07983 */ /* 0x000ee20000300a00 */
[----:B----4-:R-:W-:-:S03]  /*2d430*/  IMAD.WIDE R170, R2, 0x4, R222 ;  /* 0x0000000402aa7825 */ /* 0x010fc600078e02de */
[----:B------:R-:W4:Y:S04]  /*2d440*/  LDL.LU.64 R222, [R1+0xf78] ;  /* 0x000f780001de7983 */ /* 0x000f280000300a00 */
[----:B------:R-:W3:Y:S01]  /*2d450*/  LDL.LU.64 R192, [R1+0xf70] ;  /* 0x000f700001c07983 */ /* 0x000ee20000300a00 */
[----:B------:R-:W-:-:S03]  /*2d460*/  IMAD.WIDE R156, R2, 0x4, R156 ;  /* 0x00000004029c7825 */ /* 0x000fc600078e029c */
[----:B------:R-:W4:Y:S04]  /*2d470*/  LDL.LU.64 R178, [R1+0xf68] ;  /* 0x000f680001b27983 */ /* 0x000f280000300a00 */
[----:B------:R-:W-:Y:S04]  /*2d480*/  LDGSTS.E [R3+0x78004], desc[UR4][R156.64], !P6 ;  /* 0x780040009c037fae */ /* 0x000fe8000f121844 */
[----:B------:R-:W-:Y:S01]  /*2d490*/  LDGSTS.E [R3+0x7c004], desc[UR4][R162.64], !P6 ;  /* 0x7c004000a2037fae */ /* 0x000fe2000f121844 */
[----:B------:R-:W-:Y:S01]  /*2d4a0*/  ISETP.GE.U32.AND P6, PT, R5, 0x7ffffee1, PT ;  /* 0x7ffffee10500780c */ /* 0x000fe20003fc6070 */
[----:B------:R-:W-:-:S02]  /*2d4b0*/  VIADD R5, R166, 0xffffff03 ;  /* 0xffffff03a6057836 */ /* 0x000fc40000000000 */
[----:B------:R-:W4:Y:S01]  /*2d4c0*/  LDL.LU.64 R180, [R1+0xf60] ;  /* 0x000f600001b47983 */ /* 0x000f220000300a00 */
[----:B------:R-:W-:-:S03]  /*2d4d0*/  IMAD.WIDE R166, R2, 0x4, R182 ;  /* 0x0000000402a67825 */ /* 0x000fc600078e02b6 */
[----:B------:R-:W4:Y:S04]  /*2d4e0*/  LDL.LU.64 R182, [R1+0x1318] ;  /* 0x0013180001b67983 */ /* 0x000f280000300a00 */
[----:B------:R-:W4:Y:S04]  /*2d4f0*/  LDL.LU.64 R184, [R1+0x1310] ;  /* 0x0013100001b87983 */ /* 0x000f280000300a00 */
[----:B------:R-:W4:Y:S04]  /*2d500*/  LDL.LU.64 R186, [R1+0x1308] ;  /* 0x0013080001ba7983 */ /* 0x000f280000300a00 */
[----:B------:R-:W4:Y:S01]  /*2d510*/  LDL.LU.64 R188, [R1+0x1300] ;  /* 0x0013000001bc7983 */ /* 0x000f220000300a00 */
[----:B------:R-:W-:-:S03]  /*2d520*/  IMAD.WIDE R168, R2, 0x4, R168 ;  /* 0x0000000402a87825 */ /* 0x000fc600078e02a8 */
[----:B------:R-:W-:Y:S01]  /*2d530*/  LDGSTS.E [R3+0x70008], desc[UR4][R158.64], !P0 ;  /* 0x700080009e037fae */ /* 0x000fe2000c121844 */
[----:B--2---:R-:W-:-:S03]  /*2d540*/  IMAD.WIDE R172, R2, 0x4, R172 ;  /* 0x0000000402ac7825 */ /* 0x004fc600078e02ac */
[----:B------:R-:W-:Y:S01]  /*2d550*/  LDGSTS.E [R3+0x74008], desc[UR4][R160.64], !P0 ;  /* 0x74008000a0037fae */ /* 0x000fe2000c121844 */
[----:B------:R-:W-:-:S03]  /*2d560*/  IMAD.WIDE R174, R2, 0x4, R174 ;  /* 0x0000000402ae7825 */ /* 0x000fc600078e02ae */
[----:B------:R-:W-:Y:S04]  /*2d570*/  LDGSTS.E [R3+0x78008], desc[UR4][R164.64], !P0 ;  /* 0x78008000a4037fae */ /* 0x000fe8000c121844 */
[----:B------:R-:W-:Y:S01]  /*2d580*/  LDGSTS.E [R3+0x7c008], desc[UR4][R170.64], !P0 ;  /* 0x7c008000aa037fae */ /* 0x000fe2000c121844 */
[----:B------:R-:W-:Y:S01]  /*2d590*/  ISETP.GE.U32.AND P0, PT, R5, 0x7ffffec4, PT ;  /* 0x7ffffec40500780c */ /* 0x000fe20003f06070 */
[----:B------:R-:W-:Y:S02]  /*2d5a0*/  VIADD R5, R176, 0xffffff02 ;  /* 0xffffff02b0057836 */ /* 0x000fe40000000000 */
[----:B------:R-:W2:Y:S04]  /*2d5b0*/  LDL.LU.64 R16, [R1+0x12f8] ;  /* 0x0012f80001107983 */ /* 0x000ea80000300a00 */
[----:B------:R-:W2:Y:S04]  /*2d5c0*/  LDL.LU.64 R22, [R1+0xcd8] ;  /* 0x000cd80001167983 */ /* 0x000ea80000300a00 */
[----:B------:R-:W-:Y:S04]  /*2d5d0*/  LDGSTS.E [R3+0x7000c], desc[UR4][R166.64], !P1 ;  /* 0x7000c000a6037fae */ /* 0x000fe8000c921844 */
[----:B------:R-:W2:Y:S04]  /*2d5e0*/  LDL.LU.64 R26, [R1+0xcd0] ;  /* 0x000cd000011a7983 */ /* 0x000ea80000300a00 */
[----:B------:R-:W-:Y:S04]  /*2d5f0*/  LDGSTS.E [R3+0x7400c], desc[UR4][R168.64], !P1 ;  /* 0x7400c000a8037fae */ /* 0x000fe8000c921844 */
[----:B------:R-:W2:Y:S04]  /*2d600*/  LDL.LU.64 R20, [R1+0xcc8] ;  /* 0x000cc80001147983 */ /* 0x000ea80000300a00 */
[----:B------:R-:W-:Y:S04]  /*2d610*/  LDGSTS.E [R3+0x7800c], desc[UR4][R172.64], !P1 ;  /* 0x7800c000ac037fae */ /* 0x000fe8000c921844 */
[----:B-1----:R-:W2:Y:S04]  /*2d620*/  LDL.LU.64 R8, [R1+0xcc0] ;  /* 0x000cc00001087983 */ /* 0x002ea80000300a00 */
[----:B------:R-:W-:Y:S01]  /*2d630*/  LDGSTS.E [R3+0x7c00c], desc[UR4][R174.64], !P1 ;  /* 0x7c00c000ae037fae */ /* 0x000fe2000c921844 */
[----:B------:R-:W-:Y:S01]  /*2d640*/  ISETP.GE.U32.AND P1, PT, R5, 0x7ffffec3, PT ;  /* 0x7ffffec30500780c */ /* 0x000fe20003f26070 */
[----:B------:R-:W-:-:S02]  /*2d650*/  VIADD R5, R177, 0xffffff01 ;  /* 0xffffff01b1057836 */ /* 0x000fc40000000000 */
[----:B------:R-:W2:Y:S01]  /*2d660*/  LDL.LU.64 R18, [R1+0xcb8] ;  /* 0x000cb80001127983 */ /* 0x000ea20000300a00 */
[----:B---3--:R-:W-:-:S03]  /*2d670*/  IMAD.WIDE R176, R2, 0x4, R192 ;  /* 0x0000000402b07825 */ /* 0x008fc600078e02c0 */
[----:B------:R-:W3:Y:S04]  /*2d680*/  LDL.LU.64 R192, [R1+0xcb0] ;  /* 0x000cb00001c07983 */ /* 0x000ee80000300a00 */
        /* <DEDUP_REMOVED lines=13> */
[----:B------:R-:W3:Y:S01]  /*2d760*/  LDL.LU.64 R220, [R1+0xc40] ;  /* 0x000c400001dc7983 */ /* 0x000ee20000300a00 */
[----:B------:R-:W1:Y:S01]  /*2d770*/  S2R R252, SR_TID.X ;  /* 0x0000000000fc7919 */ /* 0x000e620000002100 */
[----:B------:R-:W-:-:S04]  /*2d780*/  IMAD.WIDE R230, R2, 0x4, R230 ;  /* 0x0000000402e67825 */ /* 0x000fc800078e02e6 */
[C---:B------:R-:W-:Y:S01]  /*2d790*/  IMAD.WIDE R228, R2.reuse, 0x4, R228 ;  /* 0x0000000402e47825 */ /* 0x040fe200078e02e4 */
[----:B------:R-:W-:Y:S03]  /*2d7a0*/  LDGSTS.E [R0+0x60000], desc[UR4][R230.64], !P3 ;  /* 0x60000000e6007fae */ /* 0x000fe6000d921844 */
[C---:B------:R-:W-:Y:S01]  /*2d7b0*/  IMAD.WIDE R226, R2.reuse, 0x4, R226 ;  /* 0x0000000402e27825 */ /* 0x040fe200078e02e2 */
[----:B------:R-:W-:Y:S03]  /*2d7c0*/  LDGSTS.E [R0+0x64000], desc[UR4][R228.64], !P3 ;  /* 0x64000000e4007fae */ /* 0x000fe6000d921844 */
[C---:B------:R-:W-:Y:S01]  /*2d7d0*/  IMAD.WIDE R224, R2.reuse, 0x4, R224 ;  /* 0x0000000402e07825 */ /* 0x040fe200078e02e0 */
[----:B------:R-:W-:Y:S03]  /*2d7e0*/  LDGSTS.E [R0+0x68000], desc[UR4][R226.64], !P3 ;  /* 0x68000000e2007fae */ /* 0x000fe6000d921844 */
[C---:B----4-:R-:W-:Y:S01]  /*2d7f0*/  IMAD.WIDE R222, R2.reuse, 0x4, R222 ;  /* 0x0000000402de7825 */ /* 0x050fe200078e02de */
[----:B------:R-:W-:Y:S03]  /*2d800*/  LDGSTS.E [R0+0x6c000], desc[UR4][R224.64], !P3 ;  /* 0x6c000000e0007fae */ /* 0x000fe6000d921844 */
[C---:B------:R-:W-:Y:S01]  /*2d810*/  IMAD.WIDE R178, R2.reuse, 0x4, R178 ;  /* 0x0000000402b27825 */ /* 0x040fe200078e02b2 */
[----:B------:R-:W-:Y:S03]  /*2d820*/  LDGSTS.E [R0+0x60004], desc[UR4][R222.64], !P4 ;  /* 0x60004000de007fae */ /* 0x000fe6000e121844 */
[C---:B------:R-:W-:Y:S01]  /*2d830*/  IMAD.WIDE R180, R2.reuse, 0x4, R180 ;  /* 0x0000000402b47825 */ /* 0x040fe200078e02b4 */
[----:B------:R-:W-:Y:S03]  /*2d840*/  LDGSTS.E [R0+0x64004], desc[UR4][R176.64], !P4 ;  /* 0x64004000b0007fae */ /* 0x000fe6000e121844 */
[C---:B------:R-:W-:Y:S01]  /*2d850*/  IMAD.WIDE R182, R2.reuse, 0x4, R182 ;  /* 0x0000000402b67825 */ /* 0x040fe200078e02b6 */
[----:B------:R-:W-:Y:S03]  /*2d860*/  LDGSTS.E [R0+0x68004], desc[UR4][R178.64], !P4 ;  /* 0x68004000b2007fae */ /* 0x000fe6000e121844 */
[C---:B------:R-:W-:Y:S01]  /*2d870*/  IMAD.WIDE R184, R2.reuse, 0x4, R184 ;  /* 0x0000000402b87825 */ /* 0x040fe200078e02b8 */
[----:B------:R-:W-:Y:S03]  /*2d880*/  LDGSTS.E [R0+0x6c004], desc[UR4][R180.64], !P4 ;  /* 0x6c004000b4007fae */ /* 0x000fe6000e121844 */
[----:B------:R-:W-:Y:S01]  /*2d890*/  IMAD.WIDE R186, R2, 0x4, R186 ;  /* 0x0000000402ba7825 */ /* 0x000fe200078e02ba */
[----:B-1----:R-:W-:Y:S01]  /*2d8a0*/  LOP3.LUT R252, R252, 0x3f, RZ, 0xc0, !PT ;  /* 0x0000003ffcfc7812 */ /* 0x002fe200078ec0ff */
[----:B------:R-:W-:Y:S02]  /*2d8b0*/  LDGSTS.E [R0+0x60008], desc[UR4][R182.64], !P5 ;  /* 0x60008000b6007fae */ /* 0x000fe4000e921844 */
[----:B------:R-:W-:-:S02]  /*2d8c0*/  IMAD.WIDE R188, R2, 0x4, R188 ;  /* 0x0000000402bc7825 */ /* 0x000fc400078e02bc */
[----:B------:R-:W-:Y:S02]  /*2d8d0*/  LDGSTS.E [R0+0x64008], desc[UR4][R184.64], !P5 ;  /* 0x64008000b8007fae */ /* 0x000fe4000e921844 */
[----:B------:R-:W-:Y:S02]  /*2d8e0*/  VIADD R190, R190, 0xffffff00 ;  /* 0xffffff00bebe7836 */ /* 0x000fe40000000000 */
[----:B------:R-:W-:Y:S01]  /*2d8f0*/  LDGSTS.E [R0+0x68008], desc[UR4][R186.64], !P5 ;  /* 0x68008000ba007fae */ /* 0x000fe2000e921844 */
[----:B--2---:R-:W-:Y:S02]  /*2d900*/  IMAD.WIDE R16, R4, 0x4, R16 ;  /* 0x0000000404107825 */ /* 0x004fe400078e0210 */
[----:B------:R-:W-:Y:S01]  /*2d910*/  ISETP.GE.AND P3, PT, R252, R190, PT ;  /* 0x000000befc00720c */ /* 0x000fe20003f66270 */
[----:B------:R-:W-:Y:S01]  /*2d920*/  LDGSTS.E [R0+0x6c008], desc[UR4][R188.64], !P5 ;  /* 0x6c008000bc007fae */ /* 0x000fe2000e921844 */
[----:B------:R-:W-:Y:S01]  /*2d930*/  ISETP.GE.U32.AND P5, PT, R190, 0x7ffffec1, PT ;  /* 0x7ffffec1be00780c */ /* 0x000fe20003fa6070 */
[----:B------:R-:W-:-:S04]  /*2d940*/  IMAD.WIDE R190, R2, 0x4, R22 ;  /* 0x0000000402be7825 */ /* 0x000fc800078e0216 */
[C---:B------:R-:W-:Y:S01]  /*2d950*/  IMAD.WIDE R22, R2.reuse, 0x4, R26 ;  /* 0x0000000402167825 */ /* 0x040fe200078e021a */
[----:B------:R-:W-:Y:S03]  /*2d960*/  STL.64 [R1+0x1488], R16 ;  /* 0x0014881001007387 */ /* 0x000fe60000100a00 */
[C---:B------:R-:W-:Y:S01]  /*2d970*/  IMAD.WIDE R20, R2.reuse, 0x4, R20 ;  /* 0x0000000402147825 */ /* 0x040fe200078e0214 */
[----:B------:R-:W-:Y:S03]  /*2d980*/  STL.64 [R1+0x1448], R22 ;  /* 0x0014481601007387 */ /* 0x000fe60000100a00 */
[C---:B------:R-:W-:Y:S01]  /*2d990*/  IMAD.WIDE R8, R2.reuse, 0x4, R8 ;  /* 0x0000000402087825 */ /* 0x040fe200078e0208 */
[----:B------:R-:W-:Y:S03]  /*2d9a0*/  STL.64 [R1+0x1468], R20 ;  /* 0x0014681401007387 */ /* 0x000fe60000100a00 */
[----:B------:R-:W-:Y:S01]  /*2d9b0*/  IMAD.WIDE R18, R2, 0x4, R18 ;  /* 0x0000000402127825 */ /* 0x000fe200078e0212 */
[----:B------:R1:W-:Y:S01]  /*2d9c0*/  STL.64 [R1+0x1470], R8 ;  /* 0x0014700801007387 */ /* 0x0003e20000100a00 */
[----:B------:R-:W-:-:S03]  /*2d9d0*/  ISETP.GE.U32.AND P4, PT, R5, 0x7ffffec2, PT ;  /* 0x7ffffec20500780c */ /* 0x000fc60003f86070 */
[----:B------:R2:W-:Y:S04]  /*2d9e0*/  STL.64 [R1+0x1478], R18 ;  /* 0x0014781201007387 */ /* 0x0005e80000100a00 */
[----:B------:R-:W4:Y:S04]  /*2d9f0*/  LDL.LU.64 R26, [R1+0xc28] ;  /* 0x000c2800011a7983 */ /* 0x000f280000300a00 */
[----:B------:R-:W-:Y:S04]  /*2da00*/  LDGSTS.E [R0+0x6000c], desc[UR4][R190.64], !P6 ;  /* 0x6000c000be007fae */ /* 0x000fe8000f121844 */
[----:B------:R-:W4:Y:S01]  /*2da10*/  LDL.LU.64 R34, [R1+0xc20] ;  /* 0x000c200001227983 */ /* 0x000f220000300a00 */
[----:B------:R-:W-:Y:S01]  /*2da20*/  UISETP.GT.AND UP1, UPT, UR6, 0x13f, UPT ;  /* 0x0000013f0600788c */ /* 0x000fe2000bf24270 */
[----:B------:R-:W-:-:S05]  /*2da30*/  SEL R5, RZ, 0x4, P3 ;  /* 0x00000004ff057807 */ /* 0x000fca0001800000 */
[----:B------:R-:W-:-:S04]  /*2da40*/  PLOP3.LUT P3, PT, PT, PT, UP1, 0x80, 0x0 ;  /* 0x000000000000781c */ /* 0x000fc80003f6f018 */
[----:B------:R-:W-:-:S04]  /*2da50*/  SEL R5, R5, RZ, P3 ;  /* 0x000000ff05057207 */ /* 0x000fc80001800000 */
[----:B------:R-:W-:Y:S01]  /*2da60*/  ISETP.NE.U32.AND P3, PT, R5, RZ, PT ;  /* 0x000000ff0500720c */ /* 0x000fe20003f65070 */
[----:B------:R-:W-:Y:S02]  /*2da70*/  VIADD R5, R250, 0x100000 ;  /* 0x00100000fa057836 */ /* 0x000fe40000000000 */
[----:B---3--:R-:W-:-:S04]  /*2da80*/  IMAD.WIDE R192, R2, 0x4, R192 ;  /* 0x0000000402c07825 */ /* 0x008fc800078e02c0 */
[C---:B------:R-:W-:Y:S01]  /*2da90*/  IMAD.WIDE R194, R2.reuse, 0x4, R194 ;  /* 0x0000000402c27825 */ /* 0x040fe200078e02c2 */
[----:B------:R-:W-:Y:S03]  /*2daa0*/  LDGSTS.E [R0+0x6400c], desc[UR4][R192.64], !P6 ;  /* 0x6400c000c0007fae */ /* 0x000fe6000f121844 */
[C---:B------:R-:W-:Y:S01]  /*2dab0*/  IMAD.WIDE R196, R2.reuse, 0x4, R196 ;  /* 0x0000000402c47825 */ /* 0x040fe200078e02c4 */
[----:B------:R-:W-:Y:S03]  /*2dac0*/  LDGSTS.E [R0+0x6800c], desc[UR4][R194.64], !P6 ;  /* 0x6800c000c2007fae */ /* 0x000fe6000f121844 */
[C---:B------:R-:W-:Y:S01]  /*2dad0*/  IMAD.WIDE R198, R2.reuse, 0x4, R198 ;  /* 0x0000000402c67825 */ /* 0x040fe200078e02c6 */
[----:B------:R-:W-:Y:S03]  /*2dae0*/  LDGSTS.E [R0+0x6c00c], desc[UR4][R196.64], !P6 ;  /* 0x6c00c000c4007fae */ /* 0x000fe6000f121844 */
[C---:B------:R-:W-:Y:S01]  /*2daf0*/  IMAD.WIDE R200, R2.reuse, 0x4, R200 ;  /* 0x0000000402c87825 */ /* 0x040fe200078e02c8 */
[----:B------:R3:W-:Y:S03]  /*2db00*/  LDGSTS.E [R0+0x70000], desc[UR4][R22.64], !P0 ;  /* 0x7000000016007fae */ /* 0x0007e6000c121844 */
[C---:B------:R-:W-:Y:S01]  /*2db10*/  IMAD.WIDE R202, R2.reuse, 0x4, R202 ;  /* 0x0000000402ca7825 */ /* 0x040fe200078e02ca */
[----:B------:R-:W-:Y:S03]  /*2db20*/  LDGSTS.E [R0+0x74000], desc[UR4][R198.64], !P0 ;  /* 0x74000000c6007fae */ /* 0x000fe6000c121844 */
[C---:B------:R-:W-:Y:S01]  /*2db30*/  IMAD.WIDE R204, R2.reuse, 0x4, R204 ;  /* 0x0000000402cc7825 */ /* 0x040fe200078e02cc */
[----:B------:R-:W-:Y:S03]  /*2db40*/  LDGSTS.E [R0+0x78000], desc[UR4][R200.64], !P0 ;  /* 0x78000000c8007fae */ /* 0x000fe6000c121844 */
[C---:B------:R-:W-:Y:S01]  /*2db50*/  IMAD.WIDE R206, R2.reuse, 0x4, R206 ;  /* 0x0000000402ce7825 */ /* 0x040fe200078e02ce */
[----:B------:R-:W-:Y:S03]  /*2db60*/  LDGSTS.E [R0+0x7c000], desc[UR4][R202.64], !P0 ;  /* 0x7c000000ca007fae */ /* 0x000fe6000c121844 */
[C---:B------:R-:W-:Y:S01]  /*2db70*/  IMAD.WIDE R208, R2.reuse, 0x4, R208 ;  /* 0x0000000402d07825 */ /* 0x040fe200078e02d0 */
[----:B------:R-:W-:Y:S04]  /*2db80*/  LDGSTS.E [R0+0x70004], desc[UR4][R20.64], !P1 ;  /* 0x7000400014007fae */ /* 0x000fe8000c921844 */
[----:B------:R-:W-:Y:S04]  /*2db90*/  LDGSTS.E [R0+0x74004], desc[UR4][R204.64], !P1 ;  /* 0x74004000cc007fae */ /* 0x000fe8000c921844 */
[----:B------:R-:W-:Y:S04]  /*2dba0*/  LDGSTS.E [R0+0x78004], desc[UR4][R206.64], !P1 ;  /* 0x78004000ce007fae */ /* 0x000fe8000c921844 */
[----:B------:R-:W-:Y:S04]  /*2dbb0*/  LDGSTS.E [R0+0x7c004], desc[UR4][R208.64], !P1 ;  /* 0x7c004000d0007fae */ /* 0x000fe8000c921844 */
[----:B------:R-:W-:Y:S04]  /*2dbc0*/  LDGSTS.E [R0+0x70008], desc[UR4][R8.64], !P4 ;  /* 0x7000800008007fae */ /* 0x000fe8000e121844 */
[----:B-1----:R-:W4:Y:S04]  /*2dbd0*/  LDL.LU.64 R8, [R1+0xc18] ;  /* 0x000c180001087983 */ /* 0x002f280000300a00 */
        /* <DEDUP_REMOVED lines=8> */
[----:B------:R-:W-:Y:S01]  /*2dc60*/  LDGSTS.E [R0+0x7c008], desc[UR4][R214.64], !P4 ;  /* 0x7c008000d6007fae */ /* 0x000fe2000e121844 */
[----:B------:R-:W-:-:S03]  /*2dc70*/  IMAD.WIDE R218, R2, 0x4, R218 ;  /* 0x0000000402da7825 */ /* 0x000fc600078e02da */
[----:B------:R-:W-:Y:S01]  /*2dc80*/  LDGSTS.E [R0+0x7000c], desc[UR4][R18.64], !P5 ;  /* 0x7000c00012007fae */ /* 0x000fe2000e921844 */
[----:B------:R-:W-:-:S03]  /*2dc90*/  IMAD.WIDE R220, R2, 0x4, R220 ;  /* 0x0000000402dc7825 */ /* 0x000fc600078e02dc */
[----:B------:R-:W4:Y:S04]  /*2dca0*/  LDL.LU.64 R24, [R1+0xc00] ;  /* 0x000c000001187983 */ /* 0x000f280000300a00 */
[----:B------:R-:W-:Y:S04]  /*2dcb0*/  LDGSTS.E [R0+0x7400c], desc[UR4][R216.64], !P5 ;  /* 0x7400c000d8007fae */ /* 0x000fe8000e921844 */
[----:B------:R-:W-:Y:S04]  /*2dcc0*/  LDGSTS.E [R0+0x7800c], desc[UR4][R218.64], !P5 ;  /* 0x7800c000da007fae */ /* 0x000fe8000e921844 */
[----:B------:R-:W-:Y:S04]  /*2dcd0*/  LDGSTS.E [R0+0x7c00c], desc[UR4][R220.64], !P5 ;  /* 0x7c00c000dc007fae */ /* 0x000fe8000e921844 */
[----:B------:R-:W0:Y:S04]  /*2dce0*/  LDGDEPBAR ;  /* 0x00000000000079af */ /* 0x000e280000000000 */
[----:B------:R-:W-:Y:S04]  /*2dcf0*/  LDGSTS.E [R5+0x40000], desc[UR4][R16.64], P2 ;  /* 0x4000000010057fae */ /* 0x000fe80009121844 */
[----:B------:R-:W4:Y:S04]  /*2dd00*/  LDL.LU.64 R16, [R1+0xbf8] ;  /* 0x000bf80001107983 */ /* 0x000f280000300a00 */
[----:B--2---:R-:W2:Y:S01]  /*2dd10*/  LDL.LU.64 R18, [R1+0xbf0] ;  /* 0x000bf00001127983 */ /* 0x004ea20000300a00 */
[----:B------:R-:W-:-:S04]  /*2dd20*/  IMAD.WIDE R14, R4, 0x4, R14 ;  /* 0x00000004040e7825 */ /* 0x000fc800078e020e */
[C---:B------:R-:W-:Y:S02]  /*2dd30*/  VIADD R251, R250.reuse, 0x100000 ;  /* 0x00100000fafb7836 */ /* 0x040fe40000000000 */
[----:B---3--:R-:W-:Y:S02]  /*2dd40*/  VIADD R22, R250, 0x100000 ;  /* 0x00100000fa167836 */ /* 0x008fe40000000000 */
[C---:B------:R-:W-:Y:S01]  /*2dd50*/  IMAD.WIDE R12, R4.reuse, 0x4, R12 ;  /* 0x00000004040c7825 */ /* 0x040fe200078e020c */
[----:B------:R-:W-:Y:S03]  /*2dd60*/  LDGSTS.E [R251+0x40400], desc[UR4][R14.64], P2 ;  /* 0x404000000efb7fae */ /* 0x000fe60009121844 */
[C---:B----4-:R-:W-:Y:S01]  /*2dd70*/  IMAD.WIDE R28, R4.reuse, 0x4, R26 ;  /* 0x00000004041c7825 */ /* 0x050fe200078e021a */
[----:B------:R-:W-:Y:S04]  /*2dd80*/  LDGSTS.E [R22+0x40800], desc[UR4][R12.64], P2 ;  /* 0x408000000c167fae */ /* 0x000fe80009121844 */
[----:B------:R-:W3:Y:S01]  /*2dd90*/  LDL.LU.64 R26, [R1+0xbe8] ;  /* 0x000be800011a7983 */ /* 0x000ee20000300a00 */
[----:B------:R-:W-:-:S03]  /*2dda0*/  IMAD.WIDE R32, R4, 0x4, R34 ;  /* 0x0000000404207825 */ /* 0x000fc600078e0222 */
[----:B------:R1:W-:Y:S04]  /*2ddb0*/  STL.64 [R1+0x13e8], R28 ;  /* 0x0013e81c01007387 */ /* 0x0003e80000100a00 */
[----:B------:R-:W4:Y:S04]  /*2ddc0*/  LDL.LU.64 R22, [R1+0xbe0] ;  /* 0x000be00001167983 */ /* 0x000f280000300a00 */
[----:B------:R1:W-:Y:S01]  /*2ddd0*/  STL.64 [R1+0x13c8], R32 ;  /* 0x0013c82001007387 */ /* 0x0003e20000100a00 */
[----:B------:R-:W-:Y:S02]  /*2dde0*/  VIADD R252, R250, 0x100000 ;  /* 0x00100000fafc7836 */ /* 0x000fe40000000000 */
[----:B------:R-:W-:-:S05]  /*2ddf0*/  IMAD.WIDE R10, R4, 0x4, R10 ;  /* 0x00000004040a7825 */ /* 0x000fca00078e020a */
[----:B------:R-:W-:Y:S04]  /*2de00*/  LDGSTS.E [R252+0x40c00], desc[UR4][R10.64], P2 ;  /* 0x40c000000afc7fae */ /* 0x000fe80009121844 */
[----:B------:R1:W-:Y:S04]  /*2de10*/  LDGSTS.E [R251+0x41000], desc[UR4][R28.64], P2 ;  /* 0x410000001cfb7fae */ /* 0x0003e80009121844 */
[----:B------:R1:W-:Y:S02]  /*2de20*/  LDGSTS.E [R5+0x41400], desc[UR4][R32.64], P2 ;  /* 0x4140000020057fae */ /* 0x0003e40009121844 */
[----:B-1----:R-:W-:-:S02]  /*2de30*/  VIADD R28, R250, 0x100000 ;  /* 0x00100000fa1c7836 */ /* 0x002fc40000000000 */
[C---:B------:R-:W-:Y:S02]  /*2de40*/  IMAD.WIDE R36, R4.reuse, 0x4, R8 ;  /* 0x0000000404247825 */ /* 0x040fe400078e0208 */
[----:B------:R-:W4:Y:S02]  /*2de50*/  LDL.LU.64 R8, [R1+0xbd8] ;  /* 0x000bd80001087983 */ /* 0x000f240000300a00 */
[C---:B------:R-:W-:Y:S02]  /*2de60*/  IMAD.WIDE R34, R4.reuse, 0x4, R20 ;  /* 0x0000000404227825 */ /* 0x040fe400078e0214 */
[----:B------:R-:W4:Y:S02]  /*2de70*/  LDL.LU.64 R20, [R1+0xbd0] ;  /* 0x000bd00001147983 */ /* 0x000f240000300a00 */
[C---:B------:R-:W-:Y:S02]  /*2de80*/  IMAD.WIDE R32, R4.reuse, 0x4, R30 ;  /* 0x0000000404207825 */ /* 0x040fe400078e021e */
[----:B------:R1:W-:Y:S04]  /*2de90*/  STL.64 [R1+0x13a8], R36 ;  /* 0x0013a82401007387 */ /* 0x0003e80000100a00 */
[----:B------:R-:W4:Y:S04]  /*2dea0*/  LDL.LU.64 R30, [R1+0xbc8] ;  /* 0x000bc800011e7983 */ /* 0x000f280000300a00 */
[----:B------:R-:W-:Y:S04]  /*2deb0*/  STL.64 [R1+0x1388], R34 ;  /* 0x0013882201007387 */ /* 0x000fe80000100a00 */
[----:B------:R-:W-:Y:S04]  /*2dec0*/  STL.64 [R1+0x1368], R32 ;  /* 0x0013682001007387 */ /* 0x000fe80000100a00 */
[----:B------:R1:W-:Y:S01]  /*2ded0*/  LDGSTS.E [R28+0x41800], desc[UR4][R36.64], P2 ;  /* 0x41800000241c7fae */ /* 0x0003e20009121844 */
[----:B------:R-:W-:-:S03]  /*2dee0*/  IMAD.WIDE R24, R4, 0x4, R24 ;  /* 0x0000000404187825 */ /* 0x000fc600078e0218 */
[----:B------:R-:W-:Y:S04]  /*2def0*/  LDGSTS.E [R252+0x41c00], desc[UR4][R34.64], P2 ;  /* 0x41c0000022fc7fae */ /* 0x000fe80009121844 */
[----:B------:R-:W-:Y:S04]  /*2df00*/  LDGSTS.E [R251+0x42000], desc[UR4][R32.64], P2 ;  /* 0x4200000020fb7fae */ /* 0x000fe80009121844 */
[----:B------:R-:W4:Y:S04]  /*2df10*/  LDL.LU.64 R28, [R1+0xbc0] ;  /* 0x000bc000011c7983 */ /* 0x000f280000300a00 */
[----:B------:R2:W-:Y:S04]  /*2df20*/  STL.64 [R1+0x1348], R24 ;  /* 0x0013481801007387 */ /* 0x0005e80000100a00 */
[----:B------:R2:W-:Y:S01]  /*2df30*/  LDGSTS.E [R5+0x42400], desc[UR4][R24.64], P2 ;  /* 0x4240000018057fae */ /* 0x0005e20009121844 */
[----:B-1----:R-:W-:-:S03]  /*2df40*/  IMAD.WIDE R36, R4, 0x4, R16 ;  /* 0x0000000404247825 */ /* 0x002fc600078e0210 */
[----:B------:R-:W4:Y:S01]  /*2df50*/  LDL.LU.64 R16, [R1+0xbb8] ;  /* 0x000bb80001107983 */ /* 0x000f220000300a00 */
[----:B--2---:R-:W-:-:S03]  /*2df60*/  IMAD.WIDE R24, R4, 0x4, R18 ;  /* 0x0000000404187825 */ /* 0x004fc600078e0212 */
[----:B------:R-:W2:Y:S04]  /*2df70*/  LDL.LU.64 R18, [R1+0xbb0] ;  /* 0x000bb00001127983 */ /* 0x000ea80000300a00 */
[----:B------:R-:W-:Y:S01]  /*2df80*/  STL.64 [R1+0x1328], R36 ;  /* 0x0013282401007387 */ /* 0x000fe20000100a00 */
[----:B------:R-:W-:-:S05]  /*2df90*/  VIADD R34, R250, 0x100000 ;  /* 0x00100000fa227836 */ /* 0x000fca0000000000 */
[----:B------:R1:W-:Y:S04]  /*2dfa0*/  LDGSTS.E [R34+0x42800], desc[UR4][R36.64], P2 ;  /* 0x4280000024227fae */ /* 0x0003e80009121844 */
[----:B------:R-:W-:Y:S01]  /*2dfb0*/  LDGSTS.E [R252+0x42c00], desc[UR4][R24.64], P2 ;  /* 0x42c0000018fc7fae */ /* 0x000fe20009121844 */
[----:B---3--:R-:W-:-:S03]  /*2dfc0*/  IMAD.WIDE R32, R4, 0x4, R26 ;  /* 0x0000000404207825 */ /* 0x008fc600078e021a */
[----:B------:R-:W3:Y:S04]  /*2dfd0*/  LDL.LU.64 R26, [R1+0xba8] ;  /* 0x000ba800011a7983 */ /* 0x000ee80000300a00 */
[----:B------:R1:W-:Y:S01]  /*2dfe0*/  STL.64 [R1+0x1308], R24 ;  /* 0x0013081801007387 */ /* 0x0003e20000100a00 */
[----:B----4-:R-:W-:-:S03]  /*2dff0*/  IMAD.WIDE R22, R4, 0x4, R22 ;  /* 0x0000000404167825 */ /* 0x010fc600078e0216 */
[----:B------:R-:W-:Y:S04]  /*2e000*/  STL.64 [R1+0x12e8], R32 ;  /* 0x0012e82001007387 */ /* 0x000fe80000100a00 */
[----:B------:R-:W-:Y:S04]  /*2e010*/  LDGSTS.E [R251+0x43000], desc[UR4][R32.64], P2 ;  /* 0x4300000020fb7fae */ /* 0x000fe80009121844 */
[----:B-1----:R-:W4:Y:S04]  /*2e020*/  LDL.LU.64 R24, [R1+0xba0] ;  /* 0x000ba00001187983 */ /* 0x002f280000300a00 */
[----:B------:R1:W-:Y:S04]  /*2e030*/  STL.64 [R1+0x12c8], R22 ;  /* 0x0012c81601007387 */ /* 0x0003e80000100a00 */
[----:B------:R1:W-:Y:S01]  /*2e040*/  LDGSTS.E [R5+0x43400], desc[UR4][R22.64], P2 ;  /* 0x4340000016057fae */ /* 0x0003e20009121844 */
[----:B------:R-:W-:-:S03]  /*2e050*/  IMAD.WIDE R36, R4, 0x4, R8 ;  /* 0x0000000404247825 */ /* 0x000fc600078e0208 */
[----:B------:R-:W4:Y:S01]  /*2e060*/  LDL.LU.64 R8, [R1+0xb98] ;  /* 0x000b980001087983 */ /* 0x000f220000300a00 */
[----:B-1----:R-:W-:-:S03]  /*2e070*/  IMAD.WIDE R22, R4, 0x4, R20 ;  /* 0x0000000404167825 */ /* 0x002fc600078e0214 */
[----:B------:R-:W4:Y:S04]  /*2e080*/  LDL.LU.64 R20, [R1+0xb90] ;  /* 0x000b900001147983 */ /* 0x000f280000300a00 */
[----:B------:R-:W-:Y:S04]  /*2e090*/  STL.64 [R1+0x12a8], R36 ;  /* 0x0012a82401007387 */ /* 0x000fe80000100a00 */
[----:B------:R1:W-:Y:S01]  /*2e0a0*/  STL.64 [R1+0x1288], R22 ;  /* 0x0012881601007387 */ /* 0x0003e20000100a00 */
[----:B------:R-:W-:-:S03]  /*2e0b0*/  IMAD.WIDE R30, R4, 0x4, R30 ;  /* 0x00000004041e7825 */ /* 0x000fc600078e021e */
[----:B------:R-:W4:Y:S04]  /*2e0c0*/  LDL.LU.64 R32, [R1+0xb88] ;  /* 0x000b880001207983 */ /* 0x000f280000300a00 */
[----:B------:R2:W-:Y:S04]  /*2e0d0*/  STL.64 [R1+0x1268], R30 ;  /* 0x0012681e01007387 */ /* 0x0005e80000100a00 */
[----:B------:R1:W-:Y:S04]  /*2e0e0*/  LDGSTS.E [R34+0x43800], desc[UR4][R36.64], P2 ;  /* 0x4380000024227fae */ /* 0x0003e80009121844 */
[----:B------:R-:W-:Y:S04]  /*2e0f0*/  LDGSTS.E [R252+0x43c00], desc[UR4][R22.64], P2 ;  /* 0x43c0000016fc7fae */ /* 0x000fe80009121844 */
[----:B------:R2:W-:Y:S01]  /*2e100*/  LDGSTS.E [R251+0x44000], desc[UR4][R30.64], P2 ;  /* 0x440000001efb7fae */ /* 0x0005e20009121844 */
[----:B------:R-:W-:-:S05]  /*2e110*/  IMAD.WIDE R28, R4, 0x4, R28 ;  /* 0x00000004041c7825 */ /* 0x000fca00078e021c */
[----:B------:R3:W-:Y:S04]  /*2e120*/  STL.64 [R1+0x1248], R28 ;  /* 0x0012481c01007387 */ /* 0x0007e80000100a00 */
[----:B-1----:R-:W4:Y:S04]  /*2e130*/  LDL.LU.64 R22, [R1+0xb80] ;  /* 0x000b800001167983 */ /* 0x002f280000300a00 */
[----:B------:R3:W-:Y:S01]  /*2e140*/  LDGSTS.E [R5+0x44400], desc[UR4][R28.64], P2 ;  /* 0x444000001c057fae */ /* 0x0007e20009121844 */
[----:B------:R-:W-:-:S03]  /*2e150*/  IMAD.WIDE R36, R4, 0x4, R16 ;  /* 0x0000000404247825 */ /* 0x000fc600078e0210 */
[----:B------:R-:W4:Y:S01]  /*2e160*/  LDL.LU.64 R16, [R1+0xb78] ;  /* 0x000b780001107983 */ /* 0x000f220000300a00 */
[----:B--2---:R-:W-:-:S03]  /*2e170*/  IMAD.WIDE R30, R4, 0x4, R18 ;  /* 0x00000004041e7825 */ /* 0x004fc600078e0212 */
[----:B------:R-:W2:Y:S04]  /*2e180*/  LDL.LU.64 R18, [R1+0xb70] ;  /* 0x000b700001127983 */ /* 0x000ea80000300a00 */
[----:B------:R-:W-:Y:S04]  /*2e190*/  STL.64 [R1+0x1228], R36 ;  /* 0x0012282401007387 */ /* 0x000fe80000100a00 */
[----:B------:R-:W-:Y:S04]  /*2e1a0*/  LDGSTS.E [R34+0x44800], desc[UR4][R36.64], P2 ;  /* 0x4480000024227fae */ /* 0x000fe80009121844 */
[----:B------:R-:W-:Y:S01]  /*2e1b0*/  LDGSTS.E [R252+0x44c00], desc[UR4][R30.64], P2 ;  /* 0x44c000001efc7fae */ /* 0x000fe20009121844 */
[----:B---3--:R-:W-:-:S03]  /*2e1c0*/  IMAD.WIDE R28, R4, 0x4, R26 ;  /* 0x00000004041c7825 */ /* 0x008fc600078e021a */
[----:B------:R-:W3:Y:S04]  /*2e1d0*/  LDL.LU.64 R26, [R1+0xb68] ;  /* 0x000b6800011a7983 */ /* 0x000ee80000300a00 */
[----:B------:R1:W-:Y:S04]  /*2e1e0*/  STL.64 [R1+0x1208], R30 ;  /* 0x0012081e01007387 */ /* 0x0003e80000100a00 */
[----:B------:R1:W-:Y:S04]  /*2e1f0*/  STL.64 [R1+0x11e8], R28 ;  /* 0x0011e81c01007387 */ /* 0x0003e80000100a00 */
[----:B------:R1:W-:Y:S01]  /*2e200*/  LDGSTS.E [R251+0x45000], desc[UR4][R28.64], P2 ;  /* 0x450000001cfb7fae */ /* 0x0003e20009121844 */
[----:B----4-:R-:W-:-:S03]  /*2e210*/  IMAD.WIDE R24, R4, 0x4, R24 ;  /* 0x0000000404187825 */ /* 0x010fc600078e0218 */
[----:B-1----:R-:W4:Y:S04]  /*2e220*/  LDL.LU.64 R30, [R1+0xb60] ;  /* 0x000b6000011e7983 */ /* 0x002f280000300a00 */
[----:B------:R1:W-:Y:S04]  /*2e230*/  STL.64 [R1+0x11c8], R24 ;  /* 0x0011c81801007387 */ /* 0x0003e80000100a00 */
[----:B------:R-:W-:Y:S01]  /*2e240*/  LDGSTS.E [R5+0x45400], desc[UR4][R24.64], P2 ;  /* 0x4540000018057fae */ /* 0x000fe20009121844 */
[----:B------:R-:W-:Y:S02]  /*2e250*/  VIADD R28, R250, 0x100000 ;  /* 0x00100000fa1c7836 */ /* 0x000fe40000000000 */
[----:B------:R-:W-:-:S02]  /*2e260*/  IMAD.WIDE R36, R4, 0x4, R8 ;  /* 0x0000000404247825 */ /* 0x000fc400078e0208 */
[----:B------:R-:W4:Y:S02]  /*2e270*/  LDL.LU.64 R8, [R1+0xb58] ;  /* 0x000b580001087983 */ /* 0x000f240000300a00 */
[C---:B------:R-:W-:Y:S02]  /*2e280*/  IMAD.WIDE R34, R4.reuse, 0x4, R20 ;  /* 0x0000000404227825 */ /* 0x040fe400078e0214 */
[----:B-1----:R-:W4:Y:S04]  /*2e290*/  LDL.LU.64 R24, [R1+0xb50] ;  /* 0x000b500001187983 */ /* 0x002f280000300a00 */
[----:B------:R1:W-:Y:S04]  /*2e2a0*/  STL.64 [R1+0x11a8], R36 ;  /* 0x0011a82401007387 */ /* 0x0003e80000100a00 */
[----:B------:R-:W4:Y:S01]  /*2e2b0*/  LDL.LU.64 R20, [R1+0xb48] ;  /* 0x000b480001147983 */ /* 0x000f220000300a00 */
[----:B------:R-:W-:-:S03]  /*2e2c0*/  IMAD.WIDE R32, R4, 0x4, R32 ;  /* 0x0000000404207825 */ /* 0x000fc600078e0220 */
[----:B------:R-:W-:Y:S04]  /*2e2d0*/  STL.64 [R1+0x1188], R34 ;  /* 0x0011882201007387 */ /* 0x000fe80000100a00 */
[----:B------:R1:W-:Y:S04]  /*2e2e0*/  LDGSTS.E [R28+0x45800], desc[UR4][R36.64], P2 ;  /* 0x45800000241c7fae */ /* 0x0003e80009121844 */
[----:B------:R-:W-:Y:S04]  /*2e2f0*/  STL.64 [R1+0x1168], R32 ;  /* 0x0011682001007387 */ /* 0x000fe80000100a00 */
[----:B------:R-:W-:Y:S04]  /*2e300*/  LDGSTS.E [R252+0x45c00], desc[UR4][R34.64], P2 ;  /* 0x45c0000022fc7fae */ /* 0x000fe80009121844 */
[----:B------:R-:W4:Y:S04]  /*2e310*/  LDL.LU.64 R28, [R1+0xb40] ;  /* 0x000b4000011c7983 */ /* 0x000f280000300a00 */
[----:B------:R-:W-:Y:S01]  /*2e320*/  LDGSTS.E [R251+0x46000], desc[UR4][R32.64], P2 ;  /* 0x4600000020fb7fae */ /* 0x000fe20009121844 */
[----:B------:R-:W-:-:S05]  /*2e330*/  IMAD.WIDE R22, R4, 0x4, R22 ;  /* 0x0000000404167825 */ /* 0x000fca00078e0216 */
        /* <DEDUP_REMOVED lines=12> */
[----:B------:R1:W-:Y:S04]  /*2e400*/  STL.64 [R1+0x1108], R22 ;  /* 0x0011081601007387 */ /* 0x0003e80000100a00 */
[----:B------:R-:W-:Y:S04]  /*2e410*/  STL.64 [R1+0x10e8], R32 ;  /* 0x0010e82001007387 */ /* 0x000fe80000100a00 */
[----:B------:R-:W-:Y:S01]  /*2e420*/  LDGSTS.E [R251+0x47000], desc[UR4][R32.64], P2 ;  /* 0x4700000020fb7fae */ /* 0x000fe20009121844 */
[----:B----4-:R-:W-:-:S03]  /*2e430*/  IMAD.WIDE R30, R4, 0x4, R30 ;  /* 0x00000004041e7825 */ /* 0x010fc600078e021e */
[----:B-1----:R-:W4:Y:S04]  /*2e440*/  LDL.LU.64 R22, [R1+0xb20] ;  /* 0x000b200001167983 */ /* 0x002f280000300a00 */
[----:B------:R1:W-:Y:S04]  /*2e450*/  STL.64 [R1+0x10c8], R30 ;  /* 0x0010c81e01007387 */ /* 0x0003e80000100a00 */
[----:B------:R1:W-:Y:S01]  /*2e460*/  LDGSTS.E [R5+0x47400], desc[UR4][R30.64], P2 ;  /* 0x474000001e057fae */ /* 0x0003e20009121844 */
[----:B------:R-:W-:-:S03]  /*2e470*/  IMAD.WIDE R36, R4, 0x4, R8 ;  /* 0x0000000404247825 */ /* 0x000fc600078e0208 */
[----:B------:R-:W4:Y:S01]  /*2e480*/  LDL.LU.64 R8, [R1+0xb18] ;  /* 0x000b180001087983 */ /* 0x000f220000300a00 */
[----:B------:R-:W-:-:S03]  /*2e490*/  IMAD.WIDE R24, R4, 0x4, R24 ;  /* 0x0000000404187825 */ /* 0x000fc600078e0218 */
[----:B------:R-:W-:Y:S04]  /*2e4a0*/  STL.64 [R1+0x10a8], R36 ;  /* 0x0010a82401007387 */ /* 0x000fe80000100a00 */
[----:B------:R2:W-:Y:S01]  /*2e4b0*/  LDGSTS.E [R34+0x47800], desc[UR4][R36.64], P2 ;  /* 0x4780000024227fae */ /* 0x0005e20009121844 */
[----:B-1----:R-:W-:-:S03]  /*2e4c0*/  IMAD.WIDE R30, R4, 0x4, R20 ;  /* 0x00000004041e7825 */ /* 0x002fc600078e0214 */
[----:B------:R-:W4:Y:S04]  /*2e4d0*/  LDL.LU.64 R20, [R1+0xb10] ;  /* 0x000b100001147983 */ /* 0x000f280000300a00 */
[----:B------:R1:W-:Y:S04]  /*2e4e0*/  STL.64 [R1+0x1088], R24 ;  /* 0x0010881801007387 */ /* 0x0003e80000100a00 */
[----:B------:R2:W-:Y:S04]  /*2e4f0*/  STL.64 [R1+0x1068], R30 ;  /* 0x0010681e01007387 */ /* 0x0005e80000100a00 */
[----:B------:R-:W4:Y:S04]  /*2e500*/  LDL.LU.64 R32, [R1+0xb08] ;  /* 0x000b080001207983 */ /* 0x000f280000300a00 */
[----:B------:R-:W-:Y:S01]  /*2e510*/  LDGSTS.E [R252+0x47c00], desc[UR4][R24.64], P2 ;  /* 0x47c0000018fc7fae */ /* 0x000fe20009121844 */
[----:B------:R-:W-:-:S03]  /*2e520*/  IMAD.WIDE R28, R4, 0x4, R28 ;  /* 0x00000004041c7825 */ /* 0x000fc600078e021c */
[----:B------:R2:W-:Y:S04]  /*2e530*/  LDGSTS.E [R251+0x50000], desc[UR4][R30.64], P2 ;  /* 0x500000001efb7fae */ /* 0x0005e80009121844 */
[----:B------:R3:W-:Y:S04]  /*2e540*/  STL.64 [R1+0x1048], R28 ;  /* 0x0010481c01007387 */ /* 0x0007e80000100a00 */
[----:B-1----:R-:W4:Y:S04]  /*2e550*/  LDL.LU.64 R24, [R1+0xb00] ;  /* 0x000b000001187983 */ /* 0x002f280000300a00 */
[----:B------:R3:W-:Y:S01]  /*2e560*/  LDGSTS.E [R5+0x50400], desc[UR4][R28.64], P2 ;  /* 0x504000001c057fae */ /* 0x0007e20009121844 */
[----:B--2---:R-:W-:-:S03]  /*2e570*/  IMAD.WIDE R36, R4, 0x4, R16 ;  /* 0x0000000404247825 */ /* 0x004fc600078e0210 */
[----:B------:R-:W2:Y:S01]  /*2e580*/  LDL.LU.64 R16, [R1+0xaf8] ;  /* 0x000af80001107983 */ /* 0x000ea20000300a00 */
[----:B------:R-:W-:-:S03]  /*2e590*/  IMAD.WIDE R30, R4, 0x4, R18 ;  /* 0x00000004041e7825 */ /* 0x000fc600078e0212 */
[----:B------:R-:W2:Y:S04]  /*2e5a0*/  LDL.LU.64 R18, [R1+0xaf0] ;  /* 0x000af00001127983 */ /* 0x000ea80000300a00 */
[----:B------:R-:W-:Y:S04]  /*2e5b0*/  STL.64 [R1+0x1028], R36 ;  /* 0x0010282401007387 */ /* 0x000fe80000100a00 */
[----:B------:R-:W-:Y:S04]  /*2e5c0*/  LDGSTS.E [R34+0x50800], desc[UR4][R36.64], P2 ;  /* 0x5080000024227fae */ /* 0x000fe80009121844 */
[----:B------:R-:W-:Y:S01]  /*2e5d0*/  LDGSTS.E [R252+0x50c00], desc[UR4][R30.64], P2 ;  /* 0x50c000001efc7fae */ /* 0x000fe20009121844 */
[----:B---3--:R-:W-:-:S03]  /*2e5e0*/  IMAD.WIDE R28, R4, 0x4, R26 ;  /* 0x00000004041c7825 */ /* 0x008fc600078e021a */
[----:B------:R-:W3:Y:S04]  /*2e5f0*/  LDL.LU.64 R26, [R1+0xae8] ;  /* 0x000ae800011a7983 */ /* 0x000ee80000300a00 */
[----:B------:R1:W-:Y:S04]  /*2e600*/  STL.64 [R1+0x1008], R30 ;  /* 0x0010081e01007387 */ /* 0x0003e80000100a00 */
[----:B------:R-:W-:Y:S04]  /*2e610*/  STL.64 [R1+0xfe8], R28 ;  /* 0x000fe81c01007387 */ /* 0x000fe80000100a00 */
[----:B------:R1:W-:Y:S01]  /*2e620*/  LDGSTS.E [R251+0x51000], desc[UR4][R28.64], P2 ;  /* 0x510000001cfb7fae */ /* 0x0003e20009121844 */
[----:B----4-:R-:W-:-:S03]  /*2e630*/  IMAD.WIDE R22, R4, 0x4, R22 ;  /* 0x0000000404167825 */ /* 0x010fc600078e0216 */
[----:B-1----:R-:W4:Y:S04]  /*2e640*/  LDL.LU.64 R30, [R1+0xae0] ;  /* 0x000ae000011e7983 */ /* 0x002f280000300a00 */
[----:B------:R1:W-:Y:S04]  /*2e650*/  STL.64 [R1+0xfc8], R22 ;  /* 0x000fc81601007387 */ /* 0x0003e80000100a00 */
[----:B------:R-:W-:Y:S04]  /*2e660*/  LDGSTS.E [R5+0x51400], desc[UR4][R22.64], P2 ;  /* 0x5140000016057fae */ /* 0x000fe80009121844 */
[----:B-1----:R-:W4:Y:S01]  /*2e670*/  LDL.LU.64 R22, [R1+0xad8] ;  /* 0x000ad80001167983 */ /* 0x002f220000300a00 */
[----:B------:R-:W-:-:S02]  /*2e680*/  VIADD R28, R250, 0x100000 ;  /* 0x00100000fa1c7836 */ /* 0x000fc40000000000 */
[C---:B------:R-:W-:Y:S02]  /*2e690*/  IMAD.WIDE R36, R4.reuse, 0x4, R8 ;  /* 0x0000000404247825 */ /* 0x040fe400078e0208 */
[----:B------:R-:W4:Y:S04]  /*2e6a0*/  LDL.LU.64 R8, [R1+0xad0] ;  /* 0x000ad00001087983 */ /* 0x000f280000300a00 */
[----:B------:R2:W-:Y:S04]  /*2e6b0*/  STL.64 [R1+0xfa8], R36 ;  /* 0x000fa82401007387 */ /* 0x0005e80000100a00 */
[----:B------:R2:W-:Y:S01]  /*2e6c0*/  LDGSTS.E [R28+0x51800], desc[UR4][R36.64], P2 ;  /* 0x51800000241c7fae */ /* 0x0005e20009121844 */
[----:B------:R-:W-:-:S03]  /*2e6d0*/  IMAD.WIDE R34, R4, 0x4, R20 ;  /* 0x0000000404227825 */ /* 0x000fc600078e0214 */
[----:B------:R-:W4:Y:S04]  /*2e6e0*/  LDL.LU.64 R20, [R1+0xac8] ;  /* 0x000ac80001147983 */ /* 0x000f280000300a00 */
[----:B------:R1:W-:Y:S04]  /*2e6f0*/  STL.64 [R1+0xf88], R34 ;  /* 0x000f882201007387 */ /* 0x0003e80000100a00 */
[----:B------:R1:W-:Y:S01]  /*2e700*/  LDGSTS.E [R252+0x51c00], desc[UR4][R34.64], P2 ;  /* 0x51c0000022fc7fae */ /* 0x0003e20009121844 */
[----:B------:R-:W-:-:S05]  /*2e710*/  IMAD.WIDE R32, R4, 0x4, R32 ;  /* 0x0000000404207825 */ /* 0x000fca00078e0220 */
[----:B------:R-:W-:Y:S04]  /*2e720*/  STL.64 [R1+0xf68], R32 ;  /* 0x000f682001007387 */ /* 0x000fe80000100a00 */
[----:B------:R-:W4:Y:S01]  /*2e730*/  LDL.LU.64 R28, [R1+0xac0] ;  /* 0x000ac000011c7983 */ /* 0x000f220000300a00 */
[----:B------:R-:W-:-:S03]  /*2e740*/  IMAD.WIDE R24, R4, 0x4, R24 ;  /* 0x0000000404187825 */ /* 0x000fc600078e0218 */
[----:B------:R-:W-:Y:S04]  /*2e750*/  LDGSTS.E [R251+0x52000], desc[UR4][R32.64], P2 ;  /* 0x5200000020fb7fae */ /* 0x000fe80009121844 */
[----:B------:R1:W-:Y:S01]  /*2e760*/  STL.64 [R1+0xf48], R24 ;  /* 0x000f481801007387 */ /* 0x0003e20000100a00 */
[----:B--2---:R-:W-:-:S03]  /*2e770*/  IMAD.WIDE R36, R4, 0x4, R16 ;  /* 0x0000000404247825 */ /* 0x004fc600078e0210 */
[----:B------:R2:W-:Y:S04]  /*2e780*/  LDGSTS.E [R5+0x52400], desc[UR4][R24.64], P2 ;  /* 0x5240000018057fae */ /* 0x0005e80009121844 */
[----:B------:R-:W4:Y:S01]  /*2e790*/  LDL.LU.64 R16, [R1+0xab8] ;  /* 0x000ab80001107983 */ /* 0x000f220000300a00 */
[----:B-1----:R-:W-:-:S05]  /*2e7a0*/  VIADD R34, R250, 0x100000 ;  /* 0x00100000fa227836 */ /* 0x002fca0000000000 */
[----:B------:R1:W-:Y:S01]  /*2e7b0*/  LDGSTS.E [R34+0x52800], desc[UR4][R36.64], P2 ;  /* 0x5280000024227fae */ /* 0x0003e20009121844 */
[----:B--2---:R-:W-:-:S03]  /*2e7c0*/  IMAD.WIDE R24, R4, 0x4, R18 ;  /* 0x0000000404187825 */ /* 0x004fc600078e0212 */
[----:B------:R-:W2:Y:S04]  /*2e7d0*/  LDL.LU.64 R18, [R1+0xab0] ;  /* 0x000ab00001127983 */ /* 0x000ea80000300a00 */
[----:B------:R-:W-:Y:S01]  /*2e7e0*/  STL.64 [R1+0xf28], R36 ;  /* 0x000f282401007387 */ /* 0x000fe20000100a00 */
[----:B---3--:R-:W-:-:S03]  /*2e7f0*/  IMAD.WIDE R32, R4, 0x4, R26 ;  /* 0x0000000404207825 */ /* 0x008fc600078e021a */
[----:B------:R-:W-:Y:S04]  /*2e800*/  LDGSTS.E [R252+0x52c00], desc[UR4][R24.64], P2 ;  /* 0x52c0000018fc7fae */ /* 0x000fe80009121844 */
[----:B------:R-:W3:Y:S04]  /*2e810*/  LDL.LU.64 R26, [R1+0xaa8] ;  /* 0x000aa800011a7983 */ /* 0x000ee80000300a00 */
[----:B------:R1:W-:Y:S04]  /*2e820*/  STL.64 [R1+0xf08], R24 ;  /* 0x000f081801007387 */ /* 0x0003e80000100a00 */
[----:B------:R1:W-:Y:S01]  /*2e830*/  STL.64 [R1+0xee8], R32 ;  /* 0x000ee82001007387 */ /* 0x0003e20000100a00 */
[----:B----4-:R-:W-:-:S03]  /*2e840*/  IMAD.WIDE R30, R4, 0x4, R30 ;  /* 0x00000004041e7825 */ /* 0x010fc600078e021e */
[----:B------:R4:W-:Y:S04]  /*2e850*/  LDGSTS.E [R251+0x53000], desc[UR4][R32.64], P2 ;  /* 0x5300000020fb7fae */ /* 0x0009e80009121844 */
[----:B-1----:R-:W3:Y:S04]  /*2e860*/  LDL.LU.64 R24, [R1+0xaa0] ;  /* 0x000aa00001187983 */ /* 0x002ee80000300a00 */
[----:B------:R1:W-:Y:S04]  /*2e870*/  STL.64 [R1+0xec8], R30 ;  /* 0x000ec81e01007387 */ /* 0x0003e80000100a00 */
[----:B------:R-:W-:Y:S01]  /*2e880*/  LDGSTS.E [R5+0x53400], desc[UR4][R30.64], P2 ;  /* 0x534000001e057fae */ /* 0x000fe20009121844 */
[----:B------:R-:W-:-:S05]  /*2e890*/  IMAD.WIDE R36, R4, 0x4, R22 ;  /* 0x0000000404247825 */ /* 0x000fca00078e0216 */
[----:B------:R1:W-:Y:S01]  /*2e8a0*/  LDGSTS.E [R34+0x53800], desc[UR4][R36.64], P2 ;  /* 0x5380000024227fae */ /* 0x0003e20009121844 */
[----:B------:R-:W-:-:S03]  /*2e8b0*/  IMAD.WIDE R22, R4, 0x4, R8 ;  /* 0x0000000404167825 */ /* 0x000fc600078e0208 */
[----:B------:R-:W3:Y:S04]  /*2e8c0*/  LDL.LU.64 R8, [R1+0xa98] ;  /* 0x000a980001087983 */ /* 0x000ee80000300a00 */
[----:B------:R-:W-:Y:S04]  /*2e8d0*/  STL.64 [R1+0xea8], R36 ;  /* 0x000ea82401007387 */ /* 0x000fe80000100a00 */
[----:B------:R-:W-:Y:S01]  /*2e8e0*/  LDGSTS.E [R252+0x53c00], desc[UR4][R22.64], P2 ;  /* 0x53c0000016fc7fae */ /* 0x000fe20009121844 */
[----:B----4-:R-:W-:-:S03]  /*2e8f0*/  IMAD.WIDE R32, R4, 0x4, R20 ;  /* 0x0000000404207825 */ /* 0x010fc600078e0214 */
[----:B------:R-:W4:Y:S04]  /*2e900*/  LDL.LU.64 R20, [R1+0xa90] ;  /* 0x000a900001147983 */ /* 0x000f280000300a00 */
[----:B------:R1:W-:Y:S04]  /*2e910*/  STL.64 [R1+0xe88], R22 ;  /* 0x000e881601007387 */ /* 0x0003e80000100a00 */
[----:B------:R-:W-:Y:S04]  /*2e920*/  STL.64 [R1+0xe68], R32 ;  /* 0x000e682001007387 */ /* 0x000fe80000100a00 */
[----:B-1----:R-:W4:Y:S04]  /*2e930*/  LDL.LU.64 R30, [R1+0xa88] ;  /* 0x000a8800011e7983 */ /* 0x002f280000300a00 */
[----:B------:R-:W-:Y:S01]  /*2e940*/  LDGSTS.E [R251+0x54000], desc[UR4][R32.64], P2 ;  /* 0x5400000020fb7fae */ /* 0x000fe20009121844 */
[----:B------:R-:W-:-:S05]  /*2e950*/  IMAD.WIDE R28, R4, 0x4, R28 ;  /* 0x00000004041c7825 */ /* 0x000fca00078e021c */
[----:B------:R2:W-:Y:S04]  /*2e960*/  STL.64 [R1+0xe48], R28 ;  /* 0x000e481c01007387 */ /* 0x0005e80000100a00 */
[----:B------:R-:W4:Y:S04]  /*2e970*/  LDL.LU.64 R22, [R1+0xa80] ;  /* 0x000a800001167983 */ /* 0x000f280000300a00 */
[----:B------:R2:W-:Y:S01]  /*2e980*/  LDGSTS.E [R5+0x54400], desc[UR4][R28.64], P2 ;  /* 0x544000001c057fae */ /* 0x0005e20009121844 */
[----:B------:R-:W-:-:S03]  /*2e990*/  IMAD.WIDE R36, R4, 0x4, R16 ;  /* 0x0000000404247825 */ /* 0x000fc600078e0210 */
[----:B------:R-:W4:Y:S04]  /*2e9a0*/  LDL.LU.64 R16, [R1+0xa78] ;  /* 0x000a780001107983 */ /* 0x000f280000300a00 */
[----:B------:R1:W-:Y:S01]  /*2e9b0*/  LDGSTS.E [R34+0x54800], desc[UR4][R36.64], P2 ;  /* 0x5480000024227fae */ /* 0x0003e20009121844 */
[----:B--2---:R-:W-:-:S03]  /*2e9c0*/  IMAD.WIDE R28, R4, 0x4, R18 ;  /* 0x00000004041c7825 */ /* 0x004fc600078e0212 */
[----:B------:R-:W2:Y:S04]  /*2e9d0*/  LDL.LU.64 R18, [R1+0xa70] ;  /* 0x000a700001127983 */ /* 0x000ea80000300a00 */
[----:B------:R-:W-:Y:S04]  /*2e9e0*/  STL.64 [R1+0xe28], R36 ;  /* 0x000e282401007387 */ /* 0x000fe80000100a00 */
[----:B------:R-:W-:Y:S01]  /*2e9f0*/  LDGSTS.E [R252+0x54c00], desc[UR4][R28.64], P2 ;  /* 0x54c000001cfc7fae */ /* 0x000fe20009121844 */
[----:B---3--:R-:W-:-:S03]  /*2ea00*/  IMAD.WIDE R32, R4, 0x4, R26 ;  /* 0x0000000404207825 */ /* 0x008fc600078e021a */
[----:B------:R-:W3:Y:S04]  /*2ea10*/  LDL.LU.64 R26, [R1+0xa68] ;  /* 0x000a6800011a7983 */ /* 0x000ee80000300a00 */
[----:B------:R1:W-:Y:S04]  /*2ea20*/  STL.64 [R1+0xe08], R28 ;  /* 0x000e081c01007387 */ /* 0x0003e80000100a00 */
[----:B------:R-:W-:Y:S04]  /*2ea30*/  STL.64 [R1+0xde8], R32 ;  /* 0x000de82001007387 */ /* 0x000fe80000100a00 */
[----:B------:R4:W-:Y:S01]  /*2ea40*/  LDGSTS.E [R251+0x55000], desc[UR4][R32.64], P2 ;  /* 0x5500000020fb7fae */ /* 0x0009e20009121844 */
[----:B------:R-:W-:-:S03]  /*2ea50*/  IMAD.WIDE R24, R4, 0x4, R24 ;  /* 0x0000000404187825 */ /* 0x000fc600078e0218 */
[----:B-1----:R-:W3:Y:S04]  /*2ea60*/  LDL.LU.64 R28, [R1+0xa60] ;  /* 0x000a6000011c7983 */ /* 0x002ee80000300a00 */
[----:B------:R1:W-:Y:S04]  /*2ea70*/  STL.64 [R1+0xdc8], R24 ;  /* 0x000dc81801007387 */ /* 0x0003e80000100a00 */
[----:B------:R-:W-:Y:S04]  /*2ea80*/  LDGSTS.E [R5+0x55400], desc[UR4][R24.64], P2 ;  /* 0x5540000018057fae */ /* 0x000fe80009121844 */
[----:B-1----:R-:W3:Y:S01]  /*2ea90*/  LDL.LU.64 R24, [R1+0xa50] ;  /* 0x000a500001187983 */ /* 0x002ee20000300a00 */
[----:B------:R-:W-:-:S02]  /*2eaa0*/  VIADD R36, R250, 0x100000 ;  /* 0x00100000fa247836 */ /* 0x000fc40000000000 */
[C---:B------:R-:W-:Y:S02]  /*2eab0*/  IMAD.WIDE R42, R4.reuse, 0x4, R8 ;  /* 0x00000004042a7825 */ /* 0x040fe400078e0208 */
[----:B------:R-:W3:Y:S04]  /*2eac0*/  LDL.LU.64 R8, [R1+0xa58] ;  /* 0x000a580001087983 */ /* 0x000ee80000300a00 */
[----:B------:R1:W-:Y:S01]  /*2ead0*/  LDGSTS.E [R36+0x55800], desc[UR4][R42.64], P2 ;  /* 0x558000002a247fae */ /* 0x0003e20009121844 */
[----:B----4-:R-:W-:-:S03]  /*2eae0*/  IMAD.WIDE R34, R4, 0x4, R20 ;  /* 0x0000000404227825 */ /* 0x010fc600078e0214 */
[----:B------:R-:W4:Y:S04]  /*2eaf0*/  LDL.LU.64 R20, [R1+0xa48] ;  /* 0x000a480001147983 */ /* 0x000f280000300a00 */
[----:B------:R-:W-:Y:S04]  /*2eb00*/  STL.64 [R1+0xda8], R42 ;  /* 0x000da82a01007387 */ /* 0x000fe80000100a00 */
[----:B------:R1:W-:Y:S01]  /*2eb10*/  STL.64 [R1+0xd88], R34 ;  /* 0x000d882201007387 */ /* 0x0003e20000100a00 */
[----:B------:R-:W-:-:S03]  /*2eb20*/  IMAD.WIDE R32, R4, 0x4, R30 ;  /* 0x0000000404207825 */ /* 0x000fc600078e021e */
[----:B------:R1:W-:Y:S04]  /*2eb30*/  LDGSTS.E [R252+0x55c00], desc[UR4][R34.64], P2 ;  /* 0x55c0000022fc7fae */ /* 0x0003e80009121844 */
[----:B------:R2:W-:Y:S01]  /*2eb40*/  LDGSTS.E [R251+0x56000], desc[UR4][R32.64], P2 ;  /* 0x5600000020fb7fae */ /* 0x0005e20009121844 */
[----:B------:R-:W-:-:S03]  /*2eb50*/  IMAD.WIDE R30, R4, 0x4, R22 ;  /* 0x00000004041e7825 */ /* 0x000fc600078e0216 */
[----:B------:R-:W4:Y:S04]  /*2eb60*/  LDL.LU.64 R22, [R1+0xa40] ;  /* 0x000a400001167983 */ /* 0x000f280000300a00 */
[----:B------:R2:W-:Y:S04]  /*2eb70*/  STL.64 [R1+0xd68], R32 ;  /* 0x000d682001007387 */ /* 0x0005e80000100a00 */
[----:B------:R3:W-:Y:S01]  /*2eb80*/  STL.64 [R1+0xd48], R30 ;  /* 0x000d481e01007387 */ /* 0x0007e20000100a00 */
[----:B-1----:R-:W-:-:S03]  /*2eb90*/  IMAD.WIDE R36, R4, 0x4, R16 ;  /* 0x0000000404247825 */ /* 0x002fc600078e0210 */
[----:B------:R3:W-:Y:S04]  /*2eba0*/  LDGSTS.E [R5+0x56400], desc[UR4][R30.64], P2 ;  /* 0x564000001e057fae */ /* 0x0007e80009121844 */
[----:B------:R-:W4:Y:S01]  /*2ebb0*/  LDL.LU.64 R16, [R1+0xa38] ;  /* 0x000a380001107983 */ /* 0x000f220000300a00 */
[----:B------:R-:W-:Y:S02]  /*2ebc0*/  VIADD R34, R250, 0x100000 ;  /* 0x00100000fa227836 */ /* 0x000fe40000000000 */
[----:B--2---:R-:W-:-:S03]  /*2ebd0*/  IMAD.WIDE R32, R4, 0x4, R18 ;  /* 0x0000000404207825 */ /* 0x004fc600078e0212 */
[----:B------:R1:W-:Y:S04]  /*2ebe0*/  LDGSTS.E [R34+0x56800], desc[UR4][R36.64], P2 ;  /* 0x5680000024227fae */ /* 0x0003e80009121844 */
[----:B------:R-:W2:Y:S04]  /*2ebf0*/  LDL.LU.64 R18, [R1+0xa30] ;  /* 0x000a300001127983 */ /* 0x000ea80000300a00 */
[----:B------:R-:W-:Y:S01]  /*2ec00*/  STL.64 [R1+0xd28], R36 ;  /* 0x000d282401007387 */ /* 0x000fe20000100a00 */
[----:B---3--:R-:W-:-:S03]  /*2ec10*/  IMAD.WIDE R30, R4, 0x4, R26 ;  /* 0x00000004041e7825 */ /* 0x008fc600078e021a */
[----:B------:R-:W-:Y:S04]  /*2ec20*/  LDGSTS.E [R252+0x56c00], desc[UR4][R32.64], P2 ;  /* 0x56c0000020fc7fae */ /* 0x000fe80009121844 */
[----:B------:R-:W3:Y:S04]  /*2ec30*/  LDL.LU.64 R26, [R1+0xa28] ;  /* 0x000a2800011a7983 */ /* 0x000ee80000300a00 */
[----:B------:R1:W-:Y:S04]  /*2ec40*/  STL.64 [R1+0xd08], R32 ;  /* 0x000d082001007387 */ /* 0x0003e80000100a00 */
[----:B------:R-:W-:Y:S01]  /*2ec50*/  STL.64 [R1+0xce8], R30 ;  /* 0x000ce81e01007387 */ /* 0x000fe20000100a00 */
[----:B------:R-:W-:-:S03]  /*2ec60*/  IMAD.WIDE R28, R4, 0x4, R28 ;  /* 0x00000004041c7825 */ /* 0x000fc600078e021c */
[----:B------:R-:W-:Y:S04]  /*2ec70*/  LDGSTS.E [R251+0x57000], desc[UR4][R30.64], P2 ;  /* 0x570000001efb7fae */ /* 0x000fe80009121844 */
[----:B-1----:R-:W3:Y:S04]  /*2ec80*/  LDL.LU.64 R32, [R1+0xa20] ;  /* 0x000a200001207983 */ /* 0x002ee80000300a00 */
[----:B------:R4:W-:Y:S04]  /*2ec90*/  STL.64 [R1+0xcc8], R28 ;  /* 0x000cc81c01007387 */ /* 0x0009e80000100a00 */
[----:B------:R4:W-:Y:S01]  /*2eca0*/  LDGSTS.E [R5+0x57400], desc[UR4][R28.64], P2 ;  /* 0x574000001c057fae */ /* 0x0009e20009121844 */
[----:B------:R-:W-:-:S05]  /*2ecb0*/  IMAD.WIDE R24, R4, 0x4, R24 ;  /* 0x0000000404187825 */ /* 0x000fca00078e0218 */
[----:B------:R-:W-:Y:S01]  /*2ecc0*/  STL.64 [R1+0x1460], R24 ;  /* 0x0014601801007387 */ /* 0x000fe20000100a00 */
[----:B------:R-:W-:-:S03]  /*2ecd0*/  IMAD.WIDE R36, R4, 0x4, R8 ;  /* 0x0000000404247825 */ /* 0x000fc600078e0208 */
[----:B------:R-:W3:Y:S04]  /*2ece0*/  LDL.LU.64 R8, [R1+0xa18] ;  /* 0x000a180001087983 */ /* 0x000ee80000300a00 */
[----:B------:R1:W-:Y:S01]  /*2ecf0*/  LDGSTS.E [R34+0x57800], desc[UR4][R36.64], P2 ;  /* 0x5780000024227fae */ /* 0x0003e20009121844 */
[----:B----4-:R-:W-:-:S03]  /*2ed00*/  IMAD.WIDE R28, R4, 0x4, R20 ;  /* 0x00000004041c7825 */ /* 0x010fc600078e0214 */
[----:B------:R-:W4:Y:S04]  /*2ed10*/  LDL.LU.64 R20, [R1+0xa10] ;  /* 0x000a100001147983 */ /* 0x000f280000300a00 */
[----:B------:R-:W-:Y:S04]  /*2ed20*/  STL.64 [R1+0xc90], R36 ;  /* 0x000c902401007387 */ /* 0x000fe80000100a00 */
[----:B------:R1:W-:Y:S04]  /*2ed30*/  STL.64 [R1+0xc78], R28 ;  /* 0x000c781c01007387 */ /* 0x0003e80000100a00 */
[----:B------:R-:W4:Y:S04]  /*2ed40*/  LDL.LU.64 R30, [R1+0xa08] ;  /* 0x000a0800011e7983 */ /* 0x000f280000300a00 */
[----:B------:R2:W-:Y:S01]  /*2ed50*/  LDGSTS.E [R252+0x57c00], desc[UR4][R28.64], P2 ;  /* 0x57c000001cfc7fae */ /* 0x0005e20009121844 */
[----:B------:R-:W-:-:S05]  /*2ed60*/  IMAD.WIDE R22, R4, 0x4, R22 ;  /* 0x0000000404167825 */ /* 0x000fca00078e0216 */
[----:B------:R2:W-:Y:S04]  /*2ed70*/  STL.64 [R1+0x1440], R22 ;  /* 0x0014401601007387 */ /* 0x0005e80000100a00 */
[----:B-1----:R-:W4:Y:S01]  /*2ed80*/  LDL.LU.64 R28, [R1+0xa00] ;  /* 0x000a0000011c7983 */ /* 0x002f220000300a00 */
[----:B------:R-:W-:-:S03]  /*2ed90*/  IMAD.WIDE R36, R4, 0x4, R16 ;  /* 0x0000000404247825 */ /* 0x000fc600078e0210 */
[----:B------:R-:W4:Y:S01]  /*2eda0*/  LDL.LU.64 R16, [R1+0x9f8] ;  /* 0x0009f80001107983 */ /* 0x000f220000300a00 */
[C---:B------:R-:W-:Y:S02]  /*2edb0*/  VIADD R251, R249.reuse, 0x100000 ;  /* 0x00100000f9fb7836 */ /* 0x040fe40000000000 */
[----:B------:R-:W-:-:S03]  /*2edc0*/  VIADD R5, R249, 0x100000 ;  /* 0x00100000f9057836 */ /* 0x000fc60000000000 */
[----:B------:R-:W-:Y:S04]  /*2edd0*/  LDGSTS.E [R251+0x40100], desc[UR4][R24.64], P2 ;  /* 0x4010000018fb7fae */ /* 0x000fe80009121844 */
[----:B------:R1:W-:Y:S01]  /*2ede0*/  LDGSTS.E [R5+0x40500], desc[UR4][R22.64], P2 ;  /* 0x4050000016057fae */ /* 0x0003e20009121844 */
[C---:B------:R-:W-:Y:S02]  /*2edf0*/  VIADD R34, R249.reuse, 0x100000 ;  /* 0x00100000f9227836 */ /* 0x040fe40000000000 */
[----:B--2---:R-:W-:-:S03]  /*2ee00*/  VIADD R252, R249, 0x100000 ;  /* 0x00100000f9fc7836 */ /* 0x004fc60000000000 */
[----:B------:R-:W-:Y:S01]  /*2ee10*/  LDGSTS.E [R34+0x40900], desc[UR4][R36.64], P2 ;  /* 0x4090000024227fae */ /* 0x000fe20009121844 */
[----:B-1----:R-:W-:-:S03]  /*2ee20*/  IMAD.WIDE R22, R4, 0x4, R18 ;  /* 0x0000000404167825 */ /* 0x002fc600078e0212 */
[----:B------:R-:W2:Y:S01]  /*2ee30*/  LDL.LU.64 R18, [R1+0x9f0] ;  /* 0x0009f00001127983 */ /* 0x000ea20000300a00 */
[----:B---3--:R-:W-:-:S03]  /*2ee40*/  IMAD.WIDE R24, R4, 0x4, R26 ;  /* 0x0000000404187825 */ /* 0x008fc600078e021a */
[----:B------:R-:W-:Y:S04]  /*2ee50*/  STL.64 [R1+0x1420], R36 ;  /* 0x0014202401007387 */ /* 0x000fe80000100a00 */
[----:B------:R-:W3:Y:S01]  /*2ee60*/  LDL.LU.64 R26, [R1+0x9e8] ;  /* 0x0009e800011a7983 */ /* 0x000ee20000300a00 */
[----:B------:R-:W-:-:S03]  /*2ee70*/  IMAD.WIDE R32, R4, 0x4, R32 ;  /* 0x0000000404207825 */ /* 0x000fc600078e0220 */
[----:B------:R1:W-:Y:S04]  /*2ee80*/  STL.64 [R1+0x1400], R22 ;  /* 0x0014001601007387 */ /* 0x0003e80000100a00 */
[----:B------:R1:W-:Y:S04]  /*2ee90*/  STL.64 [R1+0x13e0], R24 ;  /* 0x0013e01801007387 */ /* 0x0003e80000100a00 */
[----:B------:R-:W-:Y:S04]  /*2eea0*/  LDGSTS.E [R252+0x40d00], desc[UR4][R22.64], P2 ;  /* 0x40d0000016fc7fae */ /* 0x000fe80009121844 */
[----:B------:R1:W-:Y:S04]  /*2eeb0*/  LDGSTS.E [R251+0x41100], desc[UR4][R24.64], P2 ;  /* 0x4110000018fb7fae */ /* 0x0003e80009121844 */
[----:B------:R4:W-:Y:S04]  /*2eec0*/  LDGSTS.E [R5+0x41500], desc[UR4][R32.64], P2 ;  /* 0x4150000020057fae */ /* 0x0009e80009121844 */
[----:B-1----:R-:W3:Y:S04]  /*2eed0*/  LDL.LU.64 R22, [R1+0x9e0] ;  /* 0x0009e00001167983 */ /* 0x002ee80000300a00 */
[----:B------:R1:W-:Y:S01]  /*2eee0*/  STL.64 [R1+0x13c0], R32 ;  /* 0x0013c02001007387 */ /* 0x0003e20000100a00 */
[----:B------:R-:W-:-:S02]  /*2eef0*/  VIADD R24, R249, 0x100000 ;  /* 0x00100000f9187836 */ /* 0x000fc40000000000 */
[C---:B------:R-:W-:Y:S02]  /*2ef00*/  IMAD.WIDE R36, R4.reuse, 0x4, R8 ;  /* 0x0000000404247825 */ /* 0x040fe400078e0208 */
[----:B------:R-:W3:Y:S04]  /*2ef10*/  LDL.LU.64 R8, [R1+0x9d8] ;  /* 0x0009d80001087983 */ /* 0x000ee80000300a00 */
[----:B------:R1:W-:Y:S01]  /*2ef20*/  LDGSTS.E [R24+0x41900], desc[UR4][R36.64], P2 ;  /* 0x4190000024187fae */ /* 0x0003e20009121844 */
[----:B----4-:R-:W-:-:S03]  /*2ef30*/  IMAD.WIDE R34, R4, 0x4, R20 ;  /* 0x0000000404227825 */ /* 0x010fc600078e0214 */
[----:B------:R-:W4:Y:S04]  /*2ef40*/  LDL.LU.64 R20, [R1+0x9d0] ;  /* 0x0009d00001147983 */ /* 0x000f280000300a00 */
[----:B------:R1:W-:Y:S04]  /*2ef50*/  STL.64 [R1+0x13a0], R36 ;  /* 0x0013a02401007387 */ /* 0x0003e80000100a00 */
[----:B------:R1:W-:Y:S02]  /*2ef60*/  LDGSTS.E [R252+0x41d00], desc[UR4][R34.64], P2 ;  /* 0x41d0000022fc7fae */ /* 0x0003e40009121844 */
[----:B-1----:R-:W-:-:S02]  /*2ef70*/  IMAD.WIDE R32, R4, 0x4, R30 ;  /* 0x0000000404207825 */ /* 0x002fc400078e021e */
[----:B------:R-:W4:Y:S04]  /*2ef80*/  LDL.LU.64 R30, [R1+0x9c8] ;  /* 0x0009c800011e7983 */ /* 0x000f280000300a00 */
[----:B------:R1:W-:Y:S04]  /*2ef90*/  STL.64 [R1+0x1380], R34 ;  /* 0x0013802201007387 */ /* 0x0003e80000100a00 */
[----:B------:R-:W-:Y:S04]  /*2efa0*/  STL.64 [R1+0x1360], R32 ;  /* 0x0013602001007387 */ /* 0x000fe80000100a00 */
[----:B------:R-:W4:Y:S04]  /*2efb0*/  LDL.LU.64 R24, [R1+0x9c0] ;  /* 0x0009c00001187983 */ /* 0x000f280000300a00 */
[----:B------:R-:W-:Y:S01]  /*2efc0*/  LDGSTS.E [R251+0x42100], desc[UR4][R32.64], P2 ;  /* 0x4210000020fb7fae */ /* 0x000fe20009121844 */
[----:B------:R-:W-:-:S05]  /*2efd0*/  IMAD.WIDE R28, R4, 0x4, R28 ;  /* 0x00000004041c7825 */ /* 0x000fca00078e021c */
[----:B------:R2:W-:Y:S04]  /*2efe0*/  STL.64 [R1+0x1340], R28 ;  /* 0x0013401c01007387 */ /* 0x0005e80000100a00 */
[----:B------:R2:W-:Y:S01]  /*2eff0*/  LDGSTS.E [R5+0x42500], desc[UR4][R28.64], P2 ;  /* 0x425000001c057fae */ /* 0x0005e20009121844 */
[----:B------:R-:W-:-:S03]  /*2f000*/  IMAD.WIDE R36, R4, 0x4, R16 ;  /* 0x0000000404247825 */ /* 0x000fc600078e0210 */
[----:B------:R-:W4:Y:S01]  /*2f010*/  LDL.LU.64 R16, [R1+0x9b8] ;  /* 0x0009b80001107983 */ /* 0x000f220000300a00 */
[----:B-1----:R-:W-:-:S05]  /*2f020*/  VIADD R34, R249, 0x100000 ;  /* 0x00100000f9227836 */ /* 0x002fca0000000000 */
[----:B------:R1:W-:Y:S01]  /*2f030*/  LDGSTS.E [R34+0x42900], desc[UR4][R36.64], P2 ;  /* 0x4290000024227fae */ /* 0x0003e20009121844 */
[----:B--2---:R-:W-:-:S03]  /*2f040*/  IMAD.WIDE R28, R4, 0x4, R18 ;  /* 0x00000004041c7825 */ /* 0x004fc600078e0212 */
[----:B------:R-:W2:Y:S04]  /*2f050*/  LDL.LU.64 R18, [R1+0x9b0] ;  /* 0x0009b00001127983 */ /* 0x000ea80000300a00 */
[----:B------:R-:W-:Y:S01]  /*2f060*/  STL.64 [R1+0x1320], R36 ;  /* 0x0013202401007387 */ /* 0x000fe20000100a00 */
[----:B---3--:R-:W-:-:S03]  /*2f070*/  IMAD.WIDE R32, R4, 0x4, R26 ;  /* 0x0000000404207825 */ /* 0x008fc600078e021a */
[----:B------:R-:W3:Y:S04]  /*2f080*/  LDL.LU.64 R26, [R1+0x9a8] ;  /* 0x0009a800011a7983 */ /* 0x000ee80000300a00 */
[----:B------:R1:W-:Y:S04]  /*2f090*/  STL.64 [R1+0x1300], R28 ;  /* 0x0013001c01007387 */ /* 0x0003e80000100a00 */
[----:B------:R-:W-:Y:S04]  /*2f0a0*/  STL.64 [R1+0x12e0], R32 ;  /* 0x0012e02001007387 */ /* 0x000fe80000100a00 */
[----:B------:R-:W-:Y:S04]  /*2f0b0*/  LDGSTS.E [R252+0x42d00], desc[UR4][R28.64], P2 ;  /* 0x42d000001cfc7fae */ /* 0x000fe80009121844 */
[----:B------:R-:W-:Y:S01]  /*2f0c0*/  LDGSTS.E [R251+0x43100], desc[UR4][R32.64], P2 ;  /* 0x4310000020fb7fae */ /* 0x000fe20009121844 */
[----:B------:R-:W-:-:S03]  /*2f0d0*/  IMAD.WIDE R22, R4, 0x4, R22 ;  /* 0x0000000404167825 */ /* 0x000fc600078e0216 */
[----:B-1----:R-:W3:Y:S04]  /*2f0e0*/  LDL.LU.64 R28, [R1+0x9a0] ;  /* 0x0009a000011c7983 */ /* 0x002ee80000300a00 */
[----:B------:R4:W-:Y:S04]  /*2f0f0*/  STL.64 [R1+0x12c0], R22 ;  /* 0x0012c01601007387 */ /* 0x0009e80000100a00 */
[----:B------:R4:W-:Y:S01]  /*2f100*/  LDGSTS.E [R5+0x43500], desc[UR4][R22.64], P2 ;  /* 0x4350000016057fae */ /* 0x0009e20009121844 */
[----:B------:R-:W-:-:S03]  /*2f110*/  IMAD.WIDE R36, R4, 0x4, R8 ;  /* 0x0000000404247825 */ /* 0x000fc600078e0208 */
[----:B------:R-:W3:Y:S04]  /*2f120*/  LDL.LU.64 R8, [R1+0x998] ;  /* 0x0009980001087983 */ /* 0x000ee80000300a00 */
[----:B------:R1:W-:Y:S01]  /*2f130*/  LDGSTS.E [R34+0x43900], desc[UR4][R36.64], P2 ;  /* 0x4390000024227fae */ /* 0x0003e20009121844 */
[----:B----4-:R-:W-:-:S03]  /*2f140*/  IMAD.WIDE R22, R4, 0x4, R20 ;  /* 0x0000000404167825 */ /* 0x010fc600078e0214 */
[----:B------:R-:W4:Y:S04]  /*2f150*/  LDL.LU.64 R20, [R1+0x990] ;  /* 0x0009900001147983 */ /* 0x000f280000300a00 */
[----:B------:R-:W-:Y:S04]  /*2f160*/  STL.64 [R1+0x12a0], R36 ;  /* 0x0012a02401007387 */ /* 0x000fe80000100a00 */
[----:B------:R1:W-:Y:S04]  /*2f170*/  STL.64 [R1+0x1280], R22 ;  /* 0x0012801601007387 */ /* 0x0003e80000100a00 */
[----:B------:R-:W4:Y:S01]  /*2f180*/  LDL.LU.64 R32, [R1+0x988] ;  /* 0x0009880001207983 */ /* 0x000f220000300a00 */
[----:B------:R-:W-:-:S03]  /*2f190*/  IMAD.WIDE R30, R4, 0x4, R30 ;  /* 0x00000004041e7825 */ /* 0x000fc600078e021e */
[----:B------:R-:W-:Y:S01]  /*2f1a0*/  LDGSTS.E [R252+0x43d00], desc[UR4][R22.64], P2 ;  /* 0x43d0000016fc7fae */ /* 0x000fe20009121844 */
[----:B------:R-:W-:-:S03]  /*2f1b0*/  IMAD.WIDE R24, R4, 0x4, R24 ;  /* 0x0000000404187825 */ /* 0x000fc600078e0218 */
[----:B------:R2:W-:Y:S04]  /*2f1c0*/  STL.64 [R1+0x1260], R30 ;  /* 0x0012601e01007387 */ /* 0x0005e80000100a00 */
[----:B------:R3:W-:Y:S04]  /*2f1d0*/  STL.64 [R1+0x1240], R24 ;  /* 0x0012401801007387 */ /* 0x0007e80000100a00 */
[----:B-1----:R-:W4:Y:S04]  /*2f1e0*/  LDL.LU.64 R22, [R1+0x980] ;  /* 0x0009800001167983 */ /* 0x002f280000300a00 */
[----:B------:R2:W-:Y:S04]  /*2f1f0*/  LDGSTS.E [R251+0x44100], desc[UR4][R30.64], P2 ;  /* 0x441000001efb7fae */ /* 0x0005e80009121844 */
[----:B------:R3:W-:Y:S01]  /*2f200*/  LDGSTS.E [R5+0x44500], desc[UR4][R24.64], P2 ;  /* 0x4450000018057fae */ /* 0x0007e20009121844 */
[----:B------:R-:W-:-:S03]  /*2f210*/  IMAD.WIDE R36, R4, 0x4, R16 ;  /* 0x0000000404247825 */ /* 0x000fc600078e0210 */
[----:B------:R-:W4:Y:S04]  /*2f220*/  LDL.LU.64 R16, [R1+0x978] ;  /* 0x0009780001107983 */ /* 0x000f280000300a00 */
[----:B------:R-:W-:Y:S01]  /*2f230*/  LDGSTS.E [R34+0x44900], desc[UR4][R36.64], P2 ;  /* 0x4490000024227fae */ /* 0x000fe20009121844 */
[----:B--2---:R-:W-:-:S03]  /*2f240*/  IMAD.WIDE R30, R4, 0x4, R18 ;  /* 0x00000004041e7825 */ /* 0x004fc600078e0212 */
[----:B------:R-:W2:Y:S04]  /*2f250*/  LDL.LU.64 R18, [R1+0x970] ;  /* 0x0009700001127983 */ /* 0x000ea80000300a00 */
[----:B------:R-:W-:Y:S01]  /*2f260*/  STL.64 [R1+0x1220], R36 ;  /* 0x0012202401007387 */ /* 0x000fe20000100a00 */
[----:B---3--:R-:W-:-:S03]  /*2f270*/  IMAD.WIDE R24, R4, 0x4, R26 ;  /* 0x0000000404187825 */ /* 0x008fc600078e021a */
[----:B------:R-:W3:Y:S04]  /*2f280*/  LDL.LU.64 R26, [R1+0x968] ;  /* 0x00096800011a7983 */ /* 0x000ee80000300a00 */
[----:B------:R1:W-:Y:S04]  /*2f290*/  STL.64 [R1+0x1200], R30 ;  /* 0x0012001e01007387 */ /* 0x0003e80000100a00 */
[----:B------:R1:W-:Y:S04]  /*2f2a0*/  STL.64 [R1+0x11e0], R24 ;  /* 0x0011e01801007387 */ /* 0x0003e80000100a00 */
[----:B------:R-:W-:Y:S04]  /*2f2b0*/  LDGSTS.E [R252+0x44d00], desc[UR4][R30.64], P2 ;  /* 0x44d000001efc7fae */ /* 0x000fe80009121844 */
[----:B------:R1:W-:Y:S01]  /*2f2c0*/  LDGSTS.E [R251+0x45100], desc[UR4][R24.64], P2 ;  /* 0x4510000018fb7fae */ /* 0x0003e20009121844 */
[----:B------:R-:W-:-:S03]  /*2f2d0*/  IMAD.WIDE R28, R4, 0x4, R28 ;  /* 0x00000004041c7825 */ /* 0x000fc600078e021c */
[----:B-1----:R-:W3:Y:S04]  /*2f2e0*/  LDL.LU.64 R30, [R1+0x960] ;  /* 0x00096000011e7983 */ /* 0x002ee80000300a00 */
[----:B------:R1:W-:Y:S04]  /*2f2f0*/  STL.64 [R1+0x11c0], R28 ;  /* 0x0011c01c01007387 */ /* 0x0003e80000100a00 */
[----:B------:R-:W-:Y:S01]  /*2f300*/  LDGSTS.E [R5+0x45500], desc[UR4][R28.64], P2 ;  /* 0x455000001c057fae */ /* 0x000fe20009121844 */
[----:B------:R-:W-:Y:S02]  /*2f310*/  VIADD R24, R249, 0x100000 ;  /* 0x00100000f9187836 */ /* 0x000fe40000000000 */
[----:B------:R-:W-:-:S02]  /*2f320*/  IMAD.WIDE R36, R4, 0x4, R8 ;  /* 0x0000000404247825 */ /* 0x000fc400078e0208 */
[----:B------:R-:W3:Y:S04]  /*2f330*/  LDL.LU.64 R8, [R1+0x958] ;  /* 0x0009580001087983 */ /* 0x000ee80000300a00 */
[----:B-1----:R-:W3:Y:S04]  /*2f340*/  LDL.LU.64 R28, [R1+0x950] ;  /* 0x00095000011c7983 */ /* 0x002ee80000300a00 */
[----:B------:R1:W-:Y:S01]  /*2f350*/  STL.64 [R1+0x11a0], R36 ;  /* 0x0011a02401007387 */ /* 0x0003e20000100a00 */
[----:B----4-:R-:W-:-:S03]  /*2f360*/  IMAD.WIDE R34, R4, 0x4, R20 ;  /* 0x0000000404227825 */ /* 0x010fc600078e0214 */
[----:B------:R-:W4:Y:S04]  /*2f370*/  LDL.LU.64 R20, [R1+0x948] ;  /* 0x0009480001147983 */ /* 0x000f280000300a00 */
[----:B------:R1:W-:Y:S04]  /*2f380*/  STL.64 [R1+0x1180], R34 ;  /* 0x0011802201007387 */ /* 0x0003e80000100a00 */
[----:B------:R1:W-:Y:S01]  /*2f390*/  LDGSTS.E [R24+0x45900], desc[UR4][R36.64], P2 ;  /* 0x4590000024187fae */ /* 0x0003e20009121844 */
[----:B------:R-:W-:-:S03]  /*2f3a0*/  IMAD.WIDE R32, R4, 0x4, R32 ;  /* 0x0000000404207825 */ /* 0x000fc600078e0220 */
[----:B------:R1:W-:Y:S04]  /*2f3b0*/  LDGSTS.E [R252+0x45d00], desc[UR4][R34.64], P2 ;  /* 0x45d0000022fc7fae */ /* 0x0003e80009121844 */
[----:B------:R-:W-:Y:S04]  /*2f3c0*/  STL.64 [R1+0x1160], R32 ;  /* 0x0011602001007387 */ /* 0x000fe80000100a00 */
[----:B------:R-:W4:Y:S04]  /*2f3d0*/  LDL.LU.64 R24, [R1+0x940] ;  /* 0x0009400001187983 */ /* 0x000f280000300a00 */
[----:B------:R-:W-:Y:S01]  /*2f3e0*/  LDGSTS.E [R251+0x46100], desc[UR4][R32.64], P2 ;  /* 0x4610000020fb7fae */ /* 0x000fe20009121844 */
[----:B------:R-:W-:-:S05]  /*2f3f0*/  IMAD.WIDE R22, R4, 0x4, R22 ;  /* 0x0000000404167825 */ /* 0x000fca00078e0216 */
[----:B------:R2:W-:Y:S04]  /*2f400*/  STL.64 [R1+0x1140], R22 ;  /* 0x0011401601007387 */ /* 0x0005e80000100a00 */
[----:B------:R2:W-:Y:S01]  /*2f410*/  LDGSTS.E [R5+0x46500], desc[UR4][R22.64], P2 ;  /* 0x4650000016057fae */ /* 0x0005e20009121844 */
[----:B-1----:R-:W-:-:S03]  /*2f420*/  IMAD.WIDE R36, R4, 0x4, R16 ;  /* 0x0000000404247825 */ /* 0x002fc600078e0210 */
[----:B------:R-:W4:Y:S01]  /*2f430*/  LDL.LU.64 R16, [R1+0x938] ;  /* 0x0009380001107983 */ /* 0x000f220000300a00 */
[----:B------:R-:W-:-:S05]  /*2f440*/  VIADD R34, R249, 0x100000 ;  /* 0x00100000f9227836 */ /* 0x000fca0000000000 */
        /* <DEDUP_REMOVED lines=15> */
[----:B------:R-:W3:Y:S01]  /*2f540*/  LDL.LU.64 R8, [R1+0x918] ;  /* 0x0009180001087983 */ /* 0x000ee20000300a00 */
[----:B------:R-:W-:-:S03]  /*2f550*/  IMAD.WIDE R28, R4, 0x4, R28 ;  /* 0x00000004041c7825 */ /* 0x000fc600078e021c */
[----:B------:R-:W-:Y:S04]  /*2f560*/  STL.64 [R1+0x10a0], R36 ;  /* 0x0010a02401007387 */ /* 0x000fe80000100a00 */
[----:B------:R1:W-:Y:S01]  /*2f570*/  LDGSTS.E [R34+0x47900], desc[UR4][R36.64], P2 ;  /* 0x4790000024227fae */ /* 0x0003e20009121844 */
[----:B----4-:R-:W-:-:S03]  /*2f580*/  IMAD.WIDE R30, R4, 0x4, R20 ;  /* 0x00000004041e7825 */ /* 0x010fc600078e0214 */
        /* <DEDUP_REMOVED lines=9> */
[----:B------:R-:W-:Y:S01]  /*2f620*/  LDGSTS.E [R5+0x50500], desc[UR4][R24.64], P2 ;  /* 0x5050000018057fae */ /* 0x000fe20009121844 */
[----:B------:R-:W-:-:S03]  /*2f630*/  IMAD.WIDE R36, R4, 0x4, R16 ;  /* 0x0000000404247825 */ /* 0x000fc600078e0210 */
[----:B------:R-:W4:Y:S04]  /*2f640*/  LDL.LU.64 R16, [R1+0x8f8] ;  /* 0x0008f80001107983 */ /* 0x000f280000300a00 */
[----:B------:R-:W-:Y:S01]  /*2f650*/  LDGSTS.E [R34+0x50900], desc[UR4][R36.64], P2 ;  /* 0x5090000024227fae */ /* 0x000fe20009121844 */
[----:B--2---:R-:W-:-:S03]  /*2f660*/  IMAD.WIDE R30, R4, 0x4, R18 ;  /* 0x00000004041e7825 */ /* 0x004fc600078e0212 */
[----:B------:R-:W2:Y:S04]  /*2f670*/  LDL.LU.64 R18, [R1+0x8f0] ;  /* 0x0008f00001127983 */ /* 0x000ea80000300a00 */
[----:B------:R-:W-:Y:S04]  /*2f680*/  STL.64 [R1+0x1020], R36 ;  /* 0x0010202401007387 */ /* 0x000fe80000100a00 */
[----:B------:R-:W2:Y:S01]  /*2f690*/  LDL.LU.64 R24, [R1+0x8e8] ;  /* 0x0008e80001187983 */ /* 0x000ea20000300a00 */
[----:B---3--:R-:W-:-:S03]  /*2f6a0*/  IMAD.WIDE R26, R4, 0x4, R26 ;  /* 0x00000004041a7825 */ /* 0x008fc600078e021a */
[----:B------:R1:W-:Y:S04]  /*2f6b0*/  STL.64 [R1+0x1000], R30 ;  /* 0x0010001e01007387 */ /* 0x0003e80000100a00 */
[----:B------:R3:W-:Y:S04]  /*2f6c0*/  STL.64 [R1+0xfe0], R26 ;  /* 0x000fe01a01007387 */ /* 0x0007e80000100a00 */
[----:B------:R-:W-:Y:S04]  /*2f6d0*/  LDGSTS.E [R252+0x50d00], desc[UR4][R30.64], P2 ;  /* 0x50d000001efc7fae */ /* 0x000fe80009121844 */
[----:B------:R3:W-:Y:S01]  /*2f6e0*/  LDGSTS.E [R251+0x51100], desc[UR4][R26.64], P2 ;  /* 0x511000001afb7fae */ /* 0x0007e20009121844 */
[----:B------:R-:W-:-:S03]  /*2f6f0*/  IMAD.WIDE R22, R4, 0x4, R22 ;  /* 0x0000000404167825 */ /* 0x000fc600078e0216 */
[----:B-1----:R-:W2:Y:S04]  /*2f700*/  LDL.LU.64 R30, [R1+0x8e0] ;  /* 0x0008e000011e7983 */ /* 0x002ea80000300a00 */
[----:B------:R1:W-:Y:S04]  /*2f710*/  STL.64 [R1+0xfc0], R22 ;  /* 0x000fc01601007387 */ /* 0x0003e80000100a00 */
[----:B------:R-:W-:Y:S01]  /*2f720*/  LDGSTS.E [R5+0x51500], desc[UR4][R22.64], P2 ;  /* 0x5150000016057fae */ /* 0x000fe20009121844 */
[----:B---3--:R-:W-:-:S03]  /*2f730*/  VIADD R26, R249, 0x100000 ;  /* 0x00100000f91a7836 */ /* 0x008fc60000000000 */
[----:B-1----:R-:W3:Y:S01]  /*2f740*/  LDL.LU.64 R22, [R1+0x8d8] ;  /* 0x0008d80001167983 */ /* 0x002ee20000300a00 */
[----:B------:R-:W-:-:S03]  /*2f750*/  IMAD.WIDE R36, R4, 0x4, R8 ;  /* 0x0000000404247825 */ /* 0x000fc600078e0208 */
[----:B------:R-:W3:Y:S04]  /*2f760*/  LDL.LU.64 R8, [R1+0x8d0] ;  /* 0x0008d00001087983 */ /* 0x000ee80000300a00 */
[----:B------:R1:W-:Y:S04]  /*2f770*/  STL.64 [R1+0xfa0], R36 ;  /* 0x000fa02401007387 */ /* 0x0003e80000100a00 */
[----:B------:R1:W-:Y:S01]  /*2f780*/  LDGSTS.E [R26+0x51900], desc[UR4][R36.64], P2 ;  /* 0x51900000241a7fae */ /* 0x0003e20009121844 */
[----:B----4-:R-:W-:-:S03]  /*2f790*/  IMAD.WIDE R34, R4, 0x4, R20 ;  /* 0x0000000404227825 */ /* 0x010fc600078e0214 */
        /* <DEDUP_REMOVED lines=9> */
[----:B-1----:R-:W-:-:S03]  /*2f830*/  IMAD.WIDE R36, R4, 0x4, R16 ;  /* 0x0000000404247825 */ /* 0x002fc600078e0210 */
[----:B------:R2:W-:Y:S04]  /*2f840*/  LDGSTS.E [R5+0x52500], desc[UR4][R28.64], P2 ;  /* 0x525000001c057fae */ /* 0x0005e80009121844 */
[----:B------:R-:W4:Y:S01]  /*2f850*/  LDL.LU.64 R16, [R1+0x8b8] ;  /* 0x0008b80001107983 */ /* 0x000f220000300a00 */
[----:B------:R-:W-:-:S05]  /*2f860*/  VIADD R34, R249, 0x100000 ;  /* 0x00100000f9227836 */ /* 0x000fca0000000000 */
[----:B------:R3:W-:Y:S01]  /*2f870*/  LDGSTS.E [R34+0x52900], desc[UR4][R36.64], P2 ;  /* 0x5290000024227fae */ /* 0x0007e20009121844 */
[----:B--2---:R-:W-:-:S03]  /*2f880*/  IMAD.WIDE R28, R4, 0x4, R18 ;  /* 0x00000004041c7825 */ /* 0x004fc600078e0212 */
[----:B------:R-:W2:Y:S04]  /*2f890*/  LDL.LU.64 R18, [R1+0x8b0] ;  /* 0x0008b00001127983 */ /* 0x000ea80000300a00 */
[----:B------:R-:W-:Y:S01]  /*2f8a0*/  STL.64 [R1+0xf20], R36 ;  /* 0x000f202401007387 */ /* 0x000fe20000100a00 */
[----:B------:R-:W-:-:S03]  /*2f8b0*/  IMAD.WIDE R32, R4, 0x4, R24 ;  /* 0x0000000404207825 */ /* 0x000fc600078e0218 */
[----:B------:R-:W2:Y:S04]  /*2f8c0*/  LDL.LU.64 R24, [R1+0x8a8] ;  /* 0x0008a80001187983 */ /* 0x000ea80000300a00 */
[----:B------:R1:W-:Y:S04]  /*2f8d0*/  STL.64 [R1+0xf00], R28 ;  /* 0x000f001c01007387 */ /* 0x0003e80000100a00 */
[----:B------:R-:W-:Y:S04]  /*2f8e0*/  STL.64 [R1+0xee0], R32 ;  /* 0x000ee02001007387 */ /* 0x000fe80000100a00 */
[----:B------:R-:W-:Y:S04]  /*2f8f0*/  LDGSTS.E [R252+0x52d00], desc[UR4][R28.64], P2 ;  /* 0x52d000001cfc7fae */ /* 0x000fe80009121844 */
[----:B------:R-:W-:Y:S04]  /*2f900*/  LDGSTS.E [R251+0x53100], desc[UR4][R32.64], P2 ;  /* 0x5310000020fb7fae */ /* 0x000fe80009121844 */
[----:B-1----:R-:W2:Y:S01]  /*2f910*/  LDL.LU.64 R28, [R1+0x8a0] ;  /* 0x0008a000011c7983 */ /* 0x002ea20000300a00 */
[----:B------:R-:W-:-:S05]  /*2f920*/  IMAD.WIDE R30, R4, 0x4, R30 ;  /* 0x00000004041e7825 */ /* 0x000fca00078e021e */
[----:B------:R1:W-:Y:S04]  /*2f930*/  STL.64 [R1+0xec0], R30 ;  /* 0x000ec01e01007387 */ /* 0x0003e80000100a00 */
[----:B------:R1:W-:Y:S01]  /*2f940*/  LDGSTS.E [R5+0x53500], desc[UR4][R30.64], P2 ;  /* 0x535000001e057fae */ /* 0x0003e20009121844 */
[----:B---3--:R-:W-:-:S05]  /*2f950*/  IMAD.WIDE R36, R4, 0x4, R22 ;  /* 0x0000000404247825 */ /* 0x008fca00078e0216 */
[----:B------:R3:W-:Y:S01]  /*2f960*/  LDGSTS.E [R34+0x53900], desc[UR4][R36.64], P2 ;  /* 0x5390000024227fae */ /* 0x0007e20009121844 */
[----:B-1----:R-:W-:-:S03]  /*2f970*/  IMAD.WIDE R30, R4, 0x4, R8 ;  /* 0x00000004041e7825 */ /* 0x002fc600078e0208 */
[----:B------:R-:W2:Y:S04]  /*2f980*/  LDL.LU.64 R8, [R1+0x898] ;  /* 0x0008980001087983 */ /* 0x000ea80000300a00 */
[----:B------:R-:W-:Y:S04]  /*2f990*/  STL.64 [R1+0xea0], R36 ;  /* 0x000ea02401007387 */ /* 0x000fe80000100a00 */
[----:B------:R-:W-:Y:S01]  /*2f9a0*/  LDGSTS.E [R252+0x53d00], desc[UR4][R30.64], P2 ;  /* 0x53d000001efc7fae */ /* 0x000fe20009121844 */
[----:B----4-:R-:W-:-:S03]  /*2f9b0*/  IMAD.WIDE R32, R4, 0x4, R20 ;  /* 0x0000000404207825 */ /* 0x010fc600078e0214 */
[----:B------:R-:W4:Y:S04]  /*2f9c0*/  LDL.LU.64 R20, [R1+0x890] ;  /* 0x0008900001147983 */ /* 0x000f280000300a00 */
[----:B------:R1:W-:Y:S04]  /*2f9d0*/  STL.64 [R1+0xe80], R30 ;  /* 0x000e801e01007387 */ /* 0x0003e80000100a00 */
[----:B------:R-:W-:Y:S04]  /*2f9e0*/  STL.64 [R1+0xe60], R32 ;  /* 0x000e602001007387 */ /* 0x000fe80000100a00 */
[----:B------:R-:W4:Y:S04]  /*2f9f0*/  LDL.LU.64 R22, [R1+0x888] ;  /* 0x0008880001167983 */ /* 0x000f280000300a00 */
[----:B------:R-:W-:Y:S01]  /*2fa00*/  LDGSTS.E [R251+0x54100], desc[UR4][R32.64], P2 ;  /* 0x5410000020fb7fae */ /* 0x000fe20009121844 */
[----:B------:R-:W-:-:S05]  /*2fa10*/  IMAD.WIDE R26, R4, 0x4, R26 ;  /* 0x00000004041a7825 */ /* 0x000fca00078e021a */
[----:B------:R2:W-:Y:S04]  /*2fa20*/  STL.64 [R1+0xe40], R26 ;  /* 0x000e401a01007387 */ /* 0x0005e80000100a00 */
[----:B-1----:R-:W4:Y:S04]  /*2fa30*/  LDL.LU.64 R30, [R1+0x880] ;  /* 0x00088000011e7983 */ /* 0x002f280000300a00 */
[----:B------:R2:W-:Y:S01]  /*2fa40*/  LDGSTS.E [R5+0x54500], desc[UR4][R26.64], P2 ;  /* 0x545000001a057fae */ /* 0x0005e20009121844 */
[----:B---3--:R-:W-:-:S03]  /*2fa50*/  IMAD.WIDE R36, R4, 0x4, R16 ;  /* 0x0000000404247825 */ /* 0x008fc600078e0210 */
[----:B------:R-:W3:Y:S04]  /*2fa60*/  LDL.LU.64 R16, [R1+0x878] ;  /* 0x0008780001107983 */ /* 0x000ee80000300a00 */
        /* <DEDUP_REMOVED lines=9> */
[----:B------:R4:W-:Y:S01]  /*2fb00*/  LDGSTS.E [R251+0x55100], desc[UR4][R32.64], P2 ;  /* 0x5510000020fb7fae */ /* 0x0009e20009121844 */
[----:B------:R-:W-:-:S03]  /*2fb10*/  IMAD.WIDE R28, R4, 0x4, R28 ;  /* 0x00000004041c7825 */ /* 0x000fc600078e021c */
[----:B-1----:R-:W2:Y:S04]  /*2fb20*/  LDL.LU.64 R26, [R1+0x860] ;  /* 0x00086000011a7983 */ /* 0x002ea80000300a00 */
[----:B------:R1:W-:Y:S04]  /*2fb30*/  STL.64 [R1+0xdc0], R28 ;  /* 0x000dc01c01007387 */ /* 0x0003e80000100a00 */
[----:B------:R-:W-:Y:S04]  /*2fb40*/  LDGSTS.E [R5+0x55500], desc[UR4][R28.64], P2 ;  /* 0x555000001c057fae */ /* 0x000fe80009121844 */
[----:B-1----:R-:W2:Y:S01]  /*2fb50*/  LDL.LU.64 R28, [R1+0x850] ;  /* 0x00085000011c7983 */ /* 0x002ea20000300a00 */
[----:B------:R-:W-:-:S03]  /*2fb60*/  IMAD.WIDE R36, R4, 0x4, R8 ;  /* 0x0000000404247825 */ /* 0x000fc600078e0208 */
[----:B------:R-:W2:Y:S04]  /*2fb70*/  LDL.LU.64 R8, [R1+0x858] ;  /* 0x0008580001087983 */ /* 0x000ea80000300a00 */
[----:B------:R3:W-:Y:S01]  /*2fb80*/  LDGSTS.E [R34+0x55900], desc[UR4][R36.64], P2 ;  /* 0x5590000024227fae */ /* 0x0007e20009121844 */
[----:B----4-:R-:W-:-:S03]  /*2fb90*/  IMAD.WIDE R32, R4, 0x4, R20 ;  /* 0x0000000404207825 */ /* 0x010fc600078e0214 */
[----:B------:R-:W4:Y:S04]  /*2fba0*/  LDL.LU.64 R20, [R1+0x848] ;  /* 0x0008480001147983 */ /* 0x000f280000300a00 */
[----:B------:R-:W-:Y:S01]  /*2fbb0*/  STL.64 [R1+0xda0], R36 ;  /* 0x000da02401007387 */ /* 0x000fe20000100a00 */
[----:B------:R-:W-:-:S03]  /*2fbc0*/  IMAD.WIDE R22, R4, 0x4, R22 ;  /* 0x0000000404167825 */ /* 0x000fc600078e0216 */
[----:B------:R-:W-:Y:S04]  /*2fbd0*/  STL.64 [R1+0xd80], R32 ;  /* 0x000d802001007387 */ /* 0x000fe80000100a00 */
[----:B------:R1:W-:Y:S04]  /*2fbe0*/  STL.64 [R1+0xd60], R22 ;  /* 0x000d601601007387 */ /* 0x0003e80000100a00 */
[----:B------:R2:W-:Y:S04]  /*2fbf0*/  LDGSTS.E [R252+0x55d00], desc[UR4][R32.64], P2 ;  /* 0x55d0000020fc7fae */ /* 0x0005e80009121844 */
[----:B------:R-:W-:Y:S01]  /*2fc00*/  LDGSTS.E [R251+0x56100], desc[UR4][R22.64], P2 ;  /* 0x5610000016fb7fae */ /* 0x000fe20009121844 */
[----:B------:R-:W-:-:S05]  /*2fc10*/  IMAD.WIDE R30, R4, 0x4, R30 ;  /* 0x00000004041e7825 */ /* 0x000fca00078e021e */
[----:B------:R2:W-:Y:S04]  /*2fc20*/  STL.64 [R1+0xd40], R30 ;  /* 0x000d401e01007387 */ /* 0x0005e80000100a00 */
[----:B------:R2:W-:Y:S04]  /*2fc30*/  LDGSTS.E [R5+0x56500], desc[UR4][R30.64], P2 ;  /* 0x565000001e057fae */ /* 0x0005e80009121844 */
[----:B-1----:R-:W4:Y:S01]  /*2fc40*/  LDL.LU.64 R22, [R1+0x840] ;  /* 0x0008400001167983 */ /* 0x002f220000300a00 */
        /* <DEDUP_REMOVED lines=11> */
[----:B------:R-:W-:Y:S01]  /*2fd00*/  LDGSTS.E [R251+0x57100], desc[UR4][R30.64], P2 ;  /* 0x571000001efb7fae */ /* 0x000fe20009121844 */
[----:B------:R-:W-:-:S03]  /*2fd10*/  IMAD.WIDE R26, R4, 0x4, R26 ;  /* 0x00000004041a7825 */ /* 0x000fc600078e021a */
[----:B-1----:R-:W2:Y:S04]  /*2fd20*/  LDL.LU.64 R32, [R1+0x820] ;  /* 0x0008200001207983 */ /* 0x002ea80000300a00 */
[----:B------:R4:W-:Y:S04]  /*2fd30*/  STL.64 [R1+0xcc0], R26 ;  /* 0x000cc01a01007387 */ /* 0x0009e80000100a00 */
[----:B------:R4:W-:Y:S01]  /*2fd40*/  LDGSTS.E [R5+0x57500], desc[UR4][R26.64], P2 ;  /* 0x575000001a057fae */ /* 0x0009e20009121844 */
[----:B------:R-:W-:-:S05]  /*2fd50*/  IMAD.WIDE R28, R4, 0x4, R28 ;  /* 0x00000004041c7825 */ /* 0x000fca00078e021c */
[----:B------:R-:W-:Y:S01]  /*2fd60*/  STL.64 [R1+0x1458], R28 ;  /* 0x0014581c01007387 */ /* 0x000fe20000100a00 */
[----:B------:R-:W-:-:S03]  /*2fd70*/  IMAD.WIDE R36, R4, 0x4, R8 ;  /* 0x0000000404247825 */ /* 0x000fc600078e0208 */
[----:B------:R-:W2:Y:S04]  /*2fd80*/  LDL.LU.64 R8, [R1+0x818] ;  /* 0x0008180001087983 */ /* 0x000ea80000300a00 */
[----:B------:R3:W-:Y:S01]  /*2fd90*/  LDGSTS.E [R34+0x57900], desc[UR4][R36.64], P2 ;  /* 0x5790000024227fae */ /* 0x0007e20009121844 */
[----:B----4-:R-:W-:-:S03]  /*2fda0*/  IMAD.WIDE R26, R4, 0x4, R20 ;  /* 0x00000004041a7825 */ /* 0x010fc600078e0214 */
[----:B------:R-:W4:Y:S04]  /*2fdb0*/  LDL.LU.64 R20, [R1+0x810] ;  /* 0x0008100001147983 */ /* 0x000f280000300a00 */
[----:B------:R-:W-:Y:S04]  /*2fdc0*/  STL.64 [R1+0xc88], R36 ;  /* 0x000c882401007387 */ /* 0x000fe80000100a00 */
[----:B------:R-:W4:Y:S04]  /*2fdd0*/  LDL.LU.64 R30, [R1+0x808] ;  /* 0x00080800011e7983 */ /* 0x000f280000300a00 */
[----:B------:R1:W-:Y:S04]  /*2fde0*/  STL.64 [R1+0xc70], R26 ;  /* 0x000c701a01007387 */ /* 0x0003e80000100a00 */
[----:B------:R3:W-:Y:S04]  /*2fdf0*/  LDGSTS.E [R252+0x57d00], desc[UR4][R26.64], P2 ;  /* 0x57d000001afc7fae */ /* 0x0007e80009121844 */
[----:B-1----:R-:W4:Y:S01]  /*2fe00*/  LDL.LU.64 R26, [R1+0x800] ;  /* 0x00080000011a7983 */ /* 0x002f220000300a00 */
[----:B------:R-:W-:-:S05]  /*2fe10*/  IMAD.WIDE R22, R4, 0x4, R22 ;  /* 0x0000000404167825 */ /* 0x000fca00078e0216 */
[----:B------:R2:W-:Y:S01]  /*2fe20*/  STL.64 [R1+0x1438], R22 ;  /* 0x0014381601007387 */ /* 0x0005e20000100a00 */
[----:B---3--:R-:W-:-:S03]  /*2fe30*/  IMAD.WIDE R36, R4, 0x4, R16 ;  /* 0x0000000404247825 */ /* 0x008fc600078e0210 */
[----:B------:R-:W3:Y:S01]  /*2fe40*/  LDL.LU.64 R16, [R1+0x7f8] ;  /* 0x0007f80001107983 */ /* 0x000ee20000300a00 */
[C---:B------:R-:W-:Y:S02]  /*2fe50*/  VIADD R251, R248.reuse, 0x100000 ;  /* 0x00100000f8fb7836 */ /* 0x040fe40000000000 */
[----:B------:R-:W-:-:S03]  /*2fe60*/  VIADD R5, R248, 0x100000 ;  /* 0x00100000f8057836 */ /* 0x000fc60000000000 */
[----:B------:R-:W-:Y:S01]  /*2fe70*/  LDGSTS.E [R251+0x40200], desc[UR4][R28.64], P2 ;  /* 0x402000001cfb7fae */ /* 0x000fe20009121844 */
[----:B------:R-:W-:-:S03]  /*2fe80*/  VIADD R34, R248, 0x100000 ;  /* 0x00100000f8227836 */ /* 0x000fc60000000000 */
[----:B------:R2:W-:Y:S01]  /*2fe90*/  LDGSTS.E [R5+0x40600], desc[UR4][R22.64], P2 ;  /* 0x4060000016057fae */ /* 0x0005e20009121844 */
[----:B------:R-:W-:-:S03]  /*2fea0*/  VIADD R252, R248, 0x100000 ;  /* 0x00100000f8fc7836 */ /* 0x000fc60000000000 */
[----:B------:R-:W-:Y:S01]  /*2feb0*/  LDGSTS.E [R34+0x40a00], desc[UR4][R36.64], P2 ;  /* 0x40a0000024227fae */ /* 0x000fe20009121844 */
[----:B--2---:R-:W-:-:S03]  /*2fec0*/  IMAD.WIDE R22, R4, 0x4, R18 ;  /* 0x0000000404167825 */ /* 0x004fc600078e0212 */
[----:B------:R-:W2:Y:S01]  /*2fed0*/  LDL.LU.64 R18, [R1+0x7f0] ;  /* 0x0007f00001127983 */ /* 0x000ea20000300a00 */
[----:B------:R-:W-:-:S03]  /*2fee0*/  IMAD.WIDE R28, R4, 0x4, R24 ;  /* 0x00000004041c7825 */ /* 0x000fc600078e0218 */
[----:B------:R-:W-:Y:S04]  /*2fef0*/  STL.64 [R1+0x1418], R36 ;  /* 0x0014182401007387 */ /* 0x000fe80000100a00 */
[----:B------:R-:W2:Y:S04]  /*2ff00*/  LDL.LU.64 R24, [R1+0x7e8] ;  /* 0x0007e80001187983 */ /* 0x000ea80000300a00 */
[----:B------:R1:W-:Y:S04]  /*2ff10*/  STL.64 [R1+0x13f8], R22 ;  /* 0x0013f81601007387 */ /* 0x0003e80000100a00 */
[----:B------:R1:W-:Y:S04]  /*2ff20*/  STL.64 [R1+0x13d8], R28 ;  /* 0x0013d81c01007387 */ /* 0x0003e80000100a00 */
[----:B------:R-:W-:Y:S04]  /*2ff30*/  LDGSTS.E [R252+0x40e00], desc[UR4][R22.64], P2 ;  /* 0x40e0000016fc7fae */ /* 0x000fe80009121844 */
[----:B------:R1:W-:Y:S01]  /*2ff40*/  LDGSTS.E [R251+0x41200], desc[UR4][R28.64], P2 ;  /* 0x412000001cfb7fae */ /* 0x0003e20009121844 */
[----:B------:R-:W-:-:S03]  /*2ff50*/  IMAD.WIDE R32, R4, 0x4, R32 ;  /* 0x0000000404207825 */ /* 0x000fc600078e0220 */
[----:B-1----:R-:W2:Y:S04]  /*2ff60*/  LDL.LU.64 R22, [R1+0x7e0] ;  /* 0x0007e00001167983 */ /* 0x002ea80000300a00 */
[----:B------:R1:W-:Y:S01]  /*2ff70*/  STL.64 [R1+0x13b8], R32 ;  /* 0x0013b82001007387 */ /* 0x0003e20000100a00 */
[----:B------:R-:W-:-:S03]  /*2ff80*/  VIADD R28, R248, 0x100000 ;  /* 0x00100000f81c7836 */ /* 0x000fc60000000000 */
[----:B------:R1:W-:Y:S01]  /*2ff90*/  LDGSTS.E [R5+0x41600], desc[UR4][R32.64], P2 ;  /* 0x4160000020057fae */ /* 0x0003e20009121844 */
[----:B------:R-:W-:-:S03]  /*2ffa0*/  IMAD.WIDE R36, R4, 0x4, R8 ;  /* 0x0000000404247825 */ /* 0x000fc600078e0208 */
[----:B------:R-:W2:Y:S04]  /*2ffb0*/  LDL.LU.64 R8, [R1+0x7d8] ;  /* 0x0007d80001087983 */ /* 0x000ea80000300a00 */
[----:B------:R3:W-:Y:S01]  /*2ffc0*/  LDGSTS.E [R28+0x41a00], desc[UR4][R36.64], P2 ;  /* 0x41a00000241c7fae */ /* 0x0007e20009121844 */
[----:B----4-:R-:W-:-:S03]  /*2ffd0*/  IMAD.WIDE R34, R4, 0x4, R20 ;  /* 0x0000000404227825 */ /* 0x010fc600078e0214 */
[----:B------:R-:W4:Y:S04]  /*2ffe0*/  LDL.LU.64 R20, [R1+0x7d0] ;  /* 0x0007d00001147983 */ /* 0x000f280000300a00 */
[----:B------:R3:W-:Y:S01]  /*2fff0*/  STL.64 [R1+0x1398], R36 ;  /* 0x0013982401007387 */ /* 0x0007e20000100a00 */
[----:B-1----:R-:W-:-:S03]  /*30000*/  IMAD.WIDE R32, R4, 0x4, R30 ;  /* 0x0000000404207825 */ /* 0x002fc600078e021e */
[----:B------:R-:W4:Y:S04]  /*30010*/  LDL.LU.64 R30, [R1+0x7c8] ;  /* 0x0007c800011e7983 */ /* 0x000f280000300a00 */
[----:B------:R1:W-:Y:S04]  /*30020*/  STL.64 [R1+0x1378], R34 ;  /* 0x0013782201007387 */ /* 0x0003e80000100a00 */
[----:B------:R-:W-:Y:S04]  /*30030*/  STL.64 [R1+0x1358], R32 ;  /* 0x0013582001007387 */ /* 0x000fe80000100a00 */
[----:B------:R-:W4:Y:S04]  /*30040*/  LDL.LU.64 R28, [R1+0x7c0] ;  /* 0x0007c000011c7983 */ /* 0x000f280000300a00 */
[----:B------:R1:W-:Y:S01]  /*30050*/  LDGSTS.E [R252+0x41e00], desc[UR4][R34.64], P2 ;  /* 0x41e0000022fc7fae */ /* 0x0003e20009121844 */
[----:B------:R-:W-:-:S03]  /*30060*/  IMAD.WIDE R26, R4, 0x4, R26 ;  /* 0x00000004041a7825 */ /* 0x000fc600078e021a */
[----:B------:R-:W-:Y:S04]  /*30070*/  LDGSTS.E [R251+0x42200], desc[UR4][R32.64], P2 ;  /* 0x4220000020fb7fae */ /* 0x000fe80009121844 */
[----:B------:R2:W-:Y:S04]  /*30080*/  STL.64 [R1+0x1338], R26 ;  /* 0x0013381a01007387 */ /* 0x0005e80000100a00 */
[----:B------:R2:W-:Y:S01]  /*30090*/  LDGSTS.E [R5+0x42600], desc[UR4][R26.64], P2 ;  /* 0x426000001a057fae */ /* 0x0005e20009121844 */
[----:B---3--:R-:W-:-:S03]  /*300a0*/  IMAD.WIDE R36, R4, 0x4, R16 ;  /* 0x0000000404247825 */ /* 0x008fc600078e0210 */
[----:B------:R-:W3:Y:S01]  /*300b0*/  LDL.LU.64 R16, [R1+0x7b8] ;  /* 0x0007b80001107983 */ /* 0x000ee20000300a00 */
[----:B-1----:R-:W-:-:S05]  /*300c0*/  VIADD R34, R248, 0x100000 ;  /* 0x00100000f8227836 */ /* 0x002fca0000000000 */
        /* <DEDUP_REMOVED lines=14> */
[----:B------:R-:W-:-:S03]  /*301b0*/  IMAD.WIDE R36, R4, 0x4, R8 ;  /* 0x0000000404247825 */ /* 0x000fc600078e0208 */
[----:B------:R-:W2:Y:S04]  /*301c0*/  LDL.LU.64 R8, [R1+0x798] ;  /* 0x0007980001087983 */ /* 0x000ea80000300a00 */
[----:B------:R3:W-:Y:S01]  /*301d0*/  LDGSTS.E [R34+0x43a00], desc[UR4][R36.64], P2 ;  /* 0x43a0000024227fae */ /* 0x0007e20009121844 */
[----:B----4-:R-:W-:-:S03]  /*301e0*/  IMAD.WIDE R22, R4, 0x4, R20 ;  /* 0x0000000404167825 */ /* 0x010fc600078e0214 */
[----:B------:R-:W4:Y:S04]  /*301f0*/  LDL.LU.64 R20, [R1+0x790] ;  /* 0x0007900001147983 */ /* 0x000f280000300a00 */
[----:B------:R-:W-:Y:S04]  /*30200*/  STL.64 [R1+0x1298], R36 ;  /* 0x0012982401007387 */ /* 0x000fe80000100a00 */
[----:B------:R1:W-:Y:S01]  /*30210*/  STL.64 [R1+0x1278], R22 ;  /* 0x0012781601007387 */ /* 0x0003e20000100a00 */
[----:B------:R-:W-:-:S03]  /*30220*/  IMAD.WIDE R30, R4, 0x4, R30 ;  /* 0x00000004041e7825 */ /* 0x000fc600078e021e */
[----:B------:R-:W4:Y:S01]  /*30230*/  LDL.LU.64 R32, [R1+0x788] ;  /* 0x0007880001207983 */ /* 0x000f220000300a00 */
[----:B------:R-:W-:-:S03]  /*30240*/  IMAD.WIDE R28, R4, 0x4, R28 ;  /* 0x00000004041c7825 */ /* 0x000fc600078e021c */
[----:B------:R2:W-:Y:S04]  /*30250*/  STL.64 [R1+0x1258], R30 ;  /* 0x0012581e01007387 */ /* 0x0005e80000100a00 */
[----:B------:R-:W-:Y:S04]  /*30260*/  LDGSTS.E [R252+0x43e00], desc[UR4][R22.64], P2 ;  /* 0x43e0000016fc7fae */ /* 0x000fe80009121844 */
[----:B------:R2:W-:Y:S04]  /*30270*/  STL.64 [R1+0x1238], R28 ;  /* 0x0012381c01007387 */ /* 0x0005e80000100a00 */
[----:B------:R2:W-:Y:S04]  /*30280*/  LDGSTS.E [R251+0x44200], desc[UR4][R30.64], P2 ;  /* 0x442000001efb7fae */ /* 0x0005e80009121844 */
[----:B-1----:R-:W4:Y:S04]  /*30290*/  LDL.LU.64 R22, [R1+0x780] ;  /* 0x0007800001167983 */ /* 0x002f280000300a00 */
[----:B------:R1:W-:Y:S01]  /*302a0*/  LDGSTS.E [R5+0x44600], desc[UR4][R28.64], P2 ;  /* 0x446000001c057fae */ /* 0x0003e20009121844 */
[----:B---3--:R-:W-:-:S03]  /*302b0*/  IMAD.WIDE R36, R4, 0x4, R16 ;  /* 0x0000000404247825 */ /* 0x008fc600078e0210 */
[----:B------:R-:W3:Y:S04]  /*302c0*/  LDL.LU.64 R16, [R1+0x778] ;  /* 0x0007780001107983 */ /* 0x000ee80000300a00 */
[----:B------:R-:W-:Y:S01]  /*302d0*/  LDGSTS.E [R34+0x44a00], desc[UR4][R36.64], P2 ;  /* 0x44a0000024227fae */ /* 0x000fe20009121844 */
[----:B--2---:R-:W-:-:S03]  /*302e0*/  IMAD.WIDE R30, R4, 0x4, R18 ;  /* 0x00000004041e7825 */ /* 0x004fc600078e0212 */
[----:B------:R-:W2:Y:S04]  /*302f0*/  LDL.LU.64 R18, [R1+0x770] ;  /* 0x0007700001127983 */ /* 0x000ea80000300a00 */
[----:B------:R-:W-:Y:S01]  /*30300*/  STL.64 [R1+0x1218], R36 ;  /* 0x0012182401007387 */ /* 0x000fe20000100a00 */
[----:B-1----:R-:W-:-:S03]  /*30310*/  IMAD.WIDE R28, R4, 0x4, R24 ;  /* 0x00000004041c7825 */ /* 0x002fc600078e0218 */
[----:B------:R-:W2:Y:S04]  /*30320*/  LDL.LU.64 R24, [R1+0x768] ;  /* 0x0007680001187983 */ /* 0x000ea80000300a00 */
        /* <DEDUP_REMOVED lines=8> */
[----:B------:R-:W-:Y:S02]  /*303b0*/  VIADD R28, R248, 0x100000 ;  /* 0x00100000f81c7836 */ /* 0x000fe40000000000 */
[----:B------:R-:W-:-:S02]  /*303c0*/  IMAD.WIDE R36, R4, 0x4, R8 ;  /* 0x0000000404247825 */ /* 0x000fc400078e0208 */
[----:B------:R-:W2:Y:S04]  /*303d0*/  LDL.LU.64 R8, [R1+0x758] ;  /* 0x0007580001087983 */ /* 0x000ea80000300a00 */
[----:B------:R3:W-:Y:S01]  /*303e0*/  LDGSTS.E [R28+0x45a00], desc[UR4][R36.64], P2 ;  /* 0x45a00000241c7fae */ /* 0x0007e20009121844 */
[----:B----4-:R-:W-:-:S03]  /*303f0*/  IMAD.WIDE R34, R4, 0x4, R20 ;  /* 0x0000000404227825 */ /* 0x010fc600078e0214 */
[----:B------:R-:W4:Y:S04]  /*30400*/  LDL.LU.64 R20, [R1+0x750] ;  /* 0x0007500001147983 */ /* 0x000f280000300a00 */
[----:B------:R3:W-:Y:S04]  /*30410*/  STL.64 [R1+0x1198], R36 ;  /* 0x0011982401007387 */ /* 0x0007e80000100a00 */
[----:B-1----:R-:W4:Y:S01]  /*30420*/  LDL.LU.64 R26, [R1+0x748] ;  /* 0x00074800011a7983 */ /* 0x002f220000300a00 */
[----:B------:R-:W-:-:S03]  /*30430*/  IMAD.WIDE R32, R4, 0x4, R32 ;  /* 0x0000000404207825 */ /* 0x000fc600078e0220 */
[----:B------:R1:W-:Y:S04]  /*30440*/  STL.64 [R1+0x1178], R34 ;  /* 0x0011782201007387 */ /* 0x0003e80000100a00 */
[----:B------:R-:W-:Y:S04]  /*30450*/  STL.64 [R1+0x1158], R32 ;  /* 0x0011582001007387 */ /* 0x000fe80000100a00 */
[----:B------:R-:W4:Y:S04]  /*30460*/  LDL.LU.64 R28, [R1+0x740] ;  /* 0x00074000011c7983 */ /* 0x000f280000300a00 */
[----:B------:R1:W-:Y:S04]  /*30470*/  LDGSTS.E [R252+0x45e00], desc[UR4][R34.64], P2 ;  /* 0x45e0000022fc7fae */ /* 0x0003e80009121844 */
[----:B------:R-:W-:Y:S01]  /*30480*/  LDGSTS.E [R251+0x46200], desc[UR4][R32.64], P2 ;  /* 0x4620000020fb7fae */ /* 0x000fe20009121844 */
[----:B------:R-:W-:-:S05]  /*30490*/  IMAD.WIDE R22, R4, 0x4, R22 ;  /* 0x0000000404167825 */ /* 0x000fca00078e0216 */
        /* <DEDUP_REMOVED lines=21> */
[----:B------:R-:W-:Y:S04]  /*305f0*/  STL.64 [R1+0x1098], R36 ;  /* 0x0010982401007387 */ /* 0x000fe80000100a00 */
[----:B------:R3:W-:Y:S01]  /*30600*/  LDGSTS.E [R34+0x47a00], desc[UR4][R36.64], P2 ;  /* 0x47a0000024227fae */ /* 0x0007e20009121844 */
[----:B----4-:R-:W-:-:S05]  /*30610*/  IMAD.WIDE R20, R4, 0x4, R20 ;  /* 0x0000000404147825 */ /* 0x010fca00078e0214 */
[----:B------:R-:W-:Y:S01]  /*30620*/  LDGSTS.E [R252+0x47e00], desc[UR4][R20.64], P2 ;  /* 0x47e0000014fc7fae */ /* 0x000fe20009121844 */
[----:B-1----:R-:W-:-:S03]  /*30630*/  IMAD.WIDE R30, R4, 0x4, R26 ;  /* 0x00000004041e7825 */ /* 0x002fc600078e021a */
[----:B------:R-:W4:Y:S04]  /*30640*/  LDL.LU.64 R26, [R1+0x710] ;  /* 0x00071000011a7983 */ /* 0x000f280000300a00 */
[----:B------:R1:W-:Y:S04]  /*30650*/  STL.64 [R1+0x1078], R20 ;  /* 0x0010781401007387 */ /* 0x0003e80000100a00 */
[----:B------:R2:W-:Y:S04]  /*30660*/  STL.64 [R1+0x1058], R30 ;  /* 0x0010581e01007387 */ /* 0x0005e80000100a00 */
[----:B------:R-:W4:Y:S01]  /*30670*/  LDL.LU.64 R32, [R1+0x708] ;  /* 0x0007080001207983 */ /* 0x000f220000300a00 */
[----:B------:R-:W-:-:S03]  /*30680*/  IMAD.WIDE R28, R4, 0x4, R28 ;  /* 0x00000004041c7825 */ /* 0x000fc600078e021c */
[----:B------:R2:W-:Y:S04]  /*30690*/  LDGSTS.E [R251+0x50200], desc[UR4][R30.64], P2 ;  /* 0x502000001efb7fae */ /* 0x0005e80009121844 */
[----:B------:R2:W-:Y:S04]  /*306a0*/  STL.64 [R1+0x1038], R28 ;  /* 0x0010381c01007387 */ /* 0x0005e80000100a00 */
[----:B-1----:R-:W4:Y:S04]  /*306b0*/  LDL.LU.64 R20, [R1+0x700] ;  /* 0x0007000001147983 */ /* 0x002f280000300a00 */
[----:B------:R-:W-:Y:S01]  /*306c0*/  LDGSTS.E [R5+0x50600], desc[UR4][R28.64], P2 ;  /* 0x506000001c057fae */ /* 0x000fe20009121844 */
[----:B---3--:R-:W-:-:S03]  /*306d0*/  IMAD.WIDE R36, R4, 0x4, R16 ;  /* 0x0000000404247825 */ /* 0x008fc600078e0210 */
[----:B------:R-:W3:Y:S04]  /*306e0*/  LDL.LU.64 R16, [R1+0x6f8] ;  /* 0x0006f80001107983 */ /* 0x000ee80000300a00 */
[----:B------:R-:W-:Y:S01]  /*306f0*/  LDGSTS.E [R34+0x50a00], desc[UR4][R36.64], P2 ;  /* 0x50a0000024227fae */ /* 0x000fe20009121844 */
[----:B--2---:R-:W-:-:S03]  /*30700*/  IMAD.WIDE R30, R4, 0x4, R18 ;  /* 0x00000004041e7825 */ /* 0x004fc600078e0212 */
[----:B------:R-:W2:Y:S04]  /*30710*/  LDL.LU.64 R18, [R1+0x6f0] ;  /* 0x0006f00001127983 */ /* 0x000ea80000300a00 */
[----:B------:R-:W-:Y:S04]  /*30720*/  STL.64 [R1+0x1018], R36 ;  /* 0x0010182401007387 */ /* 0x000fe80000100a00 */
[----:B------:R-:W2:Y:S01]  /*30730*/  LDL.LU.64 R28, [R1+0x6e8] ;  /* 0x0006e800011c7983 */ /* 0x000ea20000300a00 */
[----:B------:R-:W-:-:S03]  /*30740*/  IMAD.WIDE R24, R4, 0x4, R24 ;  /* 0x0000000404187825 */ /* 0x000fc600078e0218 */
        /* <DEDUP_REMOVED lines=8> */
[----:B------:R-:W-:-:S03]  /*307d0*/  VIADD R24, R248, 0x100000 ;  /* 0x00100000f8187836 */ /* 0x000fc60000000000 */
[----:B-1----:R-:W2:Y:S01]  /*307e0*/  LDL.LU.64 R22, [R1+0x6d8] ;  /* 0x0006d80001167983 */ /* 0x002ea20000300a00 */
[----:B------:R-:W-:-:S03]  /*307f0*/  IMAD.WIDE R36, R4, 0x4, R8 ;  /* 0x0000000404247825 */ /* 0x000fc600078e0208 */
[----:B------:R-:W2:Y:S04]  /*30800*/  LDL.LU.64 R8, [R1+0x6d0] ;  /* 0x0006d00001087983 */ /* 0x000ea80000300a00 */
[----:B------:R3:W-:Y:S04]  /*30810*/  STL.64 [R1+0xf98], R36 ;  /* 0x000f982401007387 */ /* 0x0007e80000100a00 */
[----:B------:R3:W-:Y:S01]  /*30820*/  LDGSTS.E [R24+0x51a00], desc[UR4][R36.64], P2 ;  /* 0x51a0000024187fae */ /* 0x0007e20009121844 */
[----:B----4-:R-:W-:-:S03]  /*30830*/  IMAD.WIDE R34, R4, 0x4, R26 ;  /* 0x0000000404227825 */ /* 0x010fc600078e021a */
[----:B------:R-:W4:Y:S04]  /*30840*/  LDL.LU.64 R26, [R1+0x6c8] ;  /* 0x0006c800011a7983 */ /* 0x000f280000300a00 */
[----:B------:R-:W-:Y:S04]  /*30850*/  STL.64 [R1+0xf78], R34 ;  /* 0x000f782201007387 */ /* 0x000fe80000100a00 */
[----:B------:R1:W-:Y:S01]  /*30860*/  LDGSTS.E [R252+0x51e00], desc[UR4][R34.64], P2 ;  /* 0x51e0000022fc7fae */ /* 0x0003e20009121844 */
[----:B------:R-:W-:-:S05]  /*30870*/  IMAD.WIDE R32, R4, 0x4, R32 ;  /* 0x0000000404207825 */ /* 0x000fca00078e0220 */
[----:B------:R-:W-:Y:S04]  /*30880*/  STL.64 [R1+0xf58], R32 ;  /* 0x000f582001007387 */ /* 0x000fe80000100a00 */
[----:B------:R-:W4:Y:S01]  /*30890*/  LDL.LU.64 R24, [R1+0x6c0] ;  /* 0x0006c00001187983 */ /* 0x000f220000300a00 */
[----:B------:R-:W-:-:S03]  /*308a0*/  IMAD.WIDE R20, R4, 0x4, R20 ;  /* 0x0000000404147825 */ /* 0x000fc600078e0214 */
[----:B------:R2:W-:Y:S04]  /*308b0*/  LDGSTS.E [R251+0x52200], desc[UR4][R32.64], P2 ;  /* 0x5220000020fb7fae */ /* 0x0005e80009121844 */
[----:B------:R1:W-:Y:S04]  /*308c0*/  STL.64 [R1+0xf38], R20 ;  /* 0x000f381401007387 */ /* 0x0003e80000100a00 */
[----:B------:R-:W-:Y:S01]  /*308d0*/  LDGSTS.E [R5+0x52600], desc[UR4][R20.64], P2 ;  /* 0x5260000014057fae */ /* 0x000fe20009121844 */
[----:B---3--:R-:W-:-:S03]  /*308e0*/  IMAD.WIDE R36, R4, 0x4, R16 ;  /* 0x0000000404247825 */ /* 0x008fc600078e0210 */
[----:B------:R-:W3:Y:S04]  /*308f0*/  LDL.LU.64 R16, [R1+0x6b8] ;  /* 0x0006b80001107983 */ /* 0x000ee80000300a00 */
[----:B-1----:R-:W3:Y:S01]  /*30900*/  LDL.LU.64 R20, [R1+0x6b0] ;  /* 0x0006b00001147983 */ /* 0x002ee20000300a00 */
[----:B------:R-:W-:-:S03]  /*30910*/  VIADD R34, R248, 0x100000 ;  /* 0x00100000f8227836 */ /* 0x000fc60000000000 */
[----:B------:R-:W-:Y:S04]  /*30920*/  STL.64 [R1+0xf18], R36 ;  /* 0x000f182401007387 */ /* 0x000fe80000100a00 */
[----:B------:R1:W-:Y:S01]  /*30930*/  LDGSTS.E [R34+0x52a00], desc[UR4][R36.64], P2 ;  /* 0x52a0000024227fae */ /* 0x0003e20009121844 */
[----:B--2---:R-:W-:-:S05]  /*30940*/  IMAD.WIDE R18, R4, 0x4, R18 ;  /* 0x0000000404127825 */ /* 0x004fca00078e0212 */
[----:B------:R-:W-:Y:S01]  /*30950*/  LDGSTS.E [R252+0x52e00], desc[UR4][R18.64], P2 ;  /* 0x52e0000012fc7fae */ /* 0x000fe20009121844 */
[----:B------:R-:W-:-:S03]  /*30960*/  IMAD.WIDE R32, R4, 0x4, R28 ;  /* 0x0000000404207825 */ /* 0x000fc600078e021c */
[----:B------:R-:W2:Y:S04]  /*30970*/  LDL.LU.64 R28, [R1+0x6a8] ;  /* 0x0006a800011c7983 */ /* 0x000ea80000300a00 */
[----:B------:R1:W-:Y:S04]  /*30980*/  STL.64 [R1+0xef8], R18 ;  /* 0x000ef81201007387 */ /* 0x0003e80000100a00 */
[----:B------:R4:W-:Y:S04]  /*30990*/  STL.64 [R1+0xed8], R32 ;  /* 0x000ed82001007387 */ /* 0x0009e80000100a00 */
[----:B------:R4:W-:Y:S04]  /*309a0*/  LDGSTS.E [R251+0x53200], desc[UR4][R32.64], P2 ;  /* 0x5320000020fb7fae */ /* 0x0009e80009121844 */
[----:B-1----:R-:W2:Y:S01]  /*309b0*/  LDL.LU.64 R18, [R1+0x6a0] ;  /* 0x0006a00001127983 */ /* 0x002ea20000300a00 */
[----:B------:R-:W-:-:S05]  /*309c0*/  IMAD.WIDE R30, R4, 0x4, R30 ;  /* 0x00000004041e7825 */ /* 0x000fca00078e021e */
[----:B------:R1:W-:Y:S04]  /*309d0*/  STL.64 [R1+0xeb8], R30 ;  /* 0x000eb81e01007387 */ /* 0x0003e80000100a00 */
[----:B------:R-:W-:Y:S01]  /*309e0*/  LDGSTS.E [R5+0x53600], desc[UR4][R30.64], P2 ;  /* 0x536000001e057fae */ /* 0x000fe20009121844 */
[----:B------:R-:W-:-:S05]  /*309f0*/  IMAD.WIDE R36, R4, 0x4, R22 ;  /* 0x0000000404247825 */ /* 0x000fca00078e0216 */
[----:B------:R3:W-:Y:S01]  /*30a00*/  LDGSTS.E [R34+0x53a00], desc[UR4][R36.64], P2 ;  /* 0x53a0000024227fae */ /* 0x0007e20009121844 */
[----:B------:R-:W-:-:S03]  /*30a10*/  IMAD.WIDE R22, R4, 0x4, R8 ;  /* 0x0000000404167825 */ /* 0x000fc600078e0208 */
[----:B------:R-:W2:Y:S04]  /*30a20*/  LDL.LU.64 R8, [R1+0x698] ;  /* 0x0006980001087983 */ /* 0x000ea80000300a00 */
        /* <DEDUP_REMOVED lines=12> */
[----:B---3--:R-:W-:-:S03]  /*30af0*/  IMAD.WIDE R36, R4, 0x4, R16 ;  /* 0x0000000404247825 */ /* 0x008fc600078e0210 */
[----:B------:R-:W3:Y:S01]  /*30b00*/  LDL.LU.64 R16, [R1+0x678] ;  /* 0x0006780001107983 */ /* 0x000ee20000300a00 */
[----:B-1----:R-:W-:-:S03]  /*30b10*/  IMAD.WIDE R24, R4, 0x4, R20 ;  /* 0x0000000404187825 */ /* 0x002fc600078e0214 */
[----:B------:R-:W3:Y:S04]  /*30b20*/  LDL.LU.64 R20, [R1+0x670] ;  /* 0x0006700001147983 */ /* 0x000ee80000300a00 */
[----:B------:R-:W-:Y:S04]  /*30b30*/  STL.64 [R1+0xe18], R36 ;  /* 0x000e182401007387 */ /* 0x000fe80000100a00 */
[----:B------:R1:W-:Y:S04]  /*30b40*/  LDGSTS.E [R34+0x54a00], desc[UR4][R36.64], P2 ;  /* 0x54a0000024227fae */ /* 0x0003e80009121844 */
[----:B------:R-:W-:Y:S01]  /*30b50*/  LDGSTS.E [R252+0x54e00], desc[UR4][R24.64], P2 ;  /* 0x54e0000018fc7fae */ /* 0x000fe20009121844 */
[----:B--2---:R-:W-:-:S03]  /*30b60*/  IMAD.WIDE R32, R4, 0x4, R28 ;  /* 0x0000000404207825 */ /* 0x004fc600078e021c */
[----:B------:R-:W2:Y:S04]  /*30b70*/  LDL.LU.64 R28, [R1+0x668] ;  /* 0x00066800011c7983 */ /* 0x000ea80000300a00 */
[----:B------:R1:W-:Y:S04]  /*30b80*/  STL.64 [R1+0xdf8], R24 ;  /* 0x000df81801007387 */ /* 0x0003e80000100a00 */
[----:B------:R-:W-:Y:S04]  /*30b90*/  STL.64 [R1+0xdd8], R32 ;  /* 0x000dd82001007387 */ /* 0x000fe80000100a00 */
        /* <DEDUP_REMOVED lines=13> */
[----:B------:R1:W-:Y:S04]  /*30c70*/  STL.64 [R1+0xd78], R32 ;  /* 0x000d782001007387 */ /* 0x0003e80000100a00 */
[----:B------:R-:W-:Y:S04]  /*30c80*/  STL.64 [R1+0xd58], R30 ;  /* 0x000d581e01007387 */ /* 0x000fe80000100a00 */
[----:B------:R-:W-:Y:S04]  /*30c90*/  LDGSTS.E [R252+0x55e00], desc[UR4][R32.64], P2 ;  /* 0x55e0000020fc7fae */ /* 0x000fe80009121844 */
[----:B------:R-:W-:Y:S01]  /*30ca0*/  LDGSTS.E [R251+0x56200], desc[UR4][R30.64], P2 ;  /* 0x562000001efb7fae */ /* 0x000fe20009121844 */
[----:B------:R-:W-:-:S05]  /*30cb0*/  IMAD.WIDE R22, R4, 0x4, R22 ;  /* 0x0000000404167825 */ /* 0x000fca00078e0216 */
[----:B------:R3:W-:Y:S04]  /*30cc0*/  STL.64 [R1+0xd38], R22 ;  /* 0x000d381601007387 */ /* 0x0007e80000100a00 */
[----:B-1----:R-:W4:Y:S04]  /*30cd0*/  LDL.LU.64 R32, [R1+0x640] ;  /* 0x0006400001207983 */ /* 0x002f280000300a00 */
[----:B------:R1:W-:Y:S01]  /*30ce0*/  LDGSTS.E [R5+0x56600], desc[UR4][R22.64], P2 ;  /* 0x5660000016057fae */ /* 0x0003e20009121844 */
[----:B---3--:R-:W-:-:S03]  /*30cf0*/  IMAD.WIDE R36, R4, 0x4, R16 ;  /* 0x0000000404247825 */ /* 0x008fc600078e0210 */
[----:B------:R-:W3:Y:S01]  /*30d00*/  LDL.LU.64 R16, [R1+0x638] ;  /* 0x0006380001107983 */ /* 0x000ee20000300a00 */
[----:B-1----:R-:W-:-:S03]  /*30d10*/  IMAD.WIDE R22, R4, 0x4, R20 ;  /* 0x0000000404167825 */ /* 0x002fc600078e0214 */
[----:B------:R-:W3:Y:S04]  /*30d20*/  LDL.LU.64 R20, [R1+0x630] ;  /* 0x0006300001147983 */ /* 0x000ee80000300a00 */
[----:B------:R-:W-:Y:S04]  /*30d30*/  STL.64 [R1+0xd18], R36 ;  /* 0x000d182401007387 */ /* 0x000fe80000100a00 */
[----:B------:R-:W-:Y:S04]  /*30d40*/  LDGSTS.E [R34+0x56a00], desc[UR4][R36.64], P2 ;  /* 0x56a0000024227fae */ /* 0x000fe80009121844 */
[----:B------:R-:W-:Y:S01]  /*30d50*/  LDGSTS.E [R252+0x56e00], desc[UR4][R22.64], P2 ;  /* 0x56e0000016fc7fae */ /* 0x000fe20009121844 */
[----:B--2---:R-:W-:-:S03]  /*30d60*/  IMAD.WIDE R30, R4, 0x4, R28 ;  /* 0x00000004041e7825 */ /* 0x004fc600078e021c */
[----:B------:R-:W2:Y:S04]  /*30d70*/  LDL.LU.64 R28, [R1+0x628] ;  /* 0x00062800011c7983 */ /* 0x000ea80000300a00 */
[----:B------:R1:W-:Y:S04]  /*30d80*/  STL.64 [R1+0xcf8], R22 ;  /* 0x000cf81601007387 */ /* 0x0003e80000100a00 */
[----:B------:R-:W-:Y:S04]  /*30d90*/  STL.64 [R1+0xcd8], R30 ;  /* 0x000cd81e01007387 */ /* 0x000fe80000100a00 */
[----:B------:R-:W-:Y:S01]  /*30da0*/  LDGSTS.E [R251+0x57200], desc[UR4][R30.64], P2 ;  /* 0x572000001efb7fae */ /* 0x000fe20009121844 */
[----:B------:R-:W-:-:S03]  /*30db0*/  IMAD.WIDE R24, R4, 0x4, R24 ;  /* 0x0000000404187825 */ /* 0x000fc600078e0218 */
[----:B-1----:R-:W2:Y:S04]  /*30dc0*/  LDL.LU.64 R22, [R1+0x620] ;  /* 0x0006200001167983 */ /* 0x002ea80000300a00 */
[----:B------:R1:W-:Y:S04]  /*30dd0*/  STL.64 [R1+0xcb8], R24 ;  /* 0x000cb81801007387 */ /* 0x0003e80000100a00 */
[----:B------:R1:W-:Y:S01]  /*30de0*/  LDGSTS.E [R5+0x57600], desc[UR4][R24.64], P2 ;  /* 0x5760000018057fae */ /* 0x0003e20009121844 */
[----:B------:R-:W-:-:S05]  /*30df0*/  IMAD.WIDE R18, R4, 0x4, R18 ;  /* 0x0000000404127825 */ /* 0x000fca00078e0212 */
[----:B------:R-:W-:Y:S01]  /*30e00*/  STL.64 [R1+0x1450], R18 ;  /* 0x0014501201007387 */ /* 0x000fe20000100a00 */
[----:B-1----:R-:W-:Y:S02]  /*30e10*/  VIADD R24, R248, 0x100000 ;  /* 0x00100000f8187836 */ /* 0x002fe40000000000 */
[C---:B------:R-:W-:Y:S02]  /*30e20*/  IMAD.WIDE R36, R4.reuse, 0x4, R8 ;  /* 0x0000000404247825 */ /* 0x040fe400078e0208 */
[----:B------:R-:W2:Y:S04]  /*30e30*/  LDL.LU.64 R8, [R1+0x618] ;  /* 0x0006180001087983 */ /* 0x000ea80000300a00 */
[----:B------:R3:W-:Y:S01]  /*30e40*/  LDGSTS.E [R24+0x57a00], desc[UR4][R36.64], P2 ;  /* 0x57a0000024187fae */ /* 0x0007e20009121844 */
[----:B----4-:R-:W-:-:S03]  /*30e50*/  IMAD.WIDE R34, R4, 0x4, R26 ;  /* 0x0000000404227825 */ /* 0x010fc600078e021a */
[----:B------:R-:W4:Y:S04]  /*30e60*/  LDL.LU.64 R26, [R1+0x610] ;  /* 0x00061000011a7983 */ /* 0x000f280000300a00 */
[----:B------:R3:W-:Y:S04]  /*30e70*/  STL.64 [R1+0xc80], R36 ;  /* 0x000c802401007387 */ /* 0x0007e80000100a00 */
[----:B------:R-:W4:Y:S04]  /*30e80*/  LDL.LU.64 R30, [R1+0x608] ;  /* 0x00060800011e7983 */ /* 0x000f280000300a00 */
[----:B------:R1:W-:Y:S04]  /*30e90*/  STL.64 [R1+0xc68], R34 ;  /* 0x000c682201007387 */ /* 0x0003e80000100a00 */
[----:B------:R-:W4:Y:S04]  /*30ea0*/  LDL.LU.64 R24, [R1+0x600] ;  /* 0x0006000001187983 */ /* 0x000f280000300a00 */
[----:B------:R1:W-:Y:S01]  /*30eb0*/  LDGSTS.E [R252+0x57e00], desc[UR4][R34.64], P2 ;  /* 0x57e0000022fc7fae */ /* 0x0003e20009121844 */
[----:B------:R-:W-:-:S05]  /*30ec0*/  IMAD.WIDE R32, R4, 0x4, R32 ;  /* 0x0000000404207825 */ /* 0x000fca00078e0220 */
[----:B------:R2:W-:Y:S01]  /*30ed0*/  STL.64 [R1+0x1430], R32 ;  /* 0x0014302001007387 */ /* 0x0005e20000100a00 */
[----:B---3--:R-:W-:-:S03]  /*30ee0*/  IMAD.WIDE R36, R4, 0x4, R16 ;  /* 0x0000000404247825 */ /* 0x008fc600078e0210 */
[----:B------:R-:W3:Y:S01]  /*30ef0*/  LDL.LU.64 R16, [R1+0x5f8] ;  /* 0x0005f80001107983 */ /* 0x000ee20000300a00 */
[----:B-1----:R-:W-:-:S03]  /*30f00*/  IMAD.WIDE R34, R4, 0x4, R20 ;  /* 0x0000000404227825 */ /* 0x002fc600078e0214 */
[----:B------:R-:W3:Y:S01]  /*30f10*/  LDL.LU.64 R20, [R1+0x5f0] ;  /* 0x0005f00001147983 */ /* 0x000ee20000300a00 */
[C---:B------:R-:W-:Y:S02]  /*30f20*/  VIADD R251, R247.reuse, 0x100000 ;  /* 0x00100000f7fb7836 */ /* 0x040fe40000000000 */
[----:B------:R-:W-:-:S03]  /*30f30*/  VIADD R5, R247, 0x100000 ;  /* 0x00100000f7057836 */ /* 0x000fc60000000000 */
[----:B------:R1:W-:Y:S04]  /*30f40*/  LDGSTS.E [R251+0x40300], desc[UR4][R18.64], P2 ;  /* 0x4030000012fb7fae */ /* 0x0003e80009121844 */
[----:B------:R2:W-:Y:S04]  /*30f50*/  LDGSTS.E [R5+0x40700], desc[UR4][R32.64], P2 ;  /* 0x4070000020057fae */ /* 0x0005e80009121844 */
[----:B------:R-:W-:Y:S01]  /*30f60*/  STL.64 [R1+0x1410], R36 ;  /* 0x0014102401007387 */ /* 0x000fe20000100a00 */
[----:B-1----:R-:W-:-:S05]  /*30f70*/  VIADD R18, R247, 0x100000 ;  /* 0x00100000f7127836 */ /* 0x002fca0000000000 */
[----:B------:R-:W-:Y:S01]  /*30f80*/  LDGSTS.E [R18+0x40b00], desc[UR4][R36.64], P2 ;  /* 0x40b0000024127fae */ /* 0x000fe20009121844 */
[----:B--2---:R-:W-:-:S03]  /*30f90*/  IMAD.WIDE R32, R4, 0x4, R28 ;  /* 0x0000000404207825 */ /* 0x004fc600078e021c */
[----:B------:R-:W2:Y:S04]  /*30fa0*/  LDL.LU.64 R28, [R1+0x5e8] ;  /* 0x0005e800011c7983 */ /* 0x000ea80000300a00 */
[----:B------:R1:W-:Y:S04]  /*30fb0*/  STL.64 [R1+0x13f0], R34 ;  /* 0x0013f02201007387 */ /* 0x0003e80000100a00 */
[----:B------:R-:W-:Y:S04]  /*30fc0*/  STL.64 [R1+0x13d0], R32 ;  /* 0x0013d02001007387 */ /* 0x000fe80000100a00 */
[----:B------:R-:W2:Y:S01]  /*30fd0*/  LDL.LU.64 R18, [R1+0x5e0] ;  /* 0x0005e00001127983 */ /* 0x000ea20000300a00 */
[----:B------:R-:W-:-:S04]  /*30fe0*/  IMAD.WIDE R22, R4, 0x4, R22 ;  /* 0x0000000404167825 */ /* 0x000fc800078e0216 */
[C---:B------:R-:W-:Y:S01]  /*30ff0*/  VIADD R252, R247.reuse, 0x100000 ;  /* 0x00100000f7fc7836 */ /* 0x040fe20000000000 */
[----:B------:R4:W-:Y:S04]  /*31000*/  STL.64 [R1+0x13b0], R22 ;  /* 0x0013b01601007387 */ /* 0x0009e80000100a00 */
[----:B------:R1:W-:Y:S04]  /*31010*/  LDGSTS.E [R252+0x40f00], desc[UR4][R34.64], P2 ;  /* 0x40f0000022fc7fae */ /* 0x0003e80009121844 */
[----:B------:R-:W-:Y:S04]  /*31020*/  LDGSTS.E [R251+0x41300], desc[UR4][R32.64], P2 ;  /* 0x4130000020fb7fae */ /* 0x000fe80009121844 */
[----:B------:R4:W-:Y:S01]  /*31030*/  LDGSTS.E [R5+0x41700], desc[UR4][R22.64], P2 ;  /* 0x4170000016057fae */ /* 0x0009e20009121844 */
[----:B-1----:R-:W-:-:S02]  /*31040*/  VIADD R34, R247, 0x100000 ;  /* 0x00100000f7227836 */ /* 0x002fc40000000000 */
[C---:B------:R-:W-:Y:S02]  /*31050*/  IMAD.WIDE R36, R4.reuse, 0x4, R8 ;  /* 0x0000000404247825 */ /* 0x040fe400078e0208 */
[----:B------:R-:W2:Y:S04]  /*31060*/  LDL.LU.64 R8, [R1+0x5d8] ;  /* 0x0005d80001087983 */ /* 0x000ea80000300a00 */
[----:B------:R3:W-:Y:S01]  /*31070*/  LDGSTS.E [R34+0x41b00], desc[UR4][R36.64], P2 ;  /* 0x41b0000024227fae */ /* 0x0007e20009121844 */
[----:B----4-:R-:W-:-:S03]  /*31080*/  IMAD.WIDE R22, R4, 0x4, R26 ;  /* 0x0000000404167825 */ /* 0x010fc600078e021a */
[----:B------:R-:W4:Y:S04]  /*31090*/  LDL.LU.64 R26, [R1+0x5d0] ;  /* 0x0005d000011a7983 */ /* 0x000f280000300a00 */
[----:B------:R-:W-:Y:S01]  /*310a0*/  STL.64 [R1+0x1390], R36 ;  /* 0x0013902401007387 */ /* 0x000fe20000100a00 */
[----:B------:R-:W-:-:S03]  /*310b0*/  IMAD.WIDE R32, R4, 0x4, R30 ;  /* 0x0000000404207825 */ /* 0x000fc600078e021e */
[----:B------:R1:W-:Y:S04]  /*310c0*/  STL.64 [R1+0x1370], R22 ;  /* 0x0013701601007387 */ /* 0x0003e80000100a00 */
[----:B------:R-:W-:Y:S01]  /*310d0*/  LDGSTS.E [R252+0x41f00], desc[UR4][R22.64], P2 ;  /* 0x41f0000016fc7fae */ /* 0x000fe20009121844 */
[----:B------:R-:W-:-:S03]  /*310e0*/  IMAD.WIDE R30, R4, 0x4, R24 ;  /* 0x00000004041e7825 */ /* 0x000fc600078e0218 */
[----:B------:R-:W4:Y:S04]  /*310f0*/  LDL.LU.64 R24, [R1+0x5c8] ;  /* 0x0005c80001187983 */ /* 0x000f280000300a00 */
[----:B------:R3:W-:Y:S04]  /*31100*/  STL.64 [R1+0x1350], R32 ;  /* 0x0013502001007387 */ /* 0x0007e80000100a00 */
[----:B------:R2:W-:Y:S04]  /*31110*/  STL.64 [R1+0x1330], R30 ;  /* 0x0013301e01007387 */ /* 0x0005e80000100a00 */
[----:B-1----:R-:W4:Y:S04]  /*31120*/  LDL.LU.64 R22, [R1+0x5c0] ;  /* 0x0005c00001167983 */ /* 0x002f280000300a00 */
[----:B------:R1:W-:Y:S04]  /*31130*/  LDGSTS.E [R251+0x42300], desc[UR4][R32.64], P2 ;  /* 0x4230000020fb7fae */ /* 0x0003e80009121844 */
[----:B------:R2:W-:Y:S01]  /*31140*/  LDGSTS.E [R5+0x42700], desc[UR4][R30.64], P2 ;  /* 0x427000001e057fae */ /* 0x0005e20009121844 */
[----:B---3--:R-:W-:-:S03]  /*31150*/  IMAD.WIDE R36, R4, 0x4, R16 ;  /* 0x0000000404247825 */ /* 0x008fc600078e0210 */
[----:B------:R-:W3:Y:S01]  /*31160*/  LDL.LU.64 R16, [R1+0x5b8] ;  /* 0x0005b80001107983 */ /* 0x000ee20000300a00 */
[----:B-1----:R-:W-:-:S03]  /*31170*/  IMAD.WIDE R32, R4, 0x4, R20 ;  /* 0x0000000404207825 */ /* 0x002fc600078e0214 */
[----:B------:R-:W3:Y:S04]  /*31180*/  LDL.LU.64 R20, [R1+0x5b0] ;  /* 0x0005b00001147983 */ /* 0x000ee80000300a00 */
[----:B------:R-:W-:Y:S04]  /*31190*/  STL.64 [R1+0x1310], R36 ;  /* 0x0013102401007387 */ /* 0x000fe80000100a00 */
[----:B------:R-:W-:Y:S04]  /*311a0*/  STL.64 [R1+0x12f0], R32 ;  /* 0x0012f02001007387 */ /* 0x000fe80000100a00 */
[----:B------:R1:W-:Y:S04]  /*311b0*/  LDGSTS.E [R34+0x42b00], desc[UR4][R36.64], P2 ;  /* 0x42b0000024227fae */ /* 0x0003e80009121844 */
[----:B------:R4:W-:Y:S01]  /*311c0*/  LDGSTS.E [R252+0x42f00], desc[UR4][R32.64], P2 ;  /* 0x42f0000020fc7fae */ /* 0x0009e20009121844 */
[----:B--2---:R-:W-:-:S05]  /*311d0*/  IMAD.WIDE R30, R4, 0x4, R28 ;  /* 0x00000004041e7825 */ /* 0x004fca00078e021c */
[----:B------:R-:W-:Y:S01]  /*311e0*/  LDGSTS.E [R251+0x43300], desc[UR4][R30.64], P2 ;  /* 0x433000001efb7fae */ /* 0x000fe20009121844 */
[----:B------:R-:W-:-:S03]  /*311f0*/  IMAD.WIDE R28, R4, 0x4, R18 ;  /* 0x00000004041c7825 */ /* 0x000fc600078e0212 */
[----:B------:R-:W2:Y:S04]  /*31200*/  LDL.LU.64 R18, [R1+0x5a8] ;  /* 0x0005a80001127983 */ /* 0x000ea80000300a00 */
[----:B------:R1:W-:Y:S04]  /*31210*/  STL.64 [R1+0x12d0], R30 ;  /* 0x0012d01e01007387 */ /* 0x0003e80000100a00 */
[----:B------:R1:W-:Y:S04]  /*31220*/  STL.64 [R1+0x12b0], R28 ;  /* 0x0012b01c01007387 */ /* 0x0003e80000100a00 */
[----:B------:R-:W-:Y:S04]  /*31230*/  LDGSTS.E [R5+0x43700], desc[UR4][R28.64], P2 ;  /* 0x437000001c057fae */ /* 0x000fe80009121844 */
[----:B-1----:R-:W2:Y:S01]  /*31240*/  LDL.LU.64 R30, [R1+0x5a0] ;  /* 0x0005a000011e7983 */ /* 0x002ea20000300a00 */
[----:B------:R-:W-:-:S03]  /*31250*/  IMAD.WIDE R36, R4, 0x4, R8 ;  /* 0x0000000404247825 */ /* 0x000fc600078e0208 */
[----:B------:R-:W2:Y:S04]  /*31260*/  LDL.LU.64 R8, [R1+0x598] ;  /* 0x0005980001087983 */ /* 0x000ea80000300a00 */
[----:B------:R-:W2:Y:S04]  /*31270*/  LDL.LU.64 R28, [R1+0x590] ;  /* 0x00059000011c7983 */ /* 0x000ea80000300a00 */
[----:B------:R-:W-:Y:S04]  /*31280*/  STL.64 [R1+0x1290], R36 ;  /* 0x0012902401007387 */ /* 0x000fe80000100a00 */
[----:B------:R1:W-:Y:S01]  /*31290*/  LDGSTS.E [R34+0x43b00], desc[UR4][R36.64], P2 ;  /* 0x43b0000024227fae */ /* 0x0003e20009121844 */
[----:B----4-:R-:W-:-:S03]  /*312a0*/  IMAD.WIDE R32, R4, 0x4, R26 ;  /* 0x0000000404207825 */ /* 0x010fc600078e021a */
[----:B------:R-:W4:Y:S04]  /*312b0*/  LDL.LU.64 R26, [R1+0x588] ;  /* 0x00058800011a7983 */ /* 0x000f280000300a00 */
[----:B------:R-:W-:Y:S04]  /*312c0*/  STL.64 [R1+0x1270], R32 ;  /* 0x0012702001007387 */ /* 0x000fe80000100a00 */
[----:B------:R2:W-:Y:S01]  /*312d0*/  LDGSTS.E [R252+0x43f00], desc[UR4][R32.64], P2 ;  /* 0x43f0000020fc7fae */ /* 0x0005e20009121844 */
[----:B------:R-:W-:-:S05]  /*312e0*/  IMAD.WIDE R24, R4, 0x4, R24 ;  /* 0x0000000404187825 */ /* 0x000fca00078e0218 */
[----:B------:R1:W-:Y:S04]  /*312f0*/  STL.64 [R1+0x1250], R24 ;  /* 0x0012501801007387 */ /* 0x0003e80000100a00 */
[----:B------:R-:W-:Y:S01]  /*31300*/  LDGSTS.E [R251+0x44300], desc[UR4][R24.64], P2 ;  /* 0x4430000018fb7fae */ /* 0x000fe20009121844 */
[----:B------:R-:W-:-:S05]  /*31310*/  IMAD.WIDE R22, R4, 0x4, R22 ;  /* 0x0000000404167825 */ /* 0x000fca00078e0216 */
[----:B------:R3:W-:Y:S04]  /*31320*/  STL.64 [R1+0x1230], R22 ;  /* 0x0012301601007387 */ /* 0x0007e80000100a00 */
[----:B-1----:R-:W4:Y:S04]  /*31330*/  LDL.LU.64 R24, [R1+0x580] ;  /* 0x0005800001187983 */ /* 0x002f280000300a00 */
[----:B------:R-:W-:Y:S01]  /*31340*/  LDGSTS.E [R5+0x44700], desc[UR4][R22.64], P2 ;  /* 0x4470000016057fae */ /* 0x000fe20009121844 */
[----:B---3--:R-:W-:-:S03]  /*31350*/  IMAD.WIDE R42, R4, 0x4, R16 ;  /* 0x00000004042a7825 */ /* 0x008fc600078e0210 */
[----:B------:R-:W3:Y:S01]  /*31360*/  LDL.LU.64 R16, [R1+0x578] ;  /* 0x0005780001107983 */ /* 0x000ee20000300a00 */
[----:B------:R-:W-:-:S03]  /*31370*/  IMAD.WIDE R34, R4, 0x4, R20 ;  /* 0x0000000404227825 */ /* 0x000fc600078e0214 */
[----:B------:R-:W3:Y:S04]  /*31380*/  LDL.LU.64 R22, [R1+0x570] ;  /* 0x0005700001167983 */ /* 0x000ee80000300a00 */
[----:B------:R1:W-:Y:S04]  /*31390*/  STL.64 [R1+0x1210], R42 ;  /* 0x0012102a01007387 */ /* 0x0003e80000100a00 */
[----:B------:R-:W3:Y:S01]  /*313a0*/  LDL.LU.64 R20, [R1+0x568] ;  /* 0x0005680001147983 */ /* 0x000ee20000300a00 */
[----:B------:R-:W-:-:S03]  /*313b0*/  VIADD R36, R247, 0x100000 ;  /* 0x00100000f7247836 */ /* 0x000fc60000000000 */
[----:B------:R1:W-:Y:S04]  /*313c0*/  STL.64 [R1+0x11f0], R34 ;  /* 0x0011f02201007387 */ /* 0x0003e80000100a00 */
[----:B------:R1:W-:Y:S04]  /*313d0*/  LDGSTS.E [R36+0x44b00], desc[UR4][R42.64], P2 ;  /* 0x44b000002a247fae */ /* 0x0003e80009121844 */
[----:B------:R1:W-:Y:S01]  /*313e0*/  LDGSTS.E [R252+0x44f00], desc[UR4][R34.64], P2 ;  /* 0x44f0000022fc7fae */ /* 0x0003e20009121844 */
[----:B--2---:R-:W-:-:S03]  /*313f0*/  IMAD.WIDE R32, R4, 0x4, R18 ;  /* 0x0000000404207825 */ /* 0x004fc600078e0212 */
[----:B------:R-:W2:Y:S04]  /*31400*/  LDL.LU.64 R18, [R1+0x560] ;  /* 0x0005600001127983 */ /* 0x000ea80000300a00 */
[----:B------:R-:W-:Y:S04]  /*31410*/  STL.64 [R1+0x11d0], R32 ;  /* 0x0011d02001007387 */ /* 0x000fe80000100a00 */
[----:B------:R4:W-:Y:S01]  /*31420*/  LDGSTS.E [R251+0x45300], desc[UR4][R32.64], P2 ;  /* 0x4530000020fb7fae */ /* 0x0009e20009121844 */
[----:B------:R-:W-:-:S05]  /*31430*/  IMAD.WIDE R30, R4, 0x4, R30 ;  /* 0x00000004041e7825 */ /* 0x000fca00078e021e */
[----:B------:R1:W-:Y:S04]  /*31440*/  STL.64 [R1+0x11b0], R30 ;  /* 0x0011b01e01007387 */ /* 0x0003e80000100a00 */
[----:B------:R-:W-:Y:S01]  /*31450*/  LDGSTS.E [R5+0x45700], desc[UR4][R30.64], P2 ;  /* 0x457000001e057fae */ /* 0x000fe20009121844 */
[----:B-1----:R-:W-:-:S03]  /*31460*/  IMAD.WIDE R42, R4, 0x4, R8 ;  /* 0x00000004042a7825 */ /* 0x002fc600078e0208 */
[----:B------:R-:W2:Y:S01]  /*31470*/  LDL.LU.64 R8, [R1+0x558] ;  /* 0x0005580001087983 */ /* 0x000ea20000300a00 */
[----:B------:R-:W-:-:S03]  /*31480*/  IMAD.WIDE R34, R4, 0x4, R28 ;  /* 0x0000000404227825 */ /* 0x000fc600078e021c */
[----:B------:R-:W-:Y:S04]  /*31490*/  STL.64 [R1+0x1190], R42 ;  /* 0x0011902a01007387 */ /* 0x000fe80000100a00 */
[----:B------:R-:W2:Y:S04]  /*314a0*/  LDL.LU.64 R30, [R1+0x550] ;  /* 0x00055000011e7983 */ /* 0x000ea80000300a00 */
[----:B------:R3:W-:Y:S04]  /*314b0*/  LDGSTS.E [R36+0x45b00], desc[UR4][R42.64], P2 ;  /* 0x45b000002a247fae */ /* 0x0007e80009121844 */
[----:B------:R-:W-:Y:S01]  /*314c0*/  LDGSTS.E [R252+0x45f00], desc[UR4][R34.64], P2 ;  /* 0x45f0000022fc7fae */ /* 0x000fe20009121844 */
[----:B----4-:R-:W-:-:S03]  /*314d0*/  IMAD.WIDE R32, R4, 0x4, R26 ;  /* 0x0000000404207825 */ /* 0x010fc600078e021a */
[----:B------:R-:W4:Y:S04]  /*314e0*/  LDL.LU.64 R26, [R1+0x548] ;  /* 0x00054800011a7983 */ /* 0x000f280000300a00 */
[----:B------:R1:W-:Y:S04]  /*314f0*/  STL.64 [R1+0x1170], R34 ;  /* 0x0011702201007387 */ /* 0x0003e80000100a00 */
[----:B------:R-:W-:Y:S04]  /*31500*/  STL.64 [R1+0x1150], R32 ;  /* 0x0011502001007387 */ /* 0x000fe80000100a00 */
[----:B------:R1:W-:Y:S01]  /*31510*/  LDGSTS.E [R251+0x46300], desc[UR4][R32.64], P2 ;  /* 0x4630000020fb7fae */ /* 0x0003e20009121844 */
[----:B------:R-:W-:-:S03]  /*31520*/  IMAD.WIDE R28, R4, 0x4, R24 ;  /* 0x00000004041c7825 */ /* 0x000fc600078e0218 */
[----:B------:R-:W4:Y:S04]  /*31530*/  LDL.LU.64 R24, [R1+0x540] ;  /* 0x0005400001187983 */ /* 0x000f280000300a00 */
[----:B------:R1:W-:Y:S04]  /*31540*/  STL.64 [R1+0x1130], R28 ;  /* 0x0011301c01007387 */ /* 0x0003e80000100a00 */
[----:B------:R-:W-:Y:S01]  /*31550*/  LDGSTS.E [R5+0x46700], desc[UR4][R28.64], P2 ;  /* 0x467000001c057fae */ /* 0x000fe20009121844 */
[----:B---3--:R-:W-:-:S03]  /*31560*/  IMAD.WIDE R36, R4, 0x4, R16 ;  /* 0x0000000404247825 */ /* 0x008fc600078e0210 */
[----:B------:R-:W3:Y:S01]  /*31570*/  LDL.LU.64 R16, [R1+0x538] ;  /* 0x0005380001107983 */ /* 0x000ee20000300a00 */
[----:B------:R-:W-:-:S03]  /*31580*/  IMAD.WIDE R22, R4, 0x4, R22 ;  /* 0x0000000404167825 */ /* 0x000fc600078e0216 */
[----:B------:R-:W-:Y:S01]  /*31590*/  STL.64 [R1+0x1110], R36 ;  /* 0x0011102401007387 */ /* 0x000fe20000100a00 */
[----:B------:R-:W-:-:S03]  /*315a0*/  IMAD.WIDE R20, R4, 0x4, R20 ;  /* 0x0000000404147825 */ /* 0x000fc600078e0214 */
[----:B------:R-:W-:Y:S04]  /*315b0*/  STL.64 [R1+0x10f0], R22 ;  /* 0x0010f01601007387 */ /* 0x000fe80000100a00 */
[----:B-1----:R-:W3:Y:S04]  /*315c0*/  LDL.LU.64 R34, [R1+0x530] ;  /* 0x0005300001227983 */ /* 0x002ee80000300a00 */
[----:B------:R1:W-:Y:S04]  /*315d0*/  STL.64 [R1+0x10d0], R20 ;  /* 0x0010d01401007387 */ /* 0x0003e80000100a00 */
[----:B------:R-:W3:Y:S01]  /*315e0*/  LDL.LU.64 R28, [R1+0x528] ;  /* 0x00052800011c7983 */ /* 0x000ee20000300a00 */
[----:B------:R-:W-:-:S05]  /*315f0*/  VIADD R32, R247, 0x100000 ;  /* 0x00100000f7207836 */ /* 0x000fca0000000000 */
[----:B------:R-:W-:Y:S04]  /*31600*/  LDGSTS.E [R32+0x46b00], desc[UR4][R36.64], P2 ;  /* 0x46b0000024207fae */ /* 0x000fe80009121844 */
[----:B------:R1:W-:Y:S04]  /*31610*/  LDGSTS.E [R252+0x46f00], desc[UR4][R22.64], P2 ;  /* 0x46f0000016fc7fae */ /* 0x0003e80009121844 */
[----:B------:R-:W-:Y:S01]  /*31620*/  LDGSTS.E [R251+0x47300], desc[UR4][R20.64], P2 ;  /* 0x4730000014fb7fae */ /* 0x000fe20009121844 */
[----:B--2---:R-:W-:-:S05]  /*31630*/  IMAD.WIDE R18, R4, 0x4, R18 ;  /* 0x0000000404127825 */ /* 0x004fca00078e0212 */
[----:B------:R2:W-:Y:S04]  /*31640*/  STL.64 [R1+0x10b0], R18 ;  /* 0x0010b01201007387 */ /* 0x0005e80000100a00 */
[----:B-1----:R-:W3:Y:S04]  /*31650*/  LDL.LU.64 R20, [R1+0x520] ;  /* 0x0005200001147983 */ /* 0x002ee80000300a00 */
[----:B------:R-:W-:Y:S01]  /*31660*/  LDGSTS.E [R5+0x47700], desc[UR4][R18.64], P2 ;  /* 0x4770000012057fae */ /* 0x000fe20009121844 */
[----:B------:R-:W-:Y:S02]  /*31670*/  VIADD R22, R247, 0x100000 ;  /* 0x00100000f7167836 */ /* 0x000fe40000000000 */
[----:B------:R-:W-:-:S02]  /*31680*/  IMAD.WIDE R32, R4, 0x4, R8 ;  /* 0x0000000404207825 */ /* 0x000fc400078e0208 */
[----:B------:R-:W3:Y:S04]  /*31690*/  LDL.LU.64 R8, [R1+0x518] ;  /* 0x0005180001087983 */ /* 0x000ee80000300a00 */
[----:B--2---:R-:W2:Y:S01]  /*316a0*/  LDL.LU.64 R18, [R1+0x510] ;  /* 0x0005100001127983 */ /* 0x004ea20000300a00 */
[----:B------:R-:W-:-:S03]  /*316b0*/  IMAD.WIDE R30, R4, 0x4, R30 ;  /* 0x00000004041e7825 */ /* 0x000fc600078e021e */
[----:B------:R1:W-:Y:S04]  /*316c0*/  STL.64 [R1+0x1090], R32 ;  /* 0x0010902001007387 */ /* 0x0003e80000100a00 */
[----:B------:R-:W-:Y:S04]  /*316d0*/  STL.64 [R1+0x1070], R30 ;  /* 0x0010701e01007387 */ /* 0x000fe80000100a00 */
[----:B------:R-:W-:Y:S01]  /*316e0*/  LDGSTS.E [R22+0x47b00], desc[UR4][R32.64], P2 ;  /* 0x47b0000020167fae */ /* 0x000fe20009121844 */
[----:B----4-:R-:W-:-:S03]  /*316f0*/  IMAD.WIDE R26, R4, 0x4, R26 ;  /* 0x00000004041a7825 */ /* 0x010fc600078e021a */
[----:B------:R4:W-:Y:S04]  /*31700*/  LDGSTS.E [R252+0x47f00], desc[UR4][R30.64], P2 ;  /* 0x47f000001efc7fae */ /* 0x0009e80009121844 */
[----:B------:R-:W-:Y:S04]  /*31710*/  STL.64 [R1+0x1050], R26 ;  /* 0x0010501a01007387 */ /* 0x000fe80000100a00 */
[----:B------:R-:W2:Y:S04]  /*31720*/  LDL.LU.64 R22, [R1+0x508] ;  /* 0x0005080001167983 */ /* 0x000ea80000300a00 */
[----:B------:R-:W-:Y:S01]  /*31730*/  LDGSTS.E [R251+0x50300], desc[UR4][R26.64], P2 ;  /* 0x503000001afb7fae */ /* 0x000fe20009121844 */
[----:B------:R-:W-:-:S05]  /*31740*/  IMAD.WIDE R24, R4, 0x4, R24 ;  /* 0x0000000404187825 */ /* 0x000fca00078e0218 */
[----:B------:R4:W-:Y:S04]  /*31750*/  STL.64 [R1+0x1030], R24 ;  /* 0x0010301801007387 */ /* 0x0009e80000100a00 */
[----:B-1----:R-:W2:Y:S04]  /*31760*/  LDL.LU.64 R32, [R1+0x500] ;  /* 0x0005000001207983 */ /* 0x002ea80000300a00 */
[----:B------:R-:W-:Y:S01]  /*31770*/  LDGSTS.E [R5+0x50700], desc[UR4][R24.64], P2 ;  /* 0x5070000018057fae */ /* 0x000fe20009121844 */
[----:B---3--:R-:W-:-:S03]  /*31780*/  IMAD.WIDE R42, R4, 0x4, R16 ;  /* 0x00000004042a7825 */ /* 0x008fc600078e0210 */
[----:B----4-:R-:W3:Y:S04]  /*31790*/  LDL.LU.64 R24, [R1+0x4f8] ;  /* 0x0004f80001187983 */ /* 0x010ee80000300a00 */
[----:B------:R-:W4:Y:S04]  /*317a0*/  LDL.LU.64 R16, [R1+0x4f0] ;  /* 0x0004f00001107983 */ /* 0x000f280000300a00 */
[----:B------:R-:W4:Y:S04]  /*317b0*/  LDL.LU.64 R26, [R1+0x4e8] ;  /* 0x0004e800011a7983 */ /* 0x000f280000300a00 */
[----:B------:R-:W-:Y:S01]  /*317c0*/  STL.64 [R1+0x1010], R42 ;  /* 0x0010102a01007387 */ /* 0x000fe20000100a00 */
[----:B------:R-:W-:-:S03]  /*317d0*/  IMAD.WIDE R30, R4, 0x4, R28 ;  /* 0x00000004041e7825 */ /* 0x000fc600078e021c */
[----:B------:R-:W4:Y:S01]  /*317e0*/  LDL.LU.64 R28, [R1+0x4e0] ;  /* 0x0004e000011c7983 */ /* 0x000f220000300a00 */
[----:B------:R-:W-:Y:S02]  /*317f0*/  VIADD R36, R247, 0x100000 ;  /* 0x00100000f7247836 */ /* 0x000fe40000000000 */
[----:B------:R-:W-:-:S03]  /*31800*/  IMAD.WIDE R34, R4, 0x4, R34 ;  /* 0x0000000404227825 */ /* 0x000fc600078e0222 */
[----:B------:R1:W-:Y:S04]  /*31810*/  LDGSTS.E [R36+0x50b00], desc[UR4][R42.64], P2 ;  /* 0x50b000002a247fae */ /* 0x0003e80009121844 */
[----:B------:R-:W-:Y:S04]  /*31820*/  STL.64 [R1+0xff0], R34 ;  /* 0x000ff02201007387 */ /* 0x000fe80000100a00 */
[----:B------:R1:W-:Y:S04]  /*31830*/  STL.64 [R1+0xfd0], R30 ;  /* 0x000fd01e01007387 */ /* 0x0003e80000100a00 */
[----:B------:R-:W-:Y:S04]  /*31840*/  LDGSTS.E [R252+0x50f00], desc[UR4][R34.64], P2 ;  /* 0x50f0000022fc7fae */ /* 0x000fe80009121844 */
[----:B------:R-:W-:Y:S01]  /*31850*/  LDGSTS.E [R251+0x51300], desc[UR4][R30.64], P2 ;  /* 0x513000001efb7fae */ /* 0x000fe20009121844 */
[----:B------:R-:W-:-:S05]  /*31860*/  IMAD.WIDE R20, R4, 0x4, R20 ;  /* 0x0000000404147825 */ /* 0x000fca00078e0214 */
[----:B------:R1:W-:Y:S04]  /*31870*/  STL.64 [R1+0xfb0], R20 ;  /* 0x000fb01401007387 */ /* 0x0003e80000100a00 */
[----:B------:R-:W-:Y:S04]  /*31880*/  LDGSTS.E [R5+0x51700], desc[UR4][R20.64], P2 ;  /* 0x5170000014057fae */ /* 0x000fe80009121844 */
[----:B-1----:R-:W4:Y:S04]  /*31890*/  LDL.LU.64 R30, [R1+0x4d8] ;  /* 0x0004d800011e7983 */ /* 0x002f280000300a00 */
[----:B------:R-:W4:Y:S01]  /*318a0*/  LDL.LU.64 R20, [R1+0x4d0] ;  /* 0x0004d00001147983 */ /* 0x000f220000300a00 */
[----:B------:R-:W-:-:S02]  /*318b0*/  VIADD R42, R247, 0x100000 ;  /* 0x00100000f72a7836 */ /* 0x000fc40000000000 */
[----:B------:R-:W-:-:S04]  /*318c0*/  IMAD.WIDE R8, R4, 0x4, R8 ;  /* 0x0000000404087825 */ /* 0x000fc800078e0208 */
[C---:B--2---:R-:W-:Y:S01]  /*318d0*/  IMAD.WIDE R36, R4.reuse, 0x4, R18 ;  /* 0x0000000404247825 */ /* 0x044fe200078e0212 */
[----:B------:R1:W-:Y:S04]  /*318e0*/  STL.64 [R1+0xf90], R8 ;  /* 0x000f900801007387 */ /* 0x0003e80000100a00 */
[----:B------:R-:W2:Y:S04]  /*318f0*/  LDL.LU.64 R18, [R1+0x4c8] ;  /* 0x0004c80001127983 */ /* 0x000ea80000300a00 */
[----:B------:R-:W-:Y:S04]  /*31900*/  STL.64 [R1+0xf70], R36 ;  /* 0x000f702401007387 */ /* 0x000fe80000100a00 */
[----:B------:R-:W2:Y:S04]  /*31910*/  LDL.LU.64 R34, [R1+0x4c0] ;  /* 0x0004c00001227983 */ /* 0x000ea80000300a00 */
[----:B------:R-:W-:Y:S04]  /*31920*/  LDGSTS.E [R42+0x51b00], desc[UR4][R8.64], P2 ;  /* 0x51b00000082a7fae */ /* 0x000fe80009121844 */
[----:B------:R-:W-:Y:S01]  /*31930*/  LDGSTS.E [R252+0x51f00], desc[UR4][R36.64], P2 ;  /* 0x51f0000024fc7fae */ /* 0x000fe20009121844 */
[----:B------:R-:W-:-:S05]  /*31940*/  IMAD.WIDE R22, R4, 0x4, R22 ;  /* 0x0000000404167825 */ /* 0x000fca00078e0216 */
[----:B------:R1:W-:Y:S04]  /*31950*/  STL.64 [R1+0xf50], R22 ;  /* 0x000f501601007387 */ /* 0x0003e80000100a00 */
[----:B------:R1:W-:Y:S04]  /*31960*/  LDGSTS.E [R251+0x52300], desc[UR4][R22.64], P2 ;  /* 0x5230000016fb7fae */ /* 0x0003e80009121844 */
[----:B-1----:R-:W2:Y:S01]  /*31970*/  LDL.LU.64 R8, [R1+0x3238] ;  /* 0x0032380001087983 */ /* 0x002ea20000300a00 */
[----:B------:R-:W-:Y:S02]  /*31980*/  VIADD R22, R247, 0x100000 ;  /* 0x00100000f7167836 */ /* 0x000fe40000000000 */
[----:B------:R-:W-:-:S05]  /*31990*/  IMAD.WIDE R32, R4, 0x4, R32 ;  /* 0x0000000404207825 */ /* 0x000fca00078e0220 */
[----:B------:R1:W-:Y:S04]  /*319a0*/  STL.64 [R1+0xf30], R32 ;  /* 0x000f302001007387 */ /* 0x0003e80000100a00 */
[----:B------:R1:W-:Y:S01]  /*319b0*/  LDGSTS.E [R5+0x52700], desc[UR4][R32.64], P2 ;  /* 0x5270000020057fae */ /* 0x0003e20009121844 */
[----:B---3--:R-:W-:-:S04]  /*319c0*/  IMAD.WIDE R24, R4, 0x4, R24 ;  /* 0x0000000404187825 */ /* 0x008fc800078e0218 */
[C---:B----4-:R-:W-:Y:S01]  /*319d0*/  IMAD.WIDE R16, R4.reuse, 0x4, R16 ;  /* 0x0000000404107825 */ /* 0x050fe200078e0210 */
[----:B------:R3:W-:Y:S03]  /*319e0*/  STL.64 [R1+0xf10], R24 ;  /* 0x000f101801007387 */ /* 0x0007e60000100a00 */
[C---:B------:R-:W-:Y:S01]  /*319f0*/  IMAD.WIDE R26, R4.reuse, 0x4, R26 ;  /* 0x00000004041a7825 */ /* 0x040fe200078e021a */
[----:B------:R4:W-:Y:S04]  /*31a00*/  STL.64 [R1+0xef0], R16 ;  /* 0x000ef01001007387 */ /* 0x0009e80000100a00 */
[----:B------:R-:W-:Y:S01]  /*31a10*/  STL.64 [R1+0xed0], R26 ;  /* 0x000ed01a01007387 */ /* 0x000fe20000100a00 */
[----:B-1----:R-:W-:-:S03]  /*31a20*/  IMAD.WIDE R32, R4, 0x4, R28 ;  /* 0x0000000404207825 */ /* 0x002fc600078e021c */
[----:B------:R-:W-:Y:S04]  /*31a30*/  LDGSTS.E [R22+0x52b00], desc[UR4][R24.64], P2 ;  /* 0x52b0000018167fae */ /* 0x000fe80009121844 */
[----:B------:R-:W2:Y:S04]  /*31a40*/  LDL.LU.64 R42, [R1+0x4b8] ;  /* 0x0004b800012a7983 */ /* 0x000ea80000300a00 */
[----:B------:R-:W-:Y:S04]  /*31a50*/  LDGSTS.E [R252+0x52f00], desc[UR4][R16.64], P2 ;  /* 0x52f0000010fc7fae */ /* 0x000fe80009121844 */
[----:B---3--:R-:W3:Y:S04]  /*31a60*/  LDL.LU.64 R24, [R1+0x4b0] ;  /* 0x0004b00001187983 */ /* 0x008ee80000300a00 */
[----:B------:R1:W-:Y:S04]  /*31a70*/  STL.64 [R1+0xeb0], R32 ;  /* 0x000eb02001007387 */ /* 0x0003e80000100a00 */
[----:B------:R-:W3:Y:S04]  /*31a80*/  LDL.LU.64 R28, [R1+0x4a8] ;  /* 0x0004a800011c7983 */ /* 0x000ee80000300a00 */
[----:B------:R-:W3:Y:S04]  /*31a90*/  LDL.LU.64 R22, [R1+0x4a0] ;  /* 0x0004a00001167983 */ /* 0x000ee80000300a00 */
[----:B----4-:R-:W4:Y:S04]  /*31aa0*/  LDL.LU.64 R16, [R1+0x498] ;  /* 0x0004980001107983 */ /* 0x010f280000300a00 */
[----:B------:R-:W-:Y:S04]  /*31ab0*/  LDGSTS.E [R251+0x53300], desc[UR4][R26.64], P2 ;  /* 0x533000001afb7fae */ /* 0x000fe80009121844 */
[----:B------:R1:W-:Y:S01]  /*31ac0*/  LDGSTS.E [R5+0x53700], desc[UR4][R32.64], P2 ;  /* 0x5370000020057fae */ /* 0x0003e20009121844 */
[----:B------:R-:W-:-:S04]  /*31ad0*/  IMAD.WIDE R20, R4, 0x4, R20 ;  /* 0x0000000404147825 */ /* 0x000fc800078e0214 */
[----:B-1----:R-:W-:-:S04]  /*31ae0*/  IMAD.WIDE R32, R4, 0x4, R30 ;  /* 0x0000000404207825 */ /* 0x002fc800078e021e */
[C---:B------:R-:W-:Y:S01]  /*31af0*/  VIADD R26, R247.reuse, 0x100000 ;  /* 0x00100000f71a7836 */ /* 0x040fe20000000000 */
[----:B------:R1:W-:Y:S04]  /*31b00*/  STL.64 [R1+0xe90], R32 ;  /* 0x000e902001007387 */ /* 0x0003e80000100a00 */
[----:B------:R2:W-:Y:S04]  /*31b10*/  STL.64 [R1+0xe70], R20 ;  /* 0x000e701401007387 */ /* 0x0005e80000100a00 */
[----:B------:R1:W-:Y:S04]  /*31b20*/  LDGSTS.E [R26+0x53b00], desc[UR4][R32.64], P2 ;  /* 0x53b00000201a7fae */ /* 0x0003e80009121844 */
[----:B------:R-:W-:Y:S01]  /*31b30*/  LDGSTS.E [R252+0x53f00], desc[UR4][R20.64], P2 ;  /* 0x53f0000014fc7fae */ /* 0x000fe20009121844 */
[----:B-1----:R-:W-:-:S02]  /*31b40*/  VIADD R32, R247, 0x100000 ;  /* 0x00100000f7207836 */ /* 0x002fc40000000000 */
[----:B--2---:R-:W-:-:S04]  /*31b50*/  IMAD.WIDE R18, R4, 0x4, R18 ;  /* 0x0000000404127825 */ /* 0x004fc800078e0212 */
[C---:B------:R-:W-:Y:S01]  /*31b60*/  IMAD.WIDE R30, R4.reuse, 0x4, R34 ;  /* 0x00000004041e7825 */ /* 0x040fe200078e0222 */
[----:B------:R1:W-:Y:S04]  /*31b70*/  STL.64 [R1+0xe50], R18 ;  /* 0x000e501201007387 */ /* 0x0003e80000100a00 */
[----:B------:R2:W-:Y:S04]  /*31b80*/  STL.64 [R1+0xe30], R30 ;  /* 0x000e301e01007387 */ /* 0x0005e80000100a00 */
[----:B------:R-:W4:Y:S04]  /*31b90*/  LDL.LU.64 R34, [R1+0x490] ;  /* 0x0004900001227983 */ /* 0x000f280000300a00 */
[----:B------:R-:W4:Y:S04]  /*31ba0*/  LDL.LU.64 R26, [R1+0x488] ;  /* 0x00048800011a7983 */ /* 0x000f280000300a00 */
[----:B------:R-:W4:Y:S04]  /*31bb0*/  LDL.LU.64 R20, [R1+0x480] ;  /* 0x0004800001147983 */ /* 0x000f280000300a00 */
[----:B------:R1:W-:Y:S04]  /*31bc0*/  LDGSTS.E [R251+0x54300], desc[UR4][R18.64], P2 ;  /* 0x5430000012fb7fae */ /* 0x0003e80009121844 */
[----:B------:R-:W4:Y:S04]  /*31bd0*/  LDL.LU.64 R36, [R1+0x478] ;  /* 0x0004780001247983 */ /* 0x000f280000300a00 */
[----:B------:R-:W-:Y:S01]  /*31be0*/  LDGSTS.E [R5+0x54700], desc[UR4][R30.64], P2 ;  /* 0x547000001e057fae */ /* 0x000fe20009121844 */
[----:B-1----:R-:W-:Y:S01]  /*31bf0*/  VIADD R19, R247, 0x100000 ;  /* 0x00100000f7137836 */ /* 0x002fe20000000000 */
[----:B------:R-:W1:Y:S02]  /*31c00*/  LDC R18, c[0x0][0x230] ;  /* 0x00008c00ff127b82 */ /* 0x000e640000000800 */
[----:B--2---:R-:W2:Y:S01]  /*31c10*/  LDL.LU.64 R30, [R1+0x470] ;  /* 0x00047000011e7983 */ /* 0x004ea20000300a00 */
[----:B------:R-:W-:-:S04]  /*31c20*/  IMAD.WIDE R42, R4, 0x4, R42 ;  /* 0x00000004042a7825 */ /* 0x000fc800078e022a */
[C---:B---3--:R-:W-:Y:S01]  /*31c30*/  IMAD.WIDE R24, R4.reuse, 0x4, R24 ;  /* 0x0000000404187825 */ /* 0x048fe200078e0218 */
[----:B------:R-:W-:Y:S03]  /*31c40*/  STL.64 [R1+0xe10], R42 ;  /* 0x000e102a01007387 */ /* 0x000fe60000100a00 */
[C---:B------:R-:W-:Y:S01]  /*31c50*/  IMAD.WIDE R28, R4.reuse, 0x4, R28 ;  /* 0x00000004041c7825 */ /* 0x040fe200078e021c */
[----:B------:R3:W-:Y:S03]  /*31c60*/  STL.64 [R1+0xdf0], R24 ;  /* 0x000df01801007387 */ /* 0x0007e60000100a00 */
[C---:B------:R-:W-:Y:S01]  /*31c70*/  IMAD.WIDE R22, R4.reuse, 0x4, R22 ;  /* 0x0000000404167825 */ /* 0x040fe200078e0216 */
[----:B------:R-:W-:Y:S03]  /*31c80*/  LDGSTS.E [R32+0x54b00], desc[UR4][R42.64], P2 ;  /* 0x54b000002a207fae */ /* 0x000fe60009121844 */
[C---:B----4-:R-:W-:Y:S01]  /*31c90*/  IMAD.WIDE R16, R4.reuse, 0x4, R16 ;  /* 0x0000000404107825 */ /* 0x050fe200078e0210 */
[----:B------:R4:W-:Y:S04]  /*31ca0*/  STL.64 [R1+0xdd0], R28 ;  /* 0x000dd01c01007387 */ /* 0x0009e80000100a00 */
[----:B------:R-:W-:Y:S04]  /*31cb0*/  LDGSTS.E [R19+0x54f00], desc[UR4][R24.64], P2 ;  /* 0x54f0000018137fae */ /* 0x000fe80009121844 */
[----:B------:R1:W-:Y:S04]  /*31cc0*/  STL.64 [R1+0xdb0], R22 ;  /* 0x000db01601007387 */ /* 0x0003e80000100a00 */
[----:B------:R-:W-:Y:S04]  /*31cd0*/  LDGSTS.E [R252+0x55300], desc[UR4][R28.64], P2 ;  /* 0x553000001cfc7fae */ /* 0x000fe80009121844 */
[----:B---3--:R-:W3:Y:S04]  /*31ce0*/  LDL.LU.64 R24, [R1+0x468] ;  /* 0x0004680001187983 */ /* 0x008ee80000300a00 */
[----:B------:R1:W-:Y:S04]  /*31cf0*/  STL.64 [R1+0xd90], R16 ;  /* 0x000d901001007387 */ /* 0x0003e80000100a00 */
[----:B------:R-:W3:Y:S04]  /*31d00*/  LDL.LU.64 R32, [R1+0x460] ;  /* 0x0004600001207983 */ /* 0x000ee80000300a00 */
[----:B----4-:R-:W4:Y:S04]  /*31d10*/  LDL.LU.64 R28, [R1+0x458] ;  /* 0x00045800011c7983 */ /* 0x010f280000300a00 */
[----:B------:R-:W-:Y:S04]  /*31d20*/  LDGSTS.E [R251+0x55700], desc[UR4][R22.64], P2 ;  /* 0x5570000016fb7fae */ /* 0x000fe80009121844 */
[----:B------:R1:W-:Y:S04]  /*31d30*/  LDGSTS.E [R5+0x55b00], desc[UR4][R16.64], P2 ;  /* 0x55b0000010057fae */ /* 0x0003e80009121844 */
[----:B-1----:R-:W4:Y:S01]  /*31d40*/  LDL.LU.64 R22, [R1+0x450] ;  /* 0x0004500001167983 */ /* 0x002f220000300a00 */
[----:B------:R-:W-:Y:S01]  /*31d50*/  VIADD R16, R247, 0x100000 ;  /* 0x00100000f7107836 */ /* 0x000fe20000000000 */
[----:B------:R-:W1:Y:S01]  /*31d60*/  LDC R17, c[0x0][0x230] ;  /* 0x00008c00ff117b82 */ /* 0x000e620000000800 */
[----:B------:R-:W-:-:S04]  /*31d70*/  IMAD.WIDE R34, R4, 0x4, R34 ;  /* 0x0000000404227825 */ /* 0x000fc800078e0222 */
[C---:B------:R-:W-:Y:S01]  /*31d80*/  IMAD.WIDE R26, R4.reuse, 0x4, R26 ;  /* 0x00000004041a7825 */ /* 0x040fe200078e021a */
[----:B------:R-:W-:Y:S03]  /*31d90*/  LDGSTS.E [R19+0x55f00], desc[UR4][R34.64], P2 ;  /* 0x55f0000022137fae */ /* 0x000fe60009121844 */
[C---:B------:R-:W-:Y:S01]  /*31da0*/  IMAD.WIDE R42, R4.reuse, 0x4, R20 ;  /* 0x00000004042a7825 */ /* 0x040fe200078e0214 */
[----:B------:R1:W-:Y:S04]  /*31db0*/  LDGSTS.E [R16+0x56300], desc[UR4][R26.64], P2 ;  /* 0x563000001a107fae */ /* 0x0003e80009121844 */
[----:B------:R-:W4:Y:S01]  /*31dc0*/  LDL.LU.64 R20, [R1+0x448] ;  /* 0x0004480001147983 */ /* 0x000f220000300a00 */
[----:B------:R-:W-:-:S03]  /*31dd0*/  IMAD.WIDE R36, R4, 0x4, R36 ;  /* 0x0000000404247825 */ /* 0x000fc600078e0224 */
[----:B------:R-:W-:Y:S04]  /*31de0*/  STL.64 [R1+0xd70], R34 ;  /* 0x000d702201007387 */ /* 0x000fe80000100a00 */
[----:B------:R1:W-:Y:S01]  /*31df0*/  STL.64 [R1+0xd50], R26 ;  /* 0x000d501a01007387 */ /* 0x0003e20000100a00 */
[----:B--2---:R-:W-:-:S03]  /*31e00*/  IMAD.WIDE R30, R4, 0x4, R30 ;  /* 0x00000004041e7825 */ /* 0x004fc600078e021e */
[----:B------:R-:W-:Y:S01]  /*31e10*/  STL.64 [R1+0xd30], R42 ;  /* 0x000d302a01007387 */ /* 0x000fe20000100a00 */
[----:B-1----:R-:W1:Y:S03]  /*31e20*/  LDC R16, c[0x0][0x230] ;  /* 0x00008c00ff107b82 */ /* 0x002e660000000800 */
[----:B------:R-:W-:Y:S04]  /*31e30*/  STL.64 [R1+0xd10], R36 ;  /* 0x000d102401007387 */ /* 0x000fe80000100a00 */
[----:B------:R-:W2:Y:S04]  /*31e40*/  LDL.LU.64 R26, [R1+0x440] ;  /* 0x00044000011a7983 */ /* 0x000ea80000300a00 */
[----:B------:R1:W-:Y:S04]  /*31e50*/  STL.64 [R1+0xcf0], R30 ;  /* 0x000cf01e01007387 */ /* 0x0003e80000100a00 */
[----:B------:R-:W2:Y:S04]  /*31e60*/  LDL.LU.64 R34, [R1+0x438] ;  /* 0x0004380001227983 */ /* 0x000ea80000300a00 */
[----:B------:R-:W-:Y:S04]  /*31e70*/  LDGSTS.E [R252+0x56700], desc[UR4][R42.64], P2 ;  /* 0x567000002afc7fae */ /* 0x000fe80009121844 */
[----:B------:R-:W-:Y:S04]  /*31e80*/  LDGSTS.E [R251+0x56b00], desc[UR4][R36.64], P2 ;  /* 0x56b0000024fb7fae */ /* 0x000fe80009121844 */
[----:B------:R1:W-:Y:S02]  /*31e90*/  LDGSTS.E [R5+0x56f00], desc[UR4][R30.64], P2 ;  /* 0x56f000001e057fae */ /* 0x0003e40009121844 */
[----:B-1----:R-:W-:-:S02]  /*31ea0*/  VIADD R30, R18, 0xfffffeff ;  /* 0xfffffeff121e7836 */ /* 0x002fc40000000000 */
[----:B------:R-:W-:-:S03]  /*31eb0*/  VIADD R18, R247, 0x100000 ;  /* 0x00100000f7127836 */ /* 0x000fc60000000000 */
[----:B------:R-:W-:Y:S01]  /*31ec0*/  ISETP.GE.U32.AND P0, PT, R30, 0x7ffffec0, PT ;  /* 0x7ffffec01e00780c */ /* 0x000fe20003f06070 */
[----:B---3--:R-:W-:-:S04]  /*31ed0*/  IMAD.WIDE R24, R4, 0x4, R24 ;  /* 0x0000000404187825 */ /* 0x008fc800078e0218 */
[C---:B------:R-:W-:Y:S01]  /*31ee0*/  IMAD.WIDE R36, R4.reuse, 0x4, R32 ;  /* 0x0000000404247825 */ /* 0x040fe200078e0220 */
[----:B------:R1:W-:Y:S03]  /*31ef0*/  STL.64 [R1+0xcd0], R24 ;  /* 0x000cd01801007387 */ /* 0x0003e60000100a00 */
[C---:B----4-:R-:W-:Y:S01]  /*31f00*/  IMAD.WIDE R32, R4.reuse, 0x4, R28 ;  /* 0x0000000404207825 */ /* 0x050fe200078e021c */
[----:B------:R-:W-:Y:S04]  /*31f10*/  STL.64 [R1+0xcb0], R36 ;  /* 0x000cb02401007387 */ /* 0x000fe80000100a00 */
[----:B------:R-:W3:Y:S04]  /*31f20*/  LDL.LU.64 R28, [R1+0x430] ;  /* 0x00043000011c7983 */ /* 0x000ee80000300a00 */
[----:B------:R-:W-:Y:S04]  /*31f30*/  LDGSTS.E [R18+0x57300], desc[UR4][R24.64], P2 ;  /* 0x5730000018127fae */ /* 0x000fe80009121844 */
[----:B------:R-:W-:Y:S01]  /*31f40*/  STL.64 [R1+0xca8], R32 ;  /* 0x000ca82001007387 */ /* 0x000fe20000100a00 */
[----:B------:R-:W-:-:S03]  /*31f50*/  IMAD.WIDE R22, R4, 0x4, R22 ;  /* 0x0000000404167825 */ /* 0x000fc600078e0216 */
[----:B------:R4:W-:Y:S04]  /*31f60*/  LDGSTS.E [R252+0x57700], desc[UR4][R36.64], P2 ;  /* 0x5770000024fc7fae */ /* 0x0009e80009121844 */
[----:B------:R-:W3:Y:S04]  /*31f70*/  LDL.LU.64 R18, [R1+0x428] ;  /* 0x0004280001127983 */ /* 0x000ee80000300a00 */
[----:B------:R4:W-:Y:S04]  /*31f80*/  STL.64 [R1+0xca0], R22 ;  /* 0x000ca01601007387 */ /* 0x0009e80000100a00 */
[----:B-1----:R-:W3:Y:S04]  /*31f90*/  LDL.LU.64 R24, [R1+0x420] ;  /* 0x0004200001187983 */ /* 0x002ee80000300a00 */
[----:B------:R-:W3:Y:S04]  /*31fa0*/  LDL.LU.64 R30, [R1+0x418] ;  /* 0x00041800011e7983 */ /* 0x000ee80000300a00 */
[----:B------:R1:W-:Y:S04]  /*31fb0*/  LDGSTS.E [R251+0x57b00], desc[UR4][R32.64], P2 ;  /* 0x57b0000020fb7fae */ /* 0x0003e80009121844 */
[----:B------:R1:W-:Y:S04]  /*31fc0*/  LDGSTS.E [R5+0x57f00], desc[UR4][R22.64], P2 ;  /* 0x57f0000016057fae */ /* 0x0003e80009121844 */
[----:B------:R-:W0:Y:S01]  /*31fd0*/  LDGDEPBAR ;  /* 0x00000000000079af */ /* 0x000e220000000000 */
[----:B----4-:R-:W-:-:S02]  /*31fe0*/  VIADD R252, R246, 0x100000 ;  /* 0x00100000f6fc7836 */ /* 0x010fc40000000000 */
[C---:B-1----:R-:W-:Y:S02]  /*31ff0*/  VIADD R251, R246.reuse, 0x100000 ;  /* 0x00100000f6fb7836 */ /* 0x042fe40000000000 */
[----:B------:R-:W-:Y:S02]  /*32000*/  VIADD R17, R17, 0xfffffefe ;  /* 0xfffffefe11117836 */ /* 0x000fe40000000000 */
[C---:B------:R-:W-:Y:S01]  /*32010*/  VIADD R5, R246.reuse, 0x100000 ;  /* 0x00100000f6057836 */ /* 0x040fe20000000000 */
[----:B------:R-:W1:Y:S02]  /*32020*/  LDC R22, c[0x0][0x230] ;  /* 0x00008c00ff167b82 */ /* 0x000e640000000800 */
[----:B------:R-:W-:Y:S01]  /*32030*/  ISETP.GE.U32.AND P1, PT, R17, 0x7ffffebf, PT ;  /* 0x7ffffebf1100780c */ /* 0x000fe20003f26070 */
[----:B------:R-:W-:Y:S02]  /*32040*/  VIADD R23, R246, 0x100000 ;  /* 0x00100000f6177836 */ /* 0x000fe40000000000 */
[----:B------:R-:W-:-:S03]  /*32050*/  IMAD.WIDE R20, R2, 0x4, R20 ;  /* 0x0000000402147825 */ /* 0x000fc600078e0214 */
[----:B------:R-:W-:Y:S01]  /*32060*/  BAR.SYNC.DEFER_BLOCKING 0x0 ;  /* 0x0000000000007b1d */ /* 0x000fe20000010000 */
[----:B------:R-:W-:-:S07]  /*32070*/  VIADD R16, R16, 0xfffffefd ;  /* 0xfffffefd10107836 */ /* 0x000fce0000000000 */
[----:B------:R-:W4:Y:S01]  /*32080*/  LDC R17, c[0x0][0x230] ;  /* 0x00008c00ff117b82 */ /* 0x000f220000000800 */
[----:B------:R1:W-:Y:S04]  /*32090*/  STL.64 [R1+0xc98], R20 ;  /* 0x000c981401007387 */ /* 0x0003e80000100a00 */
[----:B------:R-:W-:Y:S01]  /*320a0*/  @!PT LDS RZ, [RZ] ;  /* 0x00000000fffff984 */ /* 0x000fe20000000800 */
[----:B------:R-:W-:Y:S01]  /*320b0*/  @!PT LDS RZ, [RZ] ;  /* 0x00000000fffff984 */ /* 0x000fe20000000800 */
[----:B------:R-:W-:Y:S01]  /*320c0*/  @!PT LDS RZ, [RZ] ;  /* 0x00000000fffff984 */ /* 0x000fe20000000800 */
[----:B------:R-:W-:Y:S01]  /*320d0*/  LDGSTS.E [R252+-0x80000], desc[UR4][R20.64], !P0 ;  /* 0x8000000014fc7fae */ /* 0x000fe2000c121844 */
[----:B--2---:R-:W-:-:S04]  /*320e0*/  IMAD.WIDE R26, R2, 0x4, R26 ;  /* 0x00000004021a7825 */ /* 0x004fc800078e021a */
[C---:B------:R-:W-:Y:S01]  /*320f0*/  IMAD.WIDE R32, R2.reuse, 0x4, R34 ;  /* 0x0000000402207825 */ /* 0x040fe200078e0222 */
[----:B------:R2:W-:Y:S04]  /*32100*/  STL.64 [R1+0xc60], R26 ;  /* 0x000c601a01007387 */ /* 0x0005e80000100a00 */
[----:B------:R4:W-:Y:S04]  /*32110*/  STL.64 [R1+0xc58], R32 ;  /* 0x000c582001007387 */ /* 0x0009e80000100a00 */
[----:B------:R-:W4:Y:S04]  /*32120*/  LDL.LU.64 R34, [R1+0x410] ;  /* 0x0004100001227983 */ /* 0x000f280000300a00 */
[----:B-1----:R-:W4:Y:S04]  /*32130*/  LDL.LU.64 R20, [R1+0x408] ;  /* 0x0004080001147983 */ /* 0x002f280000300a00 */
[----:B------:R-:W4:Y:S04]  /*32140*/  LDL.LU.64 R36, [R1+0x400] ;  /* 0x0004000001247983 */ /* 0x000f280000300a00 */
[----:B------:R-:W-:Y:S04]  /*32150*/  LDGSTS.E [R251+-0x7c000], desc[UR4][R26.64], !P0 ;  /* 0x840000001afb7fae */ /* 0x000fe8000c121844 */
[----:B------:R-:W-:Y:S04]  /*32160*/  LDGSTS.E [R5+-0x78000], desc[UR4][R32.64], !P0 ;  /* 0x8800000020057fae */ /* 0x000fe8000c121844 */
[----:B--2---:R-:W2:Y:S01]  /*32170*/  LDL.LU.64 R26, [R1+0x3f8] ;  /* 0x0003f800011a7983 */ /* 0x004ea20000300a00 */
[----:B---3--:R-:W-:-:S05]  /*32180*/  IMAD.WIDE R28, R2, 0x4, R28 ;  /* 0x00000004021c7825 */ /* 0x008fca00078e021c */
[----:B------:R-:W-:Y:S04]  /*32190*/  STL.64 [R1+0xc50], R28 ;  /* 0x000c501c01007387 */ /* 0x000fe80000100a00 */
[----:B------:R-:W-:Y:S01]  /*321a0*/  LDGSTS.E [R23+-0x74000], desc[UR4][R28.64], !P0 ;  /* 0x8c0000001c177fae */ /* 0x000fe2000c121844 */
[----:B------:R-:W-:-:S04]  /*321b0*/  IMAD.WIDE R18, R2, 0x4, R18 ;  /* 0x0000000402127825 */ /* 0x000fc800078e0212 */
[C---:B------:R-:W-:Y:S01]  /*321c0*/  IMAD.WIDE R24, R2.reuse, 0x4, R24 ;  /* 0x0000000402187825 */ /* 0x040fe200078e0218 */
[----:B------:R1:W-:Y:S03]  /*321d0*/  STL.64 [R1+0xc48], R18 ;  /* 0x000c481201007387 */ /* 0x0003e60000100a00 */
[----:B------:R-:W-:Y:S01]  /*321e0*/  IMAD.WIDE R30, R2, 0x4, R30 ;  /* 0x00000004021e7825 */ /* 0x000fe200078e021e */
[----:B------:R3:W-:Y:S04]  /*321f0*/  STL.64 [R1+0xc40], R24 ;  /* 0x000c401801007387 */ /* 0x0007e80000100a00 */
[----:B----4-:R-:W4:Y:S04]  /*32200*/  LDL.LU.64 R32, [R1+0x3f0] ;  /* 0x0003f00001207983 */ /* 0x010f280000300a00 */
[----:B------:R-:W-:Y:S04]  /*32210*/  LDGSTS.E [R252+-0x7fffc], desc[UR4][R18.64], !P1 ;  /* 0x8000400012fc7fae */ /* 0x000fe8000c921844 */
[----:B------:R3:W-:Y:S04]  /*32220*/  STL.64 [R1+0xc38], R30 ;  /* 0x000c381e01007387 */ /* 0x0007e80000100a00 */
[----:B------:R-:W-:Y:S04]  /*32230*/  LDGSTS.E [R251+-0x7bffc], desc[UR4][R24.64], !P1 ;  /* 0x8400400018fb7fae */ /* 0x000fe8000c921844 */
[----:B-1----:R-:W4:Y:S04]  /*32240*/  LDL.LU.64 R18, [R1+0x3e8] ;  /* 0x0003e80001127983 */ /* 0x002f280000300a00 */
[----:B------:R-:W4:Y:S04]  /*32250*/  LDL.LU.64 R28, [R1+0x3e0] ;  /* 0x0003e000011c7983 */ /* 0x000f280000300a00 */
[----:B---3--:R-:W3:Y:S01]  /*32260*/  LDL.LU.64 R24, [R1+0x3d8] ;  /* 0x0003d80001187983 */ /* 0x008ee20000300a00 */
[----:B------:R-:W-:Y:S01]  /*32270*/  ISETP.GE.U32.AND P0, PT, R16, 0x7ffffebe, PT ;  /* 0x7ffffebe1000780c */ /* 0x000fe20003f06070 */
[----:B------:R-:W-:Y:S01]  /*32280*/  VIADD R17, R17, 0xfffffedf ;  /* 0xfffffedf11117836 */ /* 0x000fe20000000000 */
[----:B------:R-:W1:Y:S01]  /*32290*/  LDC R16, c[0x0][0x230] ;  /* 0x00008c00ff107b82 */ /* 0x000e620000000800 */
[----:B------:R1:W-:Y:S02]  /*322a0*/  LDGSTS.E [R5+-0x77ffc], desc[UR4][R30.64], !P1 ;  /* 0x880040001e057fae */ /* 0x0003e4000c921844 */
[----:B-1----:R-:W-:-:S02]  /*322b0*/  VIADD R30, R22, 0xfffffefc ;  /* 0xfffffefc161e7836 */ /* 0x002fc40000000000 */
[----:B------:R-:W-:Y:S02]  /*322c0*/  VIADD R22, R246, 0x100000 ;  /* 0x00100000f6167836 */ /* 0x000fe40000000000 */
[----:B------:R-:W-:-:S04]  /*322d0*/  IMAD.WIDE R34, R2, 0x4, R34 ;  /* 0x0000000402227825 */ /* 0x000fc800078e0222 */
[C---:B------:R-:W-:Y:S01]  /*322e0*/  IMAD.WIDE R20, R2.reuse, 0x4, R20 ;  /* 0x0000000402147825 */ /* 0x040fe200078e0214 */
[----:B------:R1:W-:Y:S03]  /*322f0*/  STL.64 [R1+0xc30], R34 ;  /* 0x000c302201007387 */ /* 0x0003e60000100a00 */
[C---:B------:R-:W-:Y:S01]  /*32300*/  IMAD.WIDE R36, R2.reuse, 0x4, R36 ;  /* 0x0000000402247825 */ /* 0x040fe200078e0224 */
[----:B------:R1:W-:Y:S04]  /*32310*/  STL.64 [R1+0xc28], R20 ;  /* 0x000c281401007387 */ /* 0x0003e80000100a00 */
[----:B------:R-:W-:Y:S04]  /*32320*/  LDGSTS.E [R22+-0x73ffc], desc[UR4][R34.64], !P1 ;  /* 0x8c00400022167fae */ /* 0x000fe8000c921844 */
[----:B------:R-:W-:Y:S01]  /*32330*/  STL.64 [R1+0xc20], R36 ;  /* 0x000c202401007387 */ /* 0x000fe20000100a00 */
[----:B--2---:R-:W-:-:S03]  /*32340*/  IMAD.WIDE R26, R2, 0x4, R26 ;  /* 0x00000004021a7825 */ /* 0x004fc600078e021a */
[----:B-1----:R-:W2:Y:S01]  /*32350*/  LDL.LU.64 R34, [R1+0x3d0] ;  /* 0x0003d00001227983 */ /* 0x002ea20000300a00 */
[----:B------:R-:W-:-:S03]  /*32360*/  ISETP.GE.U32.AND P1, PT, R30, 0x7ffffebd, PT ;  /* 0x7ffffebd1e00780c */ /* 0x000fc60003f26070 */
[----:B------:R1:W-:Y:S04]  /*32370*/  STL.64 [R1+0xc18], R26 ;  /* 0x000c181a01007387 */ /* 0x0003e80000100a00 */
[----:B------:R-:W-:Y:S04]  /*32380*/  LDGSTS.E [R252+-0x7fff8], desc[UR4][R20.64], !P0 ;  /* 0x8000800014fc7fae */ /* 0x000fe8000c121844 */
[----:B------:R-:W2:Y:S04]  /*32390*/  LDL.LU.64 R22, [R1+0x3c8] ;  /* 0x0003c80001167983 */ /* 0x000ea80000300a00 */
[----:B------:R-:W-:Y:S04]  /*323a0*/  LDGSTS.E [R251+-0x7bff8], desc[UR4][R36.64], !P0 ;  /* 0x8400800024fb7fae */ /* 0x000fe8000c121844 */
[----:B------:R-:W2:Y:S04]  /*323b0*/  LDL.LU.64 R20, [R1+0x3c0] ;  /* 0x0003c00001147983 */ /* 0x000ea80000300a00 */
[----:B------:R-:W2:Y:S04]  /*323c0*/  LDL.LU.64 R30, [R1+0x3b8] ;  /* 0x0003b800011e7983 */ /* 0x000ea80000300a00 */
[----:B------:R1:W-:Y:S02]  /*323d0*/  LDGSTS.E [R5+-0x77ff8], desc[UR4][R26.64], !P0 ;  /* 0x880080001a057fae */ /* 0x0003e4000c121844 */
[----:B-1----:R-:W-:Y:S01]  /*323e0*/  VIADD R27, R246, 0x100000 ;  /* 0x00100000f61b7836 */ /* 0x002fe20000000000 */
[----:B------:R-:W1:Y:S01]  /*323f0*/  LDC R26, c[0x0][0x230] ;  /* 0x00008c00ff1a7b82 */ /* 0x000e620000000800 */
[----:B----4-:R-:W-:-:S05]  /*32400*/  IMAD.WIDE R32, R2, 0x4, R32 ;  /* 0x0000000402207825 */ /* 0x010fca00078e0220 */
[----:B------:R4:W-:Y:S04]  /*32410*/  STL.64 [R1+0xc10], R32 ;  /* 0x000c102001007387 */ /* 0x0009e80000100a00 */
[----:B------:R-:W-:Y:S01]  /*32420*/  LDGSTS.E [R27+-0x73ff8], desc[UR4][R32.64], !P0 ;  /* 0x8c008000201b7fae */ /* 0x000fe2000c121844 */
[----:B------:R-:W-:-:S04]  /*32430*/  IMAD.WIDE R18, R2, 0x4, R18 ;  /* 0x0000000402127825 */ /* 0x000fc800078e0212 */
[C---:B------:R-:W-:Y:S01]  /*32440*/  IMAD.WIDE R28, R2.reuse, 0x4, R28 ;  /* 0x00000004021c7825 */ /* 0x040fe200078e021c */
[----:B------:R1:W-:Y:S03]  /*32450*/  STL.64 [R1+0xc08], R18 ;  /* 0x000c081201007387 */ /* 0x0003e60000100a00 */
[----:B---3--:R-:W-:Y:S01]  /*32460*/  IMAD.WIDE R24, R2, 0x4, R24 ;  /* 0x0000000402187825 */ /* 0x008fe200078e0218 */
        /* <DEDUP_REMOVED lines=13> */
[----:B--2---:R-:W-:-:S05]  /*32540*/  IMAD.WIDE R34, R2, 0x4, R34 ;  /* 0x0000000402227825 */ /* 0x004fca00078e0222 */
[----:B------:R1:W-:Y:S04]  /*32550*/  STL.64 [R1+0xbf0], R34 ;  /* 0x000bf02201007387 */ /* 0x0003e80000100a00 */
[----:B------:R-:W-:Y:S01]  /*32560*/  LDGSTS.E [R24+-0x73ff4], desc[UR4][R34.64], !P1 ;  /* 0x8c00c00022187fae */ /* 0x000fe2000c921844 */
[----:B------:R-:W-:-:S04]  /*32570*/  IMAD.WIDE R22, R2, 0x4, R22 ;  /* 0x0000000402167825 */ /* 0x000fc800078e0216 */
[C---:B------:R-:W-:Y:S01]  /*32580*/  IMAD.WIDE R20, R2.reuse, 0x4, R20 ;  /* 0x0000000402147825 */ /* 0x040fe200078e0214 */
[----:B------:R2:W-:Y:S03]  /*32590*/  STL.64 [R1+0xbe8], R22 ;  /* 0x000be81601007387 */ /* 0x0005e60000100a00 */
[----:B------:R-:W-:Y:S01]  /*325a0*/  IMAD.WIDE R30, R2, 0x4, R30 ;  /* 0x00000004021e7825 */ /* 0x000fe200078e021e */
[----:B------:R4:W-:Y:S04]  /*325b0*/  STL.64 [R1+0xbe0], R20 ;  /* 0x000be01401007387 */ /* 0x0009e80000100a00 */
[----:B-1----:R-:W3:Y:S04]  /*325c0*/  LDL.LU.64 R34, [R1+0x390] ;  /* 0x0003900001227983 */ /* 0x002ee80000300a00 */
[----:B------:R1:W-:Y:S04]  /*325d0*/  STL.64 [R1+0xbd8], R30 ;  /* 0x000bd81e01007387 */ /* 0x0003e80000100a00 */
[----:B------:R-:W-:Y:S04]  /*325e0*/  LDGSTS.E [R252+-0x70000], desc[UR4][R22.64], !P0 ;  /* 0x9000000016fc7fae */ /* 0x000fe8000c121844 */
[----:B------:R-:W3:Y:S04]  /*325f0*/  LDL.LU.64 R24, [R1+0x388] ;  /* 0x0003880001187983 */ /* 0x000ee80000300a00 */
[----:B------:R-:W-:Y:S04]  /*32600*/  LDGSTS.E [R251+-0x6c000], desc[UR4][R20.64], !P0 ;  /* 0x9400000014fb7fae */ /* 0x000fe8000c121844 */
[----:B--2---:R-:W2:Y:S01]  /*32610*/  LDL.LU.64 R22, [R1+0x380] ;  /* 0x0003800001167983 */ /* 0x004ea20000300a00 */
[----:B------:R-:W-:Y:S01]  /*32620*/  ISETP.GE.U32.AND P1, PT, R16, 0x7ffffe9f, PT ;  /* 0x7ffffe9f1000780c */ /* 0x000fe20003f26070 */
[----:B----4-:R-:W-:-:S02]  /*32630*/  IMAD.WIDE R32, R2, 0x4, R32 ;  /* 0x0000000402207825 */ /* 0x010fc400078e0220 */
[----:B------:R-:W4:Y:S01]  /*32640*/  LDL.LU.64 R20, [R1+0x378] ;  /* 0x0003780001147983 */ /* 0x000f220000300a00 */
[----:B------:R-:W4:Y:S03]  /*32650*/  LDC R16, c[0x0][0x230] ;  /* 0x00008c00ff107b82 */ /* 0x000f260000000800 */
[----:B------:R1:W-:Y:S04]  /*32660*/  LDGSTS.E [R5+-0x68000], desc[UR4][R30.64], !P0 ;  /* 0x980000001e057fae */ /* 0x0003e8000c121844 */
[----:B------:R-:W-:Y:S01]  /*32670*/  STL.64 [R1+0xbd0], R32 ;  /* 0x000bd02001007387 */ /* 0x000fe20000100a00 */
[----:B------:R-:W-:-:S04]  /*32680*/  IMAD.WIDE R18, R2, 0x4, R18 ;  /* 0x0000000402127825 */ /* 0x000fc800078e0212 */
[----:B-1----:R-:W-:Y:S02]  /*32690*/  VIADD R30, R26, 0xfffffedd ;  /* 0xfffffedd1a1e7836 */ /* 0x002fe40000000000 */
[----:B------:R-:W-:Y:S02]  /*326a0*/  VIADD R26, R246, 0x100000 ;  /* 0x00100000f61a7836 */ /* 0x000fe40000000000 */
[C---:B------:R-:W-:Y:S01]  /*326b0*/  IMAD.WIDE R36, R2.reuse, 0x4, R36 ;  /* 0x0000000402247825 */ /* 0x040fe200078e0224 */
[----:B------:R1:W-:Y:S03]  /*326c0*/  STL.64 [R1+0xbc8], R18 ;  /* 0x000bc81201007387 */ /* 0x0003e60000100a00 */
[----:B---3--:R-:W-:Y:S01]  /*326d0*/  IMAD.WIDE R28, R2, 0x4, R28 ;  /* 0x00000004021c7825 */ /* 0x008fe200078e021c */
[----:B------:R-:W-:Y:S04]  /*326e0*/  LDGSTS.E [R26+-0x64000], desc[UR4][R32.64], !P0 ;  /* 0x9c000000201a7fae */ /* 0x000fe8000c121844 */
[----:B------:R-:W-:Y:S01]  /*326f0*/  STL.64 [R1+0xbc0], R36 ;  /* 0x000bc02401007387 */ /* 0x000fe20000100a00 */
[----:B------:R-:W-:-:S03]  /*32700*/  ISETP.GE.U32.AND P0, PT, R30, 0x7ffffe9e, PT ;  /* 0x7ffffe9e1e00780c */ /* 0x000fc60003f06070 */
[----:B------:R-:W-:Y:S04]  /*32710*/  LDGSTS.E [R252+-0x6fffc], desc[UR4][R18.64], !P1 ;  /* 0x9000400012fc7fae */ /* 0x000fe8000c921844 */
[----:B------:R-:W3:Y:S04]  /*32720*/  LDL.LU.64 R26, [R1+0x370] ;  /* 0x00037000011a7983 */ /* 0x000ee80000300a00 */
[----:B------:R1:W-:Y:S04]  /*32730*/  STL.64 [R1+0xbb8], R28 ;  /* 0x000bb81c01007387 */ /* 0x0003e80000100a00 */
[----:B-1----:R-:W3:Y:S04]  /*32740*/  LDL.LU.64 R18, [R1+0x368] ;  /* 0x0003680001127983 */ /* 0x002ee80000300a00 */
[----:B------:R-:W3:Y:S04]  /*32750*/  LDL.LU.64 R32, [R1+0x360] ;  /* 0x0003600001207983 */ /* 0x000ee80000300a00 */
[----:B------:R-:W3:Y:S04]  /*32760*/  LDL.LU.64 R30, [R1+0x358] ;  /* 0x00035800011e7983 */ /* 0x000ee80000300a00 */
[----:B------:R-:W-:Y:S04]  /*32770*/  LDGSTS.E [R251+-0x6bffc], desc[UR4][R36.64], !P1 ;  /* 0x9400400024fb7fae */ /* 0x000fe8000c921844 */
[----:B------:R1:W-:Y:S02]  /*32780*/  LDGSTS.E [R5+-0x67ffc], desc[UR4][R28.64], !P1 ;  /* 0x980040001c057fae */ /* 0x0003e4000c921844 */
[----:B-1----:R-:W-:Y:S01]  /*32790*/  VIADD R29, R246, 0x100000 ;  /* 0x00100000f61d7836 */ /* 0x002fe20000000000 */
[----:B------:R-:W1:Y:S01]  /*327a0*/  LDC R28, c[0x0][0x230] ;  /* 0x00008c00ff1c7b82 */ /* 0x000e620000000800 */
[----:B------:R-:W-:-:S02]  /*327b0*/  VIADD R17, R17, 0xfffffedc ;  /* 0xfffffedc11117836 */ /* 0x000fc40000000000 */
[----:B------:R-:W-:-:S05]  /*327c0*/  IMAD.WIDE R34, R2, 0x4, R34 ;  /* 0x0000000402227825 */ /* 0x000fca00078e0222 */
[----:B------:R1:W-:Y:S04]  /*327d0*/  STL.64 [R1+0xbb0], R34 ;  /* 0x000bb02201007387 */ /* 0x0003e80000100a00 */
[----:B------:R-:W-:Y:S01]  /*327e0*/  LDGSTS.E [R29+-0x63ffc], desc[UR4][R34.64], !P1 ;  /* 0x9c004000221d7fae */ /* 0x000fe2000c921844 */
[----:B------:R-:W-:-:S04]  /*327f0*/  IMAD.WIDE R24, R2, 0x4, R24 ;  /* 0x0000000402187825 */ /* 0x000fc800078e0218 */
[C---:B--2---:R-:W-:Y:S01]  /*32800*/  IMAD.WIDE R22, R2.reuse, 0x4, R22 ;  /* 0x0000000402167825 */ /* 0x044fe200078e0216 */
[----:B------:R2:W-:Y:S04]  /*32810*/  STL.64 [R1+0xba8], R24 ;  /* 0x000ba81801007387 */ /* 0x0005e80000100a00 */
[----:B------:R2:W-:Y:S04]  /*32820*/  STL.64 [R1+0xba0], R22 ;  /* 0x000ba01601007387 */ /* 0x0005e80000100a00 */
[----:B-1----:R-:W3:Y:S04]  /*32830*/  LDL.LU.64 R34, [R1+0x2d0] ;  /* 0x0002d00001227983 */ /* 0x002ee80000300a00 */
[----:B------:R-:W-:Y:S04]  /*32840*/  LDGSTS.E [R252+-0x6fff8], desc[UR4][R24.64], !P0 ;  /* 0x9000800018fc7fae */ /* 0x000fe8000c121844 */
[----:B------:R-:W-:Y:S01]  /*32850*/  LDGSTS.E [R251+-0x6bff8], desc[UR4][R22.64], !P0 ;  /* 0x9400800016fb7fae */ /* 0x000fe2000c121844 */
[----:B------:R-:W-:Y:S01]  /*32860*/  ISETP.GE.U32.AND P1, PT, R17, 0x7ffffe9d, PT ;  /* 0x7ffffe9d1100780c */ /* 0x000fe20003f26070 */
[----:B----4-:R-:W-:Y:S01]  /*32870*/  IMAD.WIDE R20, R2, 0x4, R20 ;  /* 0x0000000402147825 */ /* 0x010fe200078e0214 */
[----:B------:R-:W1:Y:S04]  /*32880*/  LDC R17, c[0x0][0x230] ;  /* 0x00008c00ff117b82 */ /* 0x000e680000000800 */
[----:B------:R4:W-:Y:S04]  /*32890*/  STL.64 [R1+0xb98], R20 ;  /* 0x000b981401007387 */ /* 0x0009e80000100a00 */
[----:B--2---:R-:W2:Y:S04]  /*328a0*/  LDL.LU.64 R24, [R1+0x350] ;  /* 0x0003500001187983 */ /* 0x004ea80000300a00 */
[----:B------:R-:W2:Y:S04]  /*328b0*/  LDL.LU.64 R36, [R1+0x348] ;  /* 0x0003480001247983 */ /* 0x000ea80000300a00 */
[----:B------:R-:W2:Y:S04]  /*328c0*/  LDL.LU.64 R22, [R1+0x340] ;  /* 0x0003400001167983 */ /* 0x000ea80000300a00 */
[----:B------:R4:W-:Y:S02]  /*328d0*/  LDGSTS.E [R5+-0x67ff8], desc[UR4][R20.64], !P0 ;  /* 0x9800800014057fae */ /* 0x0009e4000c121844 */
[----:B----4-:R-:W-:-:S02]  /*328e0*/  VIADD R20, R246, 0x100000 ;  /* 0x00100000f6147836 */ /* 0x010fc40000000000 */
[----:B---3--:R-:W-:-:S04]  /*328f0*/  IMAD.WIDE R26, R2, 0x4, R26 ;  /* 0x00000004021a7825 */ /* 0x008fc800078e021a */
[C---:B------:R-:W-:Y:S01]  /*32900*/  IMAD.WIDE R18, R2.reuse, 0x4, R18 ;  /* 0x0000000402127825 */ /* 0x040fe200078e0212 */
[----:B------:R3:W-:Y:S03]  /*32910*/  STL.64 [R1+0xb90], R26 ;  /* 0x000b901a01007387 */ /* 0x0007e60000100a00 */
[C---:B------:R-:W-:Y:S01]  /*32920*/  IMAD.WIDE R32, R2.reuse, 0x4, R32 ;  /* 0x0000000402207825 */ /* 0x040fe200078e0220 */
[----:B------:R4:W-:Y:S03]  /*32930*/  STL.64 [R1+0xb88], R18 ;  /* 0x000b881201007387 */ /* 0x0009e60000100a00 */
[----:B------:R-:W-:Y:S01]  /*32940*/  IMAD.WIDE R30, R2, 0x4, R30 ;  /* 0x00000004021e7825 */ /* 0x000fe200078e021e */
[----:B------:R-:W-:Y:S04]  /*32950*/  LDGSTS.E [R20+-0x63ff8], desc[UR4][R26.64], !P0 ;  /* 0x9c0080001a147fae */ /* 0x000fe8000c121844 */
[----:B------:R1:W-:Y:S04]  /*32960*/  STL.64 [R1+0xb80], R32 ;  /* 0x000b802001007387 */ /* 0x0003e80000100a00 */
[----:B------:R1:W-:Y:S04]  /*32970*/  LDGSTS.E [R252+-0x6fff4], desc[UR4][R18.64], !P1 ;  /* 0x9000c00012fc7fae */ /* 0x0003e8000c921844 */
[----:B---3--:R-:W3:Y:S04]  /*32980*/  LDL.LU.64 R26, [R1+0x338] ;  /* 0x00033800011a7983 */ /* 0x008ee80000300a00 */
[----:B------:R1:W-:Y:S04]  /*32990*/  STL.64 [R1+0xb78], R30 ;  /* 0x000b781e01007387 */ /* 0x0003e80000100a00 */
[----:B------:R-:W3:Y:S04]  /*329a0*/  LDL.LU.64 R20, [R1+0x330] ;  /* 0x0003300001147983 */ /* 0x000ee80000300a00 */
[----:B----4-:R-:W4:Y:S04]  /*329b0*/  LDL.LU.64 R18, [R1+0x328] ;  /* 0x0003280001127983 */ /* 0x010f280000300a00 */
[----:B------:R-:W-:Y:S01]  /*329c0*/  LDGSTS.E [R251+-0x6bff4], desc[UR4][R32.64], !P1 ;  /* 0x9400c00020fb7fae */ /* 0x000fe2000c921844 */
[----:B------:R-:W-:-:S03]  /*329d0*/  VIADD R16, R16, 0xfffffefb ;  /* 0xfffffefb10107836 */ /* 0x000fc60000000000 */
[----:B------:R1:W-:Y:S04]  /*329e0*/  LDGSTS.E [R5+-0x67ff4], desc[UR4][R30.64], !P1 ;  /* 0x9800c0001e057fae */ /* 0x0003e8000c921844 */
[----:B-1----:R-:W4:Y:S01]  /*329f0*/  LDL.LU.64 R32, [R1+0x320] ;  /* 0x0003200001207983 */ /* 0x002f220000300a00 */
[----:B------:R-:W-:Y:S01]  /*32a00*/  ISETP.GE.U32.AND P0, PT, R16, 0x7ffffebc, PT ;  /* 0x7ffffebc1000780c */ /* 0x000fe20003f06070 */
[----:B------:R-:W-:Y:S01]  /*32a10*/  VIADD R252, R245, 0x100000 ;  /* 0x00100000f5fc7836 */ /* 0x000fe20000000000 */
[----:B------:R-:W1:Y:S01]  /*32a20*/  LDC R16, c[0x0][0x230] ;  /* 0x00008c00ff107b82 */ /* 0x000e620000000800 */
[----:B------:R-:W-:Y:S02]  /*32a30*/  VIADD R30, R28, 0xfffffefa ;  /* 0xfffffefa1c1e7836 */ /* 0x000fe40000000000 */
[----:B------:R-:W-:-:S02]  /*32a40*/  VIADD R28, R246, 0x100000 ;  /* 0x00100000f61c7836 */ /* 0x000fc40000000000 */
[C---:B------:R-:W-:Y:S02]  /*32a50*/  VIADD R251, R245.reuse, 0x100000 ;  /* 0x00100000f5fb7836 */ /* 0x040fe40000000000 */
[----:B------:R-:W-:Y:S02]  /*32a60*/  VIADD R5, R245, 0x100000 ;  /* 0x00100000f5057836 */ /* 0x000fe40000000000 */
[----:B------:R-:W-:-:S05]  /*32a70*/  IMAD.WIDE R34, R2, 0x4, R34 ;  /* 0x0000000402227825 */ /* 0x000fca00078e0222 */
[----:B------:R-:W-:Y:S04]  /*32a80*/  STL.64 [R1+0xb70], R34 ;  /* 0x000b702201007387 */ /* 0x000fe80000100a00 */
[----:B------:R-:W-:Y:S01]  /*32a90*/  LDGSTS.E [R28+-0x63ff4], desc[UR4][R34.64], !P1 ;  /* 0x9c00c000221c7fae */ /* 0x000fe2000c921844 */
[----:B------:R-:W-:Y:S01]  /*32aa0*/  ISETP.GE.U32.AND P1, PT, R30, 0x7ffffebb, PT ;  /* 0x7ffffebb1e00780c */ /* 0x000fe20003f26070 */
[----:B--2---:R-:W-:-:S04]  /*32ab0*/  IMAD.WIDE R24, R2, 0x4, R24 ;  /* 0x0000000402187825 */ /* 0x004fc800078e0218 */
[C---:B------:R-:W-:Y:S01]  /*32ac0*/  IMAD.WIDE R36, R2.reuse, 0x4, R36 ;  /* 0x0000000402247825 */ /* 0x040fe200078e0224 */
[----:B------:R2:W-:Y:S03]  /*32ad0*/  STL.64 [R1+0xb68], R24 ;  /* 0x000b681801007387 */ /* 0x0005e60000100a00 */
[C---:B------:R-:W-:Y:S01]  /*32ae0*/  IMAD.WIDE R22, R2.reuse, 0x4, R22 ;  /* 0x0000000402167825 */ /* 0x040fe200078e0216 */
[----:B------:R-:W-:Y:S04]  /*32af0*/  STL.64 [R1+0xb60], R36 ;  /* 0x000b602401007387 */ /* 0x000fe80000100a00 */
[----:B------:R-:W4:Y:S04]  /*32b00*/  LDL.LU.64 R28, [R1+0x318] ;  /* 0x00031800011c7983 */ /* 0x000f280000300a00 */
[----:B------:R-:W-:Y:S04]  /*32b10*/  LDGSTS.E [R252+-0x80000], desc[UR4][R24.64], !P0 ;  /* 0x8000000018fc7fae */ /* 0x000fe8000c121844 */
[----:B------:R1:W-:Y:S04]  /*32b20*/  STL.64 [R1+0xb58], R22 ;  /* 0x000b581601007387 */ /* 0x0003e80000100a00 */
[----:B------:R-:W-:Y:S04]  /*32b30*/  LDGSTS.E [R251+-0x7c000], desc[UR4][R36.64], !P0 ;  /* 0x8400000024fb7fae */ /* 0x000fe8000c121844 */
[----:B--2---:R-:W2:Y:S04]  /*32b40*/  LDL.LU.64 R24, [R1+0x310] ;  /* 0x0003100001187983 */ /* 0x004ea80000300a00 */
[----:B------:R-:W2:Y:S04]  /*32b50*/  LDL.LU.64 R34, [R1+0x308] ;  /* 0x0003080001227983 */ /* 0x000ea80000300a00 */
[----:B------:R-:W2:Y:S04]  /*32b60*/  LDL.LU.64 R30, [R1+0x300] ;  /* 0x00030000011e7983 */ /* 0x000ea80000300a00 */
[----:B------:R1:W-:Y:S02]  /*32b70*/  LDGSTS.E [R5+-0x78000], desc[UR4][R22.64], !P0 ;  /* 0x8800000016057fae */ /* 0x0003e4000c121844 */
[----:B-1----:R-:W-:Y:S01]  /*32b80*/  VIADD R23, R245, 0x100000 ;  /* 0x00100000f5177836 */ /* 0x002fe20000000000 */
[----:B------:R-:W1:Y:S01]  /*32b90*/  LDC R22, c[0x0][0x230] ;  /* 0x00008c00ff167b82 */ /* 0x000e620000000800 */
[----:B---3--:R-:W-:-:S04]  /*32ba0*/  IMAD.WIDE R26, R2, 0x4, R26 ;  /* 0x00000004021a7825 */ /* 0x008fc800078e021a */
[C---:B------:R-:W-:Y:S01]  /*32bb0*/  IMAD.WIDE R20, R2.reuse, 0x4, R20 ;  /* 0x0000000402147825 */ /* 0x040fe200078e0214 */
[----:B------:R3:W-:Y:S03]  /*32bc0*/  STL.64 [R1+0xb50], R26 ;  /* 0x000b501a01007387 */ /* 0x0007e60000100a00 */
[C---:B----4-:R-:W-:Y:S01]  /*32bd0*/  IMAD.WIDE R18, R2.reuse, 0x4, R18 ;  /* 0x0000000402127825 */ /* 0x050fe200078e0212 */
[----:B------:R4:W-:Y:S04]  /*32be0*/  STL.64 [R1+0xb48], R20 ;  /* 0x000b481401007387 */ /* 0x0009e80000100a00 */
[----:B------:R-:W-:Y:S04]  /*32bf0*/  LDGSTS.E [R23+-0x74000], desc[UR4][R26.64], !P0 ;  /* 0x8c0000001a177fae */ /* 0x000fe8000c121844 */
[----:B------:R1:W-:Y:S04]  /*32c00*/  STL.64 [R1+0xb40], R18 ;  /* 0x000b401201007387 */ /* 0x0003e80000100a00 */
[----:B------:R-:W-:Y:S01]  /*32c10*/  LDGSTS.E [R252+-0x7fffc], desc[UR4][R20.64], !P1 ;  /* 0x8000400014fc7fae */ /* 0x000fe2000c921844 */
[----:B------:R-:W-:-:S03]  /*32c20*/  IMAD.WIDE R36, R2, 0x4, R32 ;  /* 0x0000000402247825 */ /* 0x000fc600078e0220 */
[----:B---3--:R-:W3:Y:S04]  /*32c30*/  LDL.LU.64 R26, [R1+0x2f8] ;  /* 0x0002f800011a7983 */ /* 0x008ee80000300a00 */
[----:B------:R2:W-:Y:S04]  /*32c40*/  STL.64 [R1+0xb38], R36 ;  /* 0x000b382401007387 */ /* 0x0005e80000100a00 */
[----:B----4-:R-:W4:Y:S04]  /*32c50*/  LDL.LU.64 R20, [R1+0x2f0] ;  /* 0x0002f00001147983 */ /* 0x010f280000300a00 */
[----:B------:R-:W4:Y:S04]  /*32c60*/  LDL.LU.64 R32, [R1+0x2e8] ;  /* 0x0002e80001207983 */ /* 0x000f280000300a00 */
        /* <DEDUP_REMOVED lines=8> */
[----:B------:R-:W-:-:S05]  /*32cf0*/  IMAD.WIDE R28, R2, 0x4, R28 ;  /* 0x00000004021c7825 */ /* 0x000fca00078e021c */
[----:B------:R1:W-:Y:S04]  /*32d00*/  STL.64 [R1+0xb30], R28 ;  /* 0x000b301c01007387 */ /* 0x0003e80000100a00 */
[----:B------:R-:W-:Y:S01]  /*32d10*/  LDGSTS.E [R23+-0x73ffc], desc[UR4][R28.64], !P1 ;  /* 0x8c0040001c177fae */ /* 0x000fe2000c921844 */
[----:B--2---:R-:W-:-:S04]  /*32d20*/  IMAD.WIDE R24, R2, 0x4, R24 ;  /* 0x0000000402187825 */ /* 0x004fc800078e0218 */
[C---:B------:R-:W-:Y:S01]  /*32d30*/  IMAD.WIDE R34, R2.reuse, 0x4, R34 ;  /* 0x0000000402227825 */ /* 0x040fe200078e0222 */
[----:B------:R2:W-:Y:S03]  /*32d40*/  STL.64 [R1+0xb28], R24 ;  /* 0x000b281801007387 */ /* 0x0005e60000100a00 */
[----:B------:R-:W-:Y:S01]  /*32d50*/  IMAD.WIDE R36, R2, 0x4, R30 ;  /* 0x0000000402247825 */ /* 0x000fe200078e021e */
[----:B------:R2:W-:Y:S04]  /*32d60*/  STL.64 [R1+0xb20], R34 ;  /* 0x000b202201007387 */ /* 0x0005e80000100a00 */
[----:B-1----:R-:W4:Y:S04]  /*32d70*/  LDL.LU.64 R28, [R1+0x2d8] ;  /* 0x0002d800011c7983 */ /* 0x002f280000300a00 */
[----:B------:R-:W-:Y:S04]  /*32d80*/  LDGSTS.E [R252+-0x7fff8], desc[UR4][R24.64], !P0 ;  /* 0x8000800018fc7fae */ /* 0x000fe8000c121844 */
[----:B------:R1:W-:Y:S04]  /*32d90*/  STL.64 [R1+0xb18], R36 ;  /* 0x000b182401007387 */ /* 0x0003e80000100a00 */
[----:B------:R-:W-:Y:S04]  /*32da0*/  LDGSTS.E [R251+-0x7bff8], desc[UR4][R34.64], !P0 ;  /* 0x8400800022fb7fae */ /* 0x000fe8000c121844 */
[----:B--2---:R-:W2:Y:S04]  /*32db0*/  LDL.LU.64 R24, [R1+0x2c8] ;  /* 0x0002c80001187983 */ /* 0x004ea80000300a00 */
[----:B------:R-:W2:Y:S04]  /*32dc0*/  LDL.LU.64 R30, [R1+0x2c0] ;  /* 0x0002c000011e7983 */ /* 0x000ea80000300a00 */
[----:B------:R-:W2:Y:S01]  /*32dd0*/  LDL.LU.64 R34, [R1+0x2b8] ;  /* 0x0002b80001227983 */ /* 0x000ea20000300a00 */
[----:B------:R-:W-:-:S02]  /*32de0*/  ISETP.GE.U32.AND P1, PT, R16, 0x7ffffeb9, PT ;  /* 0x7ffffeb91000780c */ /* 0x000fc40003f26070 */
[----:B------:R-:W2:Y:S01]  /*32df0*/  LDC R16, c[0x0][0x230] ;  /* 0x00008c00ff107b82 */ /* 0x000ea20000000800 */
[----:B------:R1:W-:Y:S01]  /*32e00*/  LDGSTS.E [R5+-0x77ff8], desc[UR4][R36.64], !P0 ;  /* 0x8800800024057fae */ /* 0x0003e2000c121844 */
[----:B---3--:R-:W-:-:S04]  /*32e10*/  IMAD.WIDE R26, R2, 0x4, R26 ;  /* 0x00000004021a7825 */ /* 0x008fc800078e021a */
[C---:B----4-:R-:W-:Y:S01]  /*32e20*/  IMAD.WIDE R20, R2.reuse, 0x4, R20 ;  /* 0x0000000402147825 */ /* 0x050fe200078e0214 */
[----:B------:R-:W-:Y:S03]  /*32e30*/  STL.64 [R1+0xb10], R26 ;  /* 0x000b101a01007387 */ /* 0x000fe60000100a00 */
[C---:B-1----:R-:W-:Y:S01]  /*32e40*/  IMAD.WIDE R36, R2.reuse, 0x4, R32 ;  /* 0x0000000402247825 */ /* 0x042fe200078e0220 */
[----:B------:R1:W-:Y:S04]  /*32e50*/  STL.64 [R1+0xb08], R20 ;  /* 0x000b081401007387 */ /* 0x0003e80000100a00 */
[----:B------:R-:W-:Y:S04]  /*32e60*/  LDGSTS.E [R23+-0x73ff8], desc[UR4][R26.64], !P0 ;  /* 0x8c0080001a177fae */ /* 0x000fe8000c121844 */
[----:B------:R-:W-:Y:S04]  /*32e70*/  STL.64 [R1+0xb00], R36 ;  /* 0x000b002401007387 */ /* 0x000fe80000100a00 */
[----:B------:R-:W-:Y:S01]  /*32e80*/  LDGSTS.E [R252+-0x7fff4], desc[UR4][R20.64], !P1 ;  /* 0x8000c00014fc7fae */ /* 0x000fe2000c921844 */
[----:B------:R-:W-:Y:S01]  /*32e90*/  IMAD.WIDE R18, R2, 0x4, R18 ;  /* 0x0000000402127825 */ /* 0x000fe200078e0212 */
[----:B------:R-:W-:-:S02]  /*32ea0*/  ISETP.GE.U32.AND P0, PT, R22, 0x7ffffe9c, PT ;  /* 0x7ffffe9c1600780c */ /* 0x000fc40003f06070 */
[----:B------:R-:W-:Y:S04]  /*32eb0*/  LDGSTS.E [R251+-0x7bff4], desc[UR4][R36.64], !P1 ;  /* 0x8400c00024fb7fae */ /* 0x000fe8000c921844 */
[----:B------:R3:W-:Y:S04]  /*32ec0*/  LDGSTS.E [R5+-0x77ff4], desc[UR4][R18.64], !P1 ;  /* 0x8800c00012057fae */ /* 0x0007e8000c921844 */
[----:B-1----:R-:W4:Y:S04]  /*32ed0*/  LDL.LU.64 R20, [R1+0x2b0] ;  /* 0x0002b00001147983 */ /* 0x002f280000300a00 */
[----:B------:R3:W-:Y:S04]  /*32ee0*/  STL.64 [R1+0xaf8], R18 ;  /* 0x000af81201007387 */ /* 0x0007e80000100a00 */
[----:B------:R-:W4:Y:S04]  /*32ef0*/  LDL.LU.64 R32, [R1+0x2a8] ;  /* 0x0002a80001207983 */ /* 0x000f280000300a00 */
[----:B------:R-:W4:Y:S04]  /*32f00*/  LDL.LU.64 R26, [R1+0x2a0] ;  /* 0x0002a000011a7983 */ /* 0x000f280000300a00 */
[----:B------:R-:W4:Y:S01]  /*32f10*/  LDL.LU.64 R22, [R1+0x298] ;  /* 0x0002980001167983 */ /* 0x000f220000300a00 */
[----:B---3--:R-:W-:Y:S01]  /*32f20*/  VIADD R18, R245, 0x100000 ;  /* 0x00100000f5127836 */ /* 0x008fe20000000000 */
[----:B------:R-:W1:Y:S01]  /*32f30*/  LDC R19, c[0x0][0x230] ;  /* 0x00008c00ff137b82 */ /* 0x000e620000000800 */
[----:B------:R-:W-:-:S02]  /*32f40*/  VIADD R17, R17, 0xfffffeda ;  /* 0xfffffeda11117836 */ /* 0x000fc40000000000 */
[----:B------:R-:W-:-:S05]  /*32f50*/  IMAD.WIDE R28, R2, 0x4, R28 ;  /* 0x00000004021c7825 */ /* 0x000fca00078e021c */
[----:B------:R3:W-:Y:S04]  /*32f60*/  STL.64 [R1+0xaf0], R28 ;  /* 0x000af01c01007387 */ /* 0x0007e80000100a00 */
[----:B------:R1:W-:Y:S01]  /*32f70*/  LDGSTS.E [R18+-0x73ff4], desc[UR4][R28.64], !P1 ;  /* 0x8c00c0001c127fae */ /* 0x0003e2000c921844 */
[----:B--2---:R-:W-:-:S04]  /*32f80*/  IMAD.WIDE R24, R2, 0x4, R24 ;  /* 0x0000000402187825 */ /* 0x004fc800078e0218 */
[C---:B------:R-:W-:Y:S01]  /*32f90*/  IMAD.WIDE R30, R2.reuse, 0x4, R30 ;  /* 0x00000004021e7825 */ /* 0x040fe200078e021e */
[----:B------:R2:W-:Y:S01]  /*32fa0*/  STL.64 [R1+0xae8], R24 ;  /* 0x000ae81801007387 */ /* 0x0005e20000100a00 */
[----:B-1----:R-:W1:Y:S02]  /*32fb0*/  LDC R18, c[0x0][0x230] ;  /* 0x00008c00ff127b82 */ /* 0x002e640000000800 */
[----:B------:R-:W-:Y:S01]  /*32fc0*/  IMAD.WIDE R36, R2, 0x4, R34 ;  /* 0x0000000402247825 */ /* 0x000fe200078e0222 */
[----:B------:R2:W-:Y:S04]  /*32fd0*/  STL.64 [R1+0xae0], R30 ;  /* 0x000ae01e01007387 */ /* 0x0005e80000100a00 */
[----:B---3--:R-:W3:Y:S04]  /*32fe0*/  LDL.LU.64 R28, [R1+0x290] ;  /* 0x00029000011c7983 */ /* 0x008ee80000300a00 */
[----:B------:R-:W-:Y:S04]  /*32ff0*/  LDGSTS.E [R252+-0x70000], desc[UR4][R24.64], !P0 ;  /* 0x9000000018fc7fae */ /* 0x000fe8000c121844 */
[----:B------:R1:W-:Y:S04]  /*33000*/  STL.64 [R1+0xad8], R36 ;  /* 0x000ad82401007387 */ /* 0x0003e80000100a00 */
[----:B------:R-:W-:Y:S04]  /*33010*/  LDGSTS.E [R251+-0x6c000], desc[UR4][R30.64], !P0 ;  /* 0x940000001efb7fae */ /* 0x000fe8000c121844 */
[----:B--2---:R-:W2:Y:S04]  /*33020*/  LDL.LU.64 R24, [R1+0x288] ;  /* 0x0002880001187983 */ /* 0x004ea80000300a00 */
[----:B------:R-:W2:Y:S04]  /*33030*/  LDL.LU.64 R34, [R1+0x280] ;  /* 0x0002800001227983 */ /* 0x000ea80000300a00 */
[----:B------:R-:W2:Y:S01]  /*33040*/  LDL.LU.64 R30, [R1+0x278] ;  /* 0x00027800011e7983 */ /* 0x000ea20000300a00 */
[----:B------:R-:W-:-:S03]  /*33050*/  ISETP.GE.U32.AND P1, PT, R17, 0x7ffffe9b, PT ;  /* 0x7ffffe9b1100780c */ /* 0x000fc60003f26070 */
[----:B------:R1:W-:Y:S02]  /*33060*/  LDGSTS.E [R5+-0x68000], desc[UR4][R36.64], !P0 ;  /* 0x9800000024057fae */ /* 0x0003e4000c121844 */
[----:B-1----:R-:W-:Y:S02]  /*33070*/  VIADD R36, R16, 0xfffffed9 ;  /* 0xfffffed910247836 */ /* 0x002fe40000000000 */
[----:B------:R-:W-:Y:S02]  /*33080*/  VIADD R16, R245, 0x100000 ;  /* 0x00100000f5107836 */ /* 0x000fe40000000000 */
[----:B----4-:R-:W-:-:S04]  /*33090*/  IMAD.WIDE R20, R2, 0x4, R20 ;  /* 0x0000000402147825 */ /* 0x010fc800078e0214 */
[C---:B------:R-:W-:Y:S01]  /*330a0*/  IMAD.WIDE R42, R2.reuse, 0x4, R32 ;  /* 0x00000004022a7825 */ /* 0x040fe200078e0220 */
[----:B------:R1:W-:Y:S03]  /*330b0*/  STL.64 [R1+0xad0], R20 ;  /* 0x000ad01401007387 */ /* 0x0003e60000100a00 */
[C---:B------:R-:W-:Y:S01]  /*330c0*/  IMAD.WIDE R26, R2.reuse, 0x4, R26 ;  /* 0x00000004021a7825 */ /* 0x040fe200078e021a */
[----:B------:R-:W-:Y:S03]  /*330d0*/  STL.64 [R1+0xac8], R42 ;  /* 0x000ac82a01007387 */ /* 0x000fe60000100a00 */
[----:B------:R-:W-:Y:S01]  /*330e0*/  IMAD.WIDE R22, R2, 0x4, R22 ;  /* 0x0000000402167825 */ /* 0x000fe200078e0216 */
[----:B------:R-:W-:Y:S04]  /*330f0*/  LDGSTS.E [R16+-0x64000], desc[UR4][R20.64], !P0 ;  /* 0x9c00000014107fae */ /* 0x000fe8000c121844 */
[----:B------:R4:W-:Y:S04]  /*33100*/  STL.64 [R1+0xac0], R26 ;  /* 0x000ac01a01007387 */ /* 0x0009e80000100a00 */
[----:B------:R-:W-:Y:S04]  /*33110*/  LDGSTS.E [R252+-0x6fffc], desc[UR4][R42.64], !P1 ;  /* 0x900040002afc7fae */ /* 0x000fe8000c921844 */
[----:B-1----:R-:W2:Y:S04]  /*33120*/  LDL.LU.64 R20, [R1+0x270] ;  /* 0x0002700001147983 */ /* 0x002ea80000300a00 */
[----:B------:R-:W2:Y:S04]  /*33130*/  LDL.LU.64 R16, [R1+0x268] ;  /* 0x0002680001107983 */ /* 0x000ea80000300a00 */
[----:B------:R1:W-:Y:S04]  /*33140*/  STL.64 [R1+0xab8], R22 ;  /* 0x000ab81601007387 */ /* 0x0003e80000100a00 */
[----:B------:R-:W2:Y:S04]  /*33150*/  LDL.LU.64 R32, [R1+0x260] ;  /* 0x0002600001207983 */ /* 0x000ea80000300a00 */
[----:B------:R-:W-:Y:S01]  /*33160*/  LDGSTS.E [R251+-0x6bffc], desc[UR4][R26.64], !P1 ;  /* 0x940040001afb7fae */ /* 0x000fe2000c921844 */
[----:B------:R-:W-:-:S03]  /*33170*/  ISETP.GE.U32.AND P0, PT, R36, 0x7ffffe9a, PT ;  /* 0x7ffffe9a2400780c */ /* 0x000fc60003f06070 */
[----:B------:R1:W-:Y:S04]  /*33180*/  LDGSTS.E [R5+-0x67ffc], desc[UR4][R22.64], !P1 ;  /* 0x9800400016057fae */ /* 0x0003e8000c921844 */
[----:B----4-:R-:W4:Y:S01]  /*33190*/  LDL.LU.64 R26, [R1+0x258] ;  /* 0x00025800011a7983 */ /* 0x010f220000300a00 */
[----:B-1----:R-:W-:Y:S01]  /*331a0*/  VIADD R22, R245, 0x100000 ;  /* 0x00100000f5167836 */ /* 0x002fe20000000000 */
[----:B------:R-:W1:Y:S01]  /*331b0*/  LDC R23, c[0x0][0x230] ;  /* 0x00008c00ff177b82 */ /* 0x000e620000000800 */
[----:B------:R-:W-:Y:S02]  /*331c0*/  VIADD R19, R19, 0xfffffed8 ;  /* 0xfffffed813137836 */ /* 0x000fe40000000000 */
[----:B---3--:R-:W-:-:S05]  /*331d0*/  IMAD.WIDE R28, R2, 0x4, R28 ;  /* 0x00000004021c7825 */ /* 0x008fca00078e021c */
        /* <DEDUP_REMOVED lines=12> */
[----:B--2---:R-:W2:Y:S01]  /*332a0*/  LDL.LU.64 R24, [R1+0x248] ;  /* 0x0002480001187983 */ /* 0x004ea20000300a00 */
[----:B------:R-:W-:-:S03]  /*332b0*/  ISETP.GE.U32.AND P1, PT, R19, 0x7ffffe99, PT ;  /* 0x7ffffe991300780c */ /* 0x000fc60003f26070 */
[----:B------:R1:W-:Y:S04]  /*332c0*/  LDGSTS.E [R5+-0x67ff8], desc[UR4][R30.64], !P0 ;  /* 0x980080001e057fae */ /* 0x0003e8000c121844 */
[----:B------:R-:W2:Y:S01]  /*332d0*/  LDL.LU.64 R34, [R1+0x240] ;  /* 0x0002400001227983 */ /* 0x000ea20000300a00 */
[----:B-1----:R-:W-:Y:S02]  /*332e0*/  VIADD R30, R18, 0xfffffef7 ;  /* 0xfffffef7121e7836 */ /* 0x002fe40000000000 */
[----:B------:R-:W-:Y:S02]  /*332f0*/  VIADD R18, R245, 0x100000 ;  /* 0x00100000f5127836 */ /* 0x000fe40000000000 */
[----:B------:R-:W-:-:S04]  /*33300*/  IMAD.WIDE R20, R2, 0x4, R20 ;  /* 0x0000000402147825 */ /* 0x000fc800078e0214 */
[C---:B------:R-:W-:Y:S01]  /*33310*/  IMAD.WIDE R16, R2.reuse, 0x4, R16 ;  /* 0x0000000402107825 */ /* 0x040fe200078e0210 */
[----:B------:R1:W-:Y:S03]  /*33320*/  STL.64 [R1+0xa90], R20 ;  /* 0x000a901401007387 */ /* 0x0003e60000100a00 */
[C---:B------:R-:W-:Y:S01]  /*33330*/  IMAD.WIDE R32, R2.reuse, 0x4, R32 ;  /* 0x0000000402207825 */ /* 0x040fe200078e0220 */
[----:B------:R1:W-:Y:S04]  /*33340*/  STL.64 [R1+0xa88], R16 ;  /* 0x000a881001007387 */ /* 0x0003e80000100a00 */
[----:B------:R-:W-:Y:S04]  /*33350*/  LDGSTS.E [R18+-0x63ff8], desc[UR4][R20.64], !P0 ;  /* 0x9c00800014127fae */ /* 0x000fe8000c121844 */
[----:B------:R1:W-:Y:S04]  /*33360*/  STL.64 [R1+0xa80], R32 ;  /* 0x000a802001007387 */ /* 0x0003e80000100a00 */
[----:B------:R-:W-:Y:S01]  /*33370*/  LDGSTS.E [R252+-0x6fff4], desc[UR4][R16.64], !P1 ;  /* 0x9000c00010fc7fae */ /* 0x000fe2000c921844 */
[----:B----4-:R-:W-:-:S03]  /*33380*/  IMAD.WIDE R26, R2, 0x4, R26 ;  /* 0x00000004021a7825 */ /* 0x010fc600078e021a */
[----:B-1----:R-:W4:Y:S04]  /*33390*/  LDL.LU.64 R20, [R1+0x238] ;  /* 0x0002380001147983 */ /* 0x002f280000300a00 */
[----:B------:R1:W-:Y:S04]  /*333a0*/  STL.64 [R1+0xa78], R26 ;  /* 0x000a781a01007387 */ /* 0x0003e80000100a00 */
[----:B------:R-:W4:Y:S04]  /*333b0*/  LDL.LU.64 R18, [R1+0x230] ;  /* 0x0002300001127983 */ /* 0x000f280000300a00 */
[----:B------:R-:W4:Y:S01]  /*333c0*/  LDL.LU.64 R16, [R1+0x228] ;  /* 0x0002280001107983 */ /* 0x000f220000300a00 */
[----:B------:R-:W-:Y:S01]  /*333d0*/  ISETP.GE.U32.AND P0, PT, R30, 0x7ffffeb8, PT ;  /* 0x7ffffeb81e00780c */ /* 0x000fe20003f06070 */
[----:B------:R-:W-:-:S02]  /*333e0*/  IMAD.WIDE R30, R2, 0x4, R8 ;  /* 0x00000004021e7825 */ /* 0x000fc400078e0208 */
[----:B------:R-:W-:Y:S04]  /*333f0*/  LDGSTS.E [R251+-0x6bff4], desc[UR4][R32.64], !P1 ;  /* 0x9400c00020fb7fae */ /* 0x000fe8000c921844 */
[----:B------:R1:W-:Y:S04]  /*33400*/  LDGSTS.E [R5+-0x67ff4], desc[UR4][R26.64], !P1 ;  /* 0x9800c0001a057fae */ /* 0x0003e8000c921844 */
[----:B------:R-:W4:Y:S01]  /*33410*/  LDL.LU.64 R32, [R1+0x220] ;  /* 0x0002200001207983 */ /* 0x000f220000300a00 */
[----:B-1----:R-:W-:-:S03]  /*33420*/  VIADD R27, R245, 0x100000 ;  /* 0x00100000f51b7836 */ /* 0x002fc60000000000 */
[----:B------:R1:W-:Y:S01]  /*33430*/  STL.64 [R1+0xa70], R30 ;  /* 0x000a701e01007387 */ /* 0x0003e20000100a00 */
[C---:B------:R-:W-:Y:S01]  /*33440*/  VIADD R252, R244.reuse, 0x100000 ;  /* 0x00100000f4fc7836 */ /* 0x040fe20000000000 */
[----:B------:R-:W4:Y:S02]  /*33450*/  LDC R26, c[0x0][0x230] ;  /* 0x00008c00ff1a7b82 */ /* 0x000f240000000800 */
[----:B------:R-:W-:Y:S01]  /*33460*/  LDGSTS.E [R27+-0x63ff4], desc[UR4][R30.64], !P1 ;  /* 0x9c00c0001e1b7fae */ /* 0x000fe2000c921844 */
[----:B------:R-:W-:Y:S02]  /*33470*/  VIADD R23, R23, 0xfffffef6 ;  /* 0xfffffef617177836 */ /* 0x000fe40000000000 */
[----:B------:R-:W-:-:S03]  /*33480*/  VIADD R251, R244, 0x100000 ;  /* 0x00100000f4fb7836 */ /* 0x000fc60000000000 */
[----:B------:R-:W-:Y:S01]  /*33490*/  ISETP.GE.U32.AND P1, PT, R23, 0x7ffffeb7, PT ;  /* 0x7ffffeb71700780c */ /* 0x000fe20003f26070 */
[----:B---3--:R-:W-:-:S05]  /*334a0*/  IMAD.WIDE R28, R2, 0x4, R28 ;  /* 0x00000004021c7825 */ /* 0x008fca00078e021c */
[----:B------:R3:W-:Y:S04]  /*334b0*/  STL.64 [R1+0xa68], R28 ;  /* 0x000a681c01007387 */ /* 0x0007e80000100a00 */
[----:B------:R3:W-:Y:S01]  /*334c0*/  LDGSTS.E [R252+-0x80000], desc[UR4][R28.64], !P0 ;  /* 0x800000001cfc7fae */ /* 0x0007e2000c121844 */
[----:B--2---:R-:W-:-:S04]  /*334d0*/  IMAD.WIDE R24, R2, 0x4, R24 ;  /* 0x0000000402187825 */ /* 0x004fc800078e0218 */
[----:B------:R-:W-:Y:S01]  /*334e0*/  IMAD.WIDE R8, R2, 0x4, R34 ;  /* 0x0000000402087825 */ /* 0x000fe200078e0222 */
[----:B------:R2:W-:Y:S04]  /*334f0*/  STL.64 [R1+0xa60], R24 ;  /* 0x000a601801007387 */ /* 0x0005e80000100a00 */
[----:B------:R4:W-:Y:S04]  /*33500*/  STL.64 [R1+0xa58], R8 ;  /* 0x000a580801007387 */ /* 0x0009e80000100a00 */
[----:B-1----:R-:W4:Y:S01]  /*33510*/  LDL.LU.64 R30, [R1+0x218] ;  /* 0x00021800011e7983 */ /* 0x002f220000300a00 */
[----:B---3--:R-:W-:-:S03]  /*33520*/  VIADD R252, R22, 0xfffffef5 ;  /* 0xfffffef516fc7836 */ /* 0x008fc60000000000 */
[----:B------:R-:W3:Y:S04]  /*33530*/  LDL.LU.64 R34, [R1+0x210] ;  /* 0x0002100001227983 */ /* 0x000ee80000300a00 */
[----:B------:R-:W3:Y:S04]  /*33540*/  LDL.LU.64 R28, [R1+0x208] ;  /* 0x00020800011c7983 */ /* 0x000ee80000300a00 */
[----:B------:R-:W-:Y:S04]  /*33550*/  LDGSTS.E [R251+-0x7c000], desc[UR4][R24.64], !P0 ;  /* 0x8400000018fb7fae */ /* 0x000fe8000c121844 */
[----:B--2---:R-:W2:Y:S01]  /*33560*/  LDL.LU.64 R24, [R1+0x200] ;  /* 0x0002000001187983 */ /* 0x004ea20000300a00 */
[----:B----4-:R-:W-:-:S03]  /*33570*/  IMAD.WIDE R22, R2, 0x4, R20 ;  /* 0x0000000402167825 */ /* 0x010fc600078e0214 */
[----:B------:R-:W4:Y:S01]  /*33580*/  LDL.LU.64 R20, [R1+0x1f8] ;  /* 0x0001f80001147983 */ /* 0x000f220000300a00 */
[----:B------:R-:W-:-:S03]  /*33590*/  IMAD.WIDE R42, R2, 0x4, R18 ;  /* 0x00000004022a7825 */ /* 0x000fc600078e0212 */
[----:B------:R1:W-:Y:S01]  /*335a0*/  STL.64 [R1+0xa50], R22 ;  /* 0x000a501601007387 */ /* 0x0003e20000100a00 */
[----:B------:R-:W-:-:S03]  /*335b0*/  IMAD.WIDE R36, R2, 0x4, R16 ;  /* 0x0000000402247825 */ /* 0x000fc600078e0210 */
[----:B------:R-:W4:Y:S04]  /*335c0*/  LDL.LU.64 R18, [R1+0x1f0] ;  /* 0x0001f00001127983 */ /* 0x000f280000300a00 */
[----:B------:R1:W-:Y:S04]  /*335d0*/  STL.64 [R1+0xa48], R42 ;  /* 0x000a482a01007387 */ /* 0x0003e80000100a00 */
[----:B------:R-:W4:Y:S01]  /*335e0*/  LDL.LU.64 R16, [R1+0x1e8] ;  /* 0x0001e80001107983 */ /* 0x000f220000300a00 */
[----:B------:R-:W-:-:S05]  /*335f0*/  VIADD R5, R244, 0x100000 ;  /* 0x00100000f4057836 */ /* 0x000fca0000000000 */
[----:B------:R1:W-:Y:S01]  /*33600*/  LDGSTS.E [R5+-0x78000], desc[UR4][R8.64], !P0 ;  /* 0x8800000008057fae */ /* 0x0003e2000c121844 */
[----:B------:R-:W-:-:S03]  /*33610*/  IMAD.WIDE R32, R2, 0x4, R32 ;  /* 0x0000000402207825 */ /* 0x000fc600078e0220 */
[----:B------:R-:W-:Y:S01]  /*33620*/  LDGSTS.E [R251+-0x74000], desc[UR4][R22.64], !P0 ;  /* 0x8c00000016fb7fae */ /* 0x000fe2000c121844 */
[C---:B-1----:R-:W-:Y:S02]  /*33630*/  VIADD R9, R244.reuse, 0x100000 ;  /* 0x00100000f4097836 */ /* 0x042fe40000000000 */
[----:B------:R-:W-:-:S03]  /*33640*/  VIADD R8, R244, 0x100000 ;  /* 0x00100000f4087836 */ /* 0x000fc60000000000 */
[----:B------:R-:W-:Y:S04]  /*33650*/  LDGSTS.E [R9+-0x7fffc], desc[UR4][R42.64], !P1 ;  /* 0x800040002a097fae */ /* 0x000fe8000c921844 */
[----:B------:R-:W-:Y:S04]  /*33660*/  LDGSTS.E [R8+-0x7bffc], desc[UR4][R36.64], !P1 ;  /* 0x8400400024087fae */ /* 0x000fe8000c921844 */
[----:B------:R-:W-:Y:S01]  /*33670*/  LDGSTS.E [R5+-0x77ffc], desc[UR4][R32.64], !P1 ;  /* 0x8800400020057fae */ /* 0x000fe2000c921844 */
[----:B------:R-:W-:Y:S01]  /*33680*/  ISETP.GE.U32.AND P0, PT, R252, 0x7ffffeb6, PT ;  /* 0x7ffffeb6fc00780c */ /* 0x000fe20003f06070 */
[----:B------:R-:W-:-:S02]  /*33690*/  VIADD R252, R26, 0xfffffef4 ;  /* 0xfffffef41afc7836 */ /* 0x000fc40000000000 */
[----:B------:R1:W-:Y:S04]  /*336a0*/  STL.64 [R1+0xa40], R36 ;  /* 0x000a402401007387 */ /* 0x0003e80000100a00 */
[----:B------:R-:W4:Y:S04]  /*336b0*/  LDL.LU.64 R22, [R1+0x1e0] ;  /* 0x0001e00001167983 */ /* 0x000f280000300a00 */
[----:B------:R-:W4:Y:S04]  /*336c0*/  LDL.LU.64 R42, [R1+0x3230] ;  /* 0x00323000012a7983 */ /* 0x000f280000300a00 */
[----:B------:R1:W-:Y:S04]  /*336d0*/  STL.64 [R1+0xa38], R32 ;  /* 0x000a382001007387 */ /* 0x0003e80000100a00 */
[----:B-1----:R-:W4:Y:S04]  /*336e0*/  LDL.LU.64 R36, [R1+0x3228] ;  /* 0x0032280001247983 */ /* 0x002f280000300a00 */
[----:B------:R-:W4:Y:S04]  /*336f0*/  LDL.LU.64 R32, [R1+0x3220] ;  /* 0x0032200001207983 */ /* 0x000f280000300a00 */
[----:B------:R-:W4:Y:S01]  /*33700*/  LDL.LU.64 R26, [R1+0x1d8] ;  /* 0x0001d800011a7983 */ /* 0x000f220000300a00 */
[----:B------:R-:W-:-:S05]  /*33710*/  IMAD.WIDE R30, R2, 0x4, R30 ;  /* 0x00000004021e7825 */ /* 0x000fca00078e021e */
[----:B------:R1:W-:Y:S02]  /*33720*/  LDGSTS.E [R251+-0x73ffc], desc[UR4][R30.64], !P1 ;  /* 0x8c0040001efb7fae */ /* 0x0003e4000c921844 */
[----:B-1----:R-:W1:Y:S01]  /*33730*/  LDC R251, c[0x0][0x230] ;  /* 0x00008c00fffb7b82 */ /* 0x002e620000000800 */
[----:B---3--:R-:W-:Y:S01]  /*33740*/  IMAD.WIDE R34, R2, 0x4, R34 ;  /* 0x0000000402227825 */ /* 0x008fe200078e0222 */
[----:B------:R-:W-:Y:S01]  /*33750*/  ISETP.GE.U32.AND P1, PT, R252, 0x7ffffeb5, PT ;  /* 0x7ffffeb5fc00780c */ /* 0x000fe20003f26070 */
[----:B------:R3:W-:Y:S02]  /*33760*/  STL.64 [R1+0xa30], R30 ;  /* 0x000a301e01007387 */ /* 0x0007e40000100a00 */
[C---:B------:R-:W-:Y:S02]  /*33770*/  IMAD.WIDE R28, R2.reuse, 0x4, R28 ;  /* 0x00000004021c7825 */ /* 0x040fe400078e021c */
[----:B------:R3:W-:Y:S02]  /*33780*/  STL.64 [R1+0xa28], R34 ;  /* 0x000a282201007387 */ /* 0x0007e40000100a00 */
[----:B--2---:R-:W-:-:S02]  /*33790*/  IMAD.WIDE R24, R2, 0x4, R24 ;  /* 0x0000000402187825 */ /* 0x004fc400078e0218 */
[----:B------:R-:W-:Y:S04]  /*337a0*/  LDGSTS.E [R9+-0x7fff8], desc[UR4][R34.64], !P0 ;  /* 0x8000800022097fae */ /* 0x000fe8000c121844 */
[----:B---3--:R-:W2:Y:S04]  /*337b0*/  LDL.LU.64 R30, [R1+0x3218] ;  /* 0x00321800011e7983 */ /* 0x008ea80000300a00 */
[----:B------:R3:W-:Y:S04]  /*337c0*/  STL.64 [R1+0xa20], R28 ;  /* 0x000a201c01007387 */ /* 0x0007e80000100a00 */
[----:B------:R-:W2:Y:S01]  /*337d0*/  LDL.LU.64 R34, [R1+0x3210] ;  /* 0x0032100001227983 */ /* 0x000ea20000300a00 */
[----:B-1----:R-:W-:-:S02]  /*337e0*/  VIADD R252, R251, 0xfffffed7 ;  /* 0xfffffed7fbfc7836 */ /* 0x002fc40000000000 */
[----:B------:R-:W-:Y:S01]  /*337f0*/  VIADD R251, R244, 0x100000 ;  /* 0x00100000f4fb7836 */ /* 0x000fe20000000000 */
[----:B------:R-:W-:Y:S04]  /*33800*/  LDGSTS.E [R8+-0x7bff8], desc[UR4][R28.64], !P0 ;  /* 0x840080001c087fae */ /* 0x000fe8000c121844 */
[----:B------:R-:W-:Y:S01]  /*33810*/  LDGSTS.E [R5+-0x77ff8], desc[UR4][R24.64], !P0 ;  /* 0x8800800018057fae */ /* 0x000fe2000c121844 */
[----:B----4-:R-:W-:-:S03]  /*33820*/  IMAD.WIDE R20, R2, 0x4, R20 ;  /* 0x0000000402147825 */ /* 0x010fc600078e0214 */
[----:B---3--:R-:W3:Y:S04]  /*33830*/  LDL.LU.64 R28, [R1+0x3208] ;  /* 0x00320800011c7983 */ /* 0x008ee80000300a00 */
[----:B------:R1:W-:Y:S04]  /*33840*/  STL.64 [R1+0xa18], R24 ;  /* 0x000a181801007387 */ /* 0x0003e80000100a00 */
[----:B------:R4:W-:Y:S01]  /*33850*/  LDGSTS.E [R251+-0x73ff8], desc[UR4][R20.64], !P0 ;  /* 0x8c00800014fb7fae */ /* 0x0009e2000c121844 */
[----:B------:R-:W-:-:S05]  /*33860*/  IMAD.WIDE R18, R2, 0x4, R18 ;  /* 0x0000000402127825 */ /* 0x000fca00078e0212 */
[----:B------:R-:W-:Y:S01]  /*33870*/  LDGSTS.E [R9+-0x7fff4], desc[UR4][R18.64], !P1 ;  /* 0x8000c00012097fae */ /* 0x000fe2000c921844 */
[----:B------:R-:W-:-:S03]  /*33880*/  IMAD.WIDE R16, R2, 0x4, R16 ;  /* 0x0000000402107825 */ /* 0x000fc600078e0210 */
[----:B-1----:R-:W2:Y:S01]  /*33890*/  LDL.LU.64 R24, [R1+0x3200] ;  /* 0x0032000001187983 */ /* 0x002ea20000300a00 */
[----:B----4-:R-:W1:Y:S03]  /*338a0*/  LDC R251, c[0x0][0x230] ;  /* 0x00008c00fffb7b82 */ /* 0x010e660000000800 */
[----:B------:R4:W-:Y:S04]  /*338b0*/  STL.64 [R1+0xa10], R20 ;  /* 0x000a101401007387 */ /* 0x0009e80000100a00 */
[----:B------:R4:W-:Y:S04]  /*338c0*/  STL.64 [R1+0xa08], R18 ;  /* 0x000a081201007387 */ /* 0x0009e80000100a00 */
[----:B------:R3:W-:Y:S04]  /*338d0*/  LDGSTS.E [R8+-0x7bff4], desc[UR4][R16.64], !P1 ;  /* 0x8400c00010087fae */ /* 0x0007e8000c921844 */
[----:B----4-:R-:W4:Y:S04]  /*338e0*/  LDL.LU.64 R20, [R1+0x31f8] ;  /* 0x0031f80001147983 */ /* 0x010f280000300a00 */
[----:B------:R1:W-:Y:S04]  /*338f0*/  STL.64 [R1+0xa00], R16 ;  /* 0x000a001001007387 */ /* 0x0003e80000100a00 */
[----:B------:R-:W2:Y:S04]  /*33900*/  LDL.LU.64 R18, [R1+0x31f0] ;  /* 0x0031f00001127983 */ /* 0x000ea80000300a00 */
[----:B-1----:R-:W3:Y:S01]  /*33910*/  LDL.LU.64 R16, [R1+0x31e8] ;  /* 0x0031e80001107983 */ /* 0x002ee20000300a00 */
[----:B------:R-:W-:Y:S01]  /*33920*/  ISETP.GE.U32.AND P0, PT, R252, 0x7ffffe98, PT ;  /* 0x7ffffe98fc00780c */ /* 0x000fe20003f06070 */
[----:B------:R-:W-:-:S02]  /*33930*/  VIADD R252, R251, 0xfffffed6 ;  /* 0xfffffed6fbfc7836 */ /* 0x000fc40000000000 */
[----:B------:R-:W-:-:S04]  /*33940*/  IMAD.WIDE R22, R2, 0x4, R22 ;  /* 0x0000000402167825 */ /* 0x000fc800078e0216 */
[----:B------:R-:W-:Y:S01]  /*33950*/  VIADD R251, R244, 0x100000 ;  /* 0x00100000f4fb7836 */ /* 0x000fe20000000000 */
[----:B------:R1:W-:Y:S04]  /*33960*/  STL.64 [R1+0x9f8], R22 ;  /* 0x0009f81601007387 */ /* 0x0003e80000100a00 */
[----:B------:R-:W-:Y:S04]  /*33970*/  LDGSTS.E [R5+-0x77ff4], desc[UR4][R22.64], !P1 ;  /* 0x8800c00016057fae */ /* 0x000fe8000c921844 */
[----:B-1----:R-:W4:Y:S01]  /*33980*/  LDL.LU.64 R22, [R1+0x31e0] ;  /* 0x0031e00001167983 */ /* 0x002f220000300a00 */
[----:B------:R-:W-:-:S05]  /*33990*/  IMAD.WIDE R26, R2, 0x4, R26 ;  /* 0x00000004021a7825 */ /* 0x000fca00078e021a */
[----:B------:R1:W-:Y:S04]  /*339a0*/  STL.64 [R1+0x9f0], R26 ;  /* 0x0009f01a01007387 */ /* 0x0003e80000100a00 */
[----:B------:R-:W-:Y:S01]  /*339b0*/  LDGSTS.E [R251+-0x73ff4], desc[UR4][R26.64], !P1 ;  /* 0x8c00c0001afb7fae */ /* 0x000fe2000c921844 */
[----:B---3--:R-:W-:-:S05]  /*339c0*/  IMAD.WIDE R16, R2, 0x4, R16 ;  /* 0x0000000402107825 */ /* 0x008fca00078e0210 */
[----:B------:R3:W-:Y:S04]  /*339d0*/  STL.64 [R1+0x9e8], R16 ;  /* 0x0009e81001007387 */ /* 0x0007e80000100a00 */
[----:B-1----:R-:W3:Y:S01]  /*339e0*/  LDL.LU.64 R26, [R1+0x31d8] ;  /* 0x0031d800011a7983 */ /* 0x002ee20000300a00 */
[----:B------:R-:W-:Y:S01]  /*339f0*/  ISETP.GE.U32.AND P1, PT, R252, 0x7ffffe97, PT ;  /* 0x7ffffe97fc00780c */ /* 0x000fe20003f26070 */
[C---:B--2---:R-:W-:Y:S02]  /*33a00*/  IMAD.WIDE R18, R2.reuse, 0x4, R18 ;  /* 0x0000000402127825 */ /* 0x044fe400078e0212 */
[----:B------:R3:W-:Y:S02]  /*33a10*/  LDGSTS.E [R9+-0x70000], desc[UR4][R16.64], !P0 ;  /* 0x9000000010097fae */ /* 0x0007e4000c121844 */
[----:B----4-:R-:W-:-:S02]  /*33a20*/  IMAD.WIDE R20, R2, 0x4, R20 ;  /* 0x0000000402147825 */ /* 0x010fc400078e0214 */
[----:B------:R1:W-:Y:S04]  /*33a30*/  STL.64 [R1+0x9e0], R18 ;  /* 0x0009e01201007387 */ /* 0x0003e80000100a00 */
[----:B------:R1:W-:Y:S01]  /*33a40*/  LDGSTS.E [R8+-0x6c000], desc[UR4][R18.64], !P0 ;  /* 0x9400000012087fae */ /* 0x0003e2000c121844 */
[----:B---3--:R-:W2:Y:S01]  /*33a50*/  LDC R17, c[0x0][0x230] ;  /* 0x00008c00ff117b82 */ /* 0x008ea20000000800 */
[----:B------:R-:W-:Y:S02]  /*33a60*/  VIADD R16, R244, 0x100000 ;  /* 0x00100000f4107836 */ /* 0x000fe40000000000 */
[C---:B------:R-:W-:Y:S01]  /*33a70*/  IMAD.WIDE R22, R2.reuse, 0x4, R22 ;  /* 0x0000000402167825 */ /* 0x040fe200078e0216 */
[----:B------:R3:W-:Y:S03]  /*33a80*/  STL.64 [R1+0x9d8], R20 ;  /* 0x0009d81401007387 */ /* 0x0007e60000100a00 */
[C---:B-1----:R-:W-:Y:S01]  /*33a90*/  IMAD.WIDE R18, R2.reuse, 0x4, R24 ;  /* 0x0000000402127825 */ /* 0x042fe200078e0218 */
[----:B------:R3:W-:Y:S03]  /*33aa0*/  LDGSTS.E [R5+-0x68000], desc[UR4][R20.64], !P0 ;  /* 0x9800000014057fae */ /* 0x0007e6000c121844 */
[----:B------:R-:W-:-:S04]  /*33ab0*/  IMAD.WIDE R28, R2, 0x4, R28 ;  /* 0x00000004021c7825 */ /* 0x000fc800078e021c */
[----:B------:R-:W-:Y:S01]  /*33ac0*/  IMAD.WIDE R24, R2, 0x4, R32 ;  /* 0x0000000402187825 */ /* 0x000fe200078e0220 */
[----:B---3--:R-:W1:Y:S03]  /*33ad0*/  LDC R20, c[0x0][0x230] ;  /* 0x00008c00ff147b82 */ /* 0x008e660000000800 */
[----:B--2---:R-:W-:-:S05]  /*33ae0*/  VIADD R17, R17, 0xfffffed5 ;  /* 0xfffffed511117836 */ /* 0x004fca0000000000 */
[----:B------:R-:W2:Y:S01]  /*33af0*/  LDC R21, c[0x0][0x230] ;  /* 0x00008c00ff157b82 */ /* 0x000ea20000000800 */
[----:B------:R-:W-:-:S05]  /*33b00*/  IMAD.WIDE R26, R2, 0x4, R26 ;  /* 0x00000004021a7825 */ /* 0x000fca00078e021a */
[----:B------:R3:W-:Y:S04]  /*33b10*/  STL.64 [R1+0x9d0], R26 ;  /* 0x0009d01a01007387 */ /* 0x0007e80000100a00 */
[----:B------:R3:W-:Y:S04]  /*33b20*/  LDGSTS.E [R16+-0x64000], desc[UR4][R26.64], !P0 ;  /* 0x9c0000001a107fae */ /* 0x0007e8000c121844 */
[----:B------:R-:W-:Y:S04]  /*33b30*/  STL.64 [R1+0x9c8], R22 ;  /* 0x0009c81601007387 */ /* 0x000fe80000100a00 */
[----:B------:R-:W-:Y:S04]  /*33b40*/  LDGSTS.E [R9+-0x6fffc], desc[UR4][R22.64], !P1 ;  /* 0x9000400016097fae */ /* 0x000fe8000c921844 */
[----:B------:R4:W-:Y:S04]  /*33b50*/  STL.64 [R1+0x9c0], R18 ;  /* 0x0009c01201007387 */ /* 0x0009e80000100a00 */
[----:B------:R4:W-:Y:S01]  /*33b60*/  LDGSTS.E [R8+-0x6bffc], desc[UR4][R18.64], !P1 ;  /* 0x9400400012087fae */ /* 0x0009e2000c921844 */
[----:B------:R-:W-:Y:S01]  /*33b70*/  ISETP.GE.U32.AND P0, PT, R17, 0x7ffffe96, PT ;  /* 0x7ffffe961100780c */ /* 0x000fe20003f06070 */
[----:B---3--:R-:W-:-:S02]  /*33b80*/  IMAD.WIDE R26, R2, 0x4, R30 ;  /* 0x00000004021a7825 */ /* 0x008fc400078e021e */
[----:B------:R3:W-:Y:S04]  /*33b90*/  STL.64 [R1+0x9b8], R28 ;  /* 0x0009b81c01007387 */ /* 0x0007e80000100a00 */
[----:B------:R3:W-:Y:S01]  /*33ba0*/  LDGSTS.E [R5+-0x67ffc], desc[UR4][R28.64], !P1 ;  /* 0x980040001c057fae */ /* 0x0007e2000c921844 */
[----:B----4-:R-:W4:Y:S01]  /*33bb0*/  LDC R18, c[0x0][0x230] ;  /* 0x00008c00ff127b82 */ /* 0x010f220000000800 */
[----:B------:R-:W-:-:S04]  /*33bc0*/  IMAD.WIDE R22, R2, 0x4, R36 ;  /* 0x0000000402167825 */ /* 0x000fc800078e0224 */
[----:B---3--:R-:W-:-:S03]  /*33bd0*/  IMAD.WIDE R28, R2, 0x4, R34 ;  /* 0x00000004021c7825 */ /* 0x008fc600078e0222 */
[----:B------:R-:W3:Y:S02]  /*33be0*/  LDC R19, c[0x0][0x230] ;  /* 0x00008c00ff137b82 */ /* 0x000ee40000000800 */
[----:B------:R1:W-:Y:S04]  /*33bf0*/  STL.64 [R1+0x9b0], R28 ;  /* 0x0009b01c01007387 */ /* 0x0003e80000100a00 */
[----:B------:R-:W-:Y:S04]  /*33c00*/  STL.64 [R1+0x9a8], R26 ;  /* 0x0009a81a01007387 */ /* 0x000fe80000100a00 */
[----:B------:R2:W-:Y:S01]  /*33c10*/  STL.64 [R1+0x9a0], R24 ;  /* 0x0009a01801007387 */ /* 0x0005e20000100a00 */
[----:B----4-:R-:W-:-:S03]  /*33c20*/  VIADD R17, R18, 0xfffffed4 ;  /* 0xfffffed412117836 */ /* 0x010fc60000000000 */
[----:B------:R-:W4:Y:S01]  /*33c30*/  LDL.LU.64 R32, [R1+0x1d0] ;  /* 0x0001d00001207983 */ /* 0x000f220000300a00 */
[----:B------:R-:W-:Y:S01]  /*33c40*/  IMAD.WIDE R36, R2, 0x4, R40 ;  /* 0x0000000402247825 */ /* 0x000fe200078e0228 */
[----:B------:R-:W3:Y:S02]  /*33c50*/  LDC R18, c[0x0][0x230] ;  /* 0x00008c00ff127b82 */ /* 0x000ee40000000800 */
[----:B------:R2:W-:Y:S04]  /*33c60*/  STL.64 [R1+0x998], R22 ;  /* 0x0009981601007387 */ /* 0x0005e80000100a00 */
[----:B------:R-:W-:Y:S01]  /*33c70*/  LDGSTS.E [R16+-0x63ffc], desc[UR4][R28.64], !P1 ;  /* 0x9c0040001c107fae */ /* 0x000fe2000c921844 */
[----:B------:R-:W-:-:S03]  /*33c80*/  ISETP.GE.U32.AND P1, PT, R17, 0x7ffffe95, PT ;  /* 0x7ffffe951100780c */ /* 0x000fc60003f26070 */
[----:B------:R-:W4:Y:S04]  /*33c90*/  LDL.LU.64 R30, [R1+0x1c8] ;  /* 0x0001c800011e7983 */ /* 0x000f280000300a00 */
[----:B------:R-:W-:Y:S04]  /*33ca0*/  LDGSTS.E [R9+-0x6fff8], desc[UR4][R26.64], !P0 ;  /* 0x900080001a097fae */ /* 0x000fe8000c121844 */
[----:B-1----:R-:W4:Y:S04]  /*33cb0*/  LDL.LU.64 R28, [R1+0x1c0] ;  /* 0x0001c000011c7983 */ /* 0x002f280000300a00 */
[----:B------:R2:W-:Y:S04]  /*33cc0*/  LDGSTS.E [R8+-0x6bff8], desc[UR4][R24.64], !P0 ;  /* 0x9400800018087fae */ /* 0x0005e8000c121844 */
[----:B------:R1:W-:Y:S01]  /*33cd0*/  LDGSTS.E [R5+-0x67ff8], desc[UR4][R22.64], !P0 ;  /* 0x9800800016057fae */ /* 0x0003e2000c121844 */
[----:B------:R-:W-:-:S04]  /*33ce0*/  IMAD.WIDE R34, R2, 0x4, R44 ;  /* 0x0000000402227825 */ /* 0x000fc800078e022c */
[----:B--2---:R-:W-:-:S04]  /*33cf0*/  IMAD.WIDE R24, R2, 0x4, R42 ;  /* 0x0000000402187825 */ /* 0x004fc800078e022a */
[----:B-1----:R-:W-:Y:S01]  /*33d00*/  IMAD.WIDE R22, R2, 0x4, R38 ;  /* 0x0000000402167825 */ /* 0x002fe200078e0226 */
[----:B------:R1:W-:Y:S04]  /*33d10*/  STL.64 [R1+0x990], R24 ;  /* 0x0009901801007387 */ /* 0x0003e80000100a00 */
[----:B------:R2:W-:Y:S04]  /*33d20*/  STL.64 [R1+0x988], R22 ;  /* 0x0009881601007387 */ /* 0x0005e80000100a00 */
[----:B------:R-:W-:Y:S04]  /*33d30*/  LDGSTS.E [R16+-0x63ff8], desc[UR4][R24.64], !P0 ;  /* 0x9c00800018107fae */ /* 0x000fe8000c121844 */
[----:B------:R-:W-:Y:S04]  /*33d40*/  STL.64 [R1+0x980], R36 ;  /* 0x0009802401007387 */ /* 0x000fe80000100a00 */
[----:B------:R3:W-:Y:S04]  /*33d50*/  LDGSTS.E [R9+-0x6fff4], desc[UR4][R22.64], !P1 ;  /* 0x9000c00016097fae */ /* 0x0007e8000c921844 */
[----:B-1----:R-:W4:Y:S04]  /*33d60*/  LDL.LU.64 R24, [R1+0x1b8] ;  /* 0x0001b80001187983 */ /* 0x002f280000300a00 */
[----:B------:R1:W-:Y:S04]  /*33d70*/  STL.64 [R1+0x978], R34 ;  /* 0x0009782201007387 */ /* 0x0003e80000100a00 */
[----:B--2---:R-:W2:Y:S04]  /*33d80*/  LDL.LU.64 R22, [R1+0x1b0] ;  /* 0x0001b00001167983 */ /* 0x004ea80000300a00 */
[----:B------:R-:W2:Y:S04]  /*33d90*/  LDL.LU.64 R26, [R1+0x1a8] ;  /* 0x0001a800011a7983 */ /* 0x000ea80000300a00 */
[----:B------:R-:W2:Y:S01]  /*33da0*/  LDL.LU.64 R40, [R1+0x1a0] ;  /* 0x0001a00001287983 */ /* 0x000ea20000300a00 */
[----:B------:R-:W-:-:S02]  /*33db0*/  VIADD R17, R20, 0xfffffef3 ;  /* 0xfffffef314117836 */ /* 0x000fc40000000000 */
[----:B---3--:R-:W-:Y:S01]  /*33dc0*/  VIADD R9, R243, 0x100000 ;  /* 0x00100000f3097836 */ /* 0x008fe20000000000 */
[----:B------:R-:W-:Y:S01]  /*33dd0*/  LDGSTS.E [R8+-0x6bff4], desc[UR4][R36.64], !P1 ;  /* 0x9400c00024087fae */ /* 0x000fe2000c921844 */
[----:B------:R-:W3:Y:S03]  /*33de0*/  LDC R20, c[0x0][0x230] ;  /* 0x00008c00ff147b82 */ /* 0x000ee60000000800 */
[----:B------:R1:W-:Y:S01]  /*33df0*/  LDGSTS.E [R5+-0x67ff4], desc[UR4][R34.64], !P1 ;  /* 0x9800c00022057fae */ /* 0x0003e2000c921844 */
[----:B------:R-:W-:Y:S01]  /*33e00*/  ISETP.GE.U32.AND P0, PT, R17, 0x7ffffeb4, PT ;  /* 0x7ffffeb41100780c */ /* 0x000fe20003f06070 */
[----:B------:R-:W-:Y:S02]  /*33e10*/  VIADD R17, R19, 0xfffffef2 ;  /* 0xfffffef213117836 */ /* 0x000fe40000000000 */
[----:B-1----:R-:W-:-:S05]  /*33e20*/  IMAD.WIDE R34, R2, 0x4, R46 ;  /* 0x0000000402227825 */ /* 0x002fca00078e022e */
[----:B------:R-:W-:Y:S01]  /*33e30*/  STL.64 [R1+0x970], R34 ;  /* 0x0009702201007387 */ /* 0x000fe20000100a00 */
[C---:B------:R-:W-:Y:S02]  /*33e40*/  VIADD R8, R243.reuse, 0x100000 ;  /* 0x00100000f3087836 */ /* 0x040fe40000000000 */
[----:B------:R-:W-:Y:S01]  /*33e50*/  VIADD R5, R243, 0x100000 ;  /* 0x00100000f3057836 */ /* 0x000fe20000000000 */
[----:B------:R1:W-:Y:S01]  /*33e60*/  LDGSTS.E [R16+-0x63ff4], desc[UR4][R34.64], !P1 ;  /* 0x9c00c00022107fae */ /* 0x0003e2000c921844 */
[----:B------:R-:W-:Y:S01]  /*33e70*/  ISETP.GE.U32.AND P1, PT, R17, 0x7ffffeb3, PT ;  /* 0x7ffffeb31100780c */ /* 0x000fe20003f26070 */
[----:B------:R-:W-:Y:S02]  /*33e80*/  VIADD R17, R18, 0xfffffef1 ;  /* 0xfffffef112117836 */ /* 0x000fe40000000000 */
[----:B-1----:R-:W-:Y:S02]  /*33e90*/  VIADD R16, R243, 0x100000 ;  /* 0x00100000f3107836 */ /* 0x002fe40000000000 */
[----:B----4-:R-:W-:-:S05]  /*33ea0*/  IMAD.WIDE R32, R2, 0x4, R32 ;  /* 0x0000000402207825 */ /* 0x010fca00078e0220 */
[----:B------:R1:W-:Y:S04]  /*33eb0*/  STL.64 [R1+0x968], R32 ;  /* 0x0009682001007387 */ /* 0x0003e80000100a00 */
[----:B------:R-:W-:Y:S01]  /*33ec0*/  LDGSTS.E [R9+-0x80000], desc[UR4][R32.64], !P0 ;  /* 0x8000000020097fae */ /* 0x000fe2000c121844 */
[----:B------:R-:W-:-:S04]  /*33ed0*/  IMAD.WIDE R30, R2, 0x4, R30 ;  /* 0x00000004021e7825 */ /* 0x000fc800078e021e */
[C---:B------:R-:W-:Y:S01]  /*33ee0*/  IMAD.WIDE R28, R2.reuse, 0x4, R28 ;  /* 0x00000004021c7825 */ /* 0x040fe200078e021c */
[----:B------:R4:W-:Y:S04]  /*33ef0*/  STL.64 [R1+0x960], R30 ;  /* 0x0009601e01007387 */ /* 0x0009e80000100a00 */
[----:B------:R3:W-:Y:S04]  /*33f00*/  STL.64 [R1+0x958], R28 ;  /* 0x0009581c01007387 */ /* 0x0007e80000100a00 */
[----:B------:R-:W2:Y:S04]  /*33f10*/  LDL.LU.64 R42, [R1+0x198] ;  /* 0x00019800012a7983 */ /* 0x000ea80000300a00 */
[----:B------:R-:W2:Y:S04]  /*33f20*/  LDL.LU.64 R36, [R1+0x190] ;  /* 0x0001900001247983 */ /* 0x000ea80000300a00 */
[----:B------:R-:W-:Y:S04]  /*33f30*/  LDGSTS.E [R8+-0x7c000], desc[UR4][R30.64], !P0 ;  /* 0x840000001e087fae */ /* 0x000fe8000c121844 */
[----:B-1----:R-:W2:Y:S04]  /*33f40*/  LDL.LU.64 R32, [R1+0x188] ;  /* 0x0001880001207983 */ /* 0x002ea80000300a00 */
[----:B------:R-:W-:Y:S04]  /*33f50*/  LDGSTS.E [R5+-0x78000], desc[UR4][R28.64], !P0 ;  /* 0x880000001c057fae */ /* 0x000fe8000c121844 */
[----:B----4-:R-:W4:Y:S04]  /*33f60*/  LDL.LU.64 R30, [R1+0x180] ;  /* 0x00018000011e7983 */ /* 0x010f280000300a00 */
[----:B---3--:R-:W3:Y:S01]  /*33f70*/  LDL.LU.64 R28, [R1+0x178] ;  /* 0x00017800011c7983 */ /* 0x008ee20000300a00 */
[----:B------:R-:W-:-:S05]  /*33f80*/  IMAD.WIDE R34, R2, 0x4, R24 ;  /* 0x0000000402227825 */ /* 0x000fca00078e0218 */
[----:B------:R1:W-:Y:S01]  /*33f90*/  STL.64 [R1+0x950], R34 ;  /* 0x0009502201007387 */ /* 0x0003e20000100a00 */
[----:B--2---:R-:W-:-:S03]  /*33fa0*/  IMAD.WIDE R38, R2, 0x4, R22 ;  /* 0x0000000402267825 */ /* 0x004fc600078e0216 */
[----:B------:R-:W2:Y:S01]  /*33fb0*/  LDL.LU.64 R24, [R1+0x170] ;  /* 0x0001700001187983 */ /* 0x000ea20000300a00 */
[----:B------:R-:W-:-:S03]  /*33fc0*/  IMAD.WIDE R26, R2, 0x4, R26 ;  /* 0x00000004021a7825 */ /* 0x000fc600078e021a */
[----:B------:R-:W-:Y:S01]  /*33fd0*/  STL.64 [R1+0x948], R38 ;  /* 0x0009482601007387 */ /* 0x000fe20000100a00 */
[----:B------:R-:W-:-:S03]  /*33fe0*/  IMAD.WIDE R18, R2, 0x4, R40 ;  /* 0x0000000402127825 */ /* 0x000fc600078e0228 */
[----:B------:R-:W2:Y:S04]  /*33ff0*/  LDL.LU.64 R22, [R1+0x168] ;  /* 0x0001680001167983 */ /* 0x000ea80000300a00 */
[----:B------:R1:W-:Y:S04]  /*34000*/  STL.64 [R1+0x940], R26 ;  /* 0x0009401a01007387 */ /* 0x0003e80000100a00 */
[----:B------:R-:W-:Y:S04]  /*34010*/  LDGSTS.E [R16+-0x74000], desc[UR4][R34.64], !P0 ;  /* 0x8c00000022107fae */ /* 0x000fe8000c121844 */
[----:B------:R-:W-:Y:S04]  /*34020*/  LDGSTS.E [R9+-0x7fffc], desc[UR4][R38.64], !P1 ;  /* 0x8000400026097fae */ /* 0x000fe8000c921844 */
[----:B------:R-:W-:Y:S04]  /*34030*/  LDGSTS.E [R8+-0x7bffc], desc[UR4][R26.64], !P1 ;  /* 0x840040001a087fae */ /* 0x000fe8000c921844 */
[----:B-1----:R-:W2:Y:S04]  /*34040*/  LDL.LU.64 R34, [R1+0x160] ;  /* 0x0001600001227983 */ /* 0x002ea80000300a00 */
[----:B------:R1:W-:Y:S04]  /*34050*/  STL.64 [R1+0x938], R18 ;  /* 0x0009381201007387 */ /* 0x0003e80000100a00 */
[----:B------:R-:W2:Y:S01]  /*34060*/  LDL.LU.64 R26, [R1+0x158] ;  /* 0x00015800011a7983 */ /* 0x000ea20000300a00 */
[----:B------:R-:W-:-:S03]  /*34070*/  ISETP.GE.U32.AND P0, PT, R17, 0x7ffffeb2, PT ;  /* 0x7ffffeb21100780c */ /* 0x000fc60003f06070 */
[----:B------:R1:W-:Y:S01]  /*34080*/  LDGSTS.E [R5+-0x77ffc], desc[UR4][R18.64], !P1 ;  /* 0x8800400012057fae */ /* 0x0003e2000c921844 */
[----:B------:R-:W-:Y:S01]  /*34090*/  VIADD R17, R21, 0xfffffef0 ;  /* 0xfffffef015117836 */ /* 0x000fe20000000000 */
[----:B-1----:R-:W1:Y:S08]  /*340a0*/  LDC R19, c[0x0][0x230] ;  /* 0x00008c00ff137b82 */ /* 0x002e700000000800 */
[----:B------:R-:W1:Y:S01]  /*340b0*/  LDC R18, c[0x0][0x230] ;  /* 0x00008c00ff127b82 */ /* 0x000e620000000800 */
[----:B------:R-:W-:-:S05]  /*340c0*/  IMAD.WIDE R38, R2, 0x4, R42 ;  /* 0x0000000402267825 */ /* 0x000fca00078e022a */
[----:B------:R-:W-:Y:S01]  /*340d0*/  LDGSTS.E [R16+-0x73ffc], desc[UR4][R38.64], !P1 ;  /* 0x8c00400026107fae */ /* 0x000fe2000c921844 */
[----:B------:R-:W-:Y:S01]  /*340e0*/  ISETP.GE.U32.AND P1, PT, R17, 0x7ffffeb1, PT ;  /* 0x7ffffeb11100780c */ /* 0x000fe20003f26070 */
[C---:B------:R-:W-:Y:S02]  /*340f0*/  IMAD.WIDE R36, R2.reuse, 0x4, R36 ;  /* 0x0000000402247825 */ /* 0x040fe400078e0224 */
[----:B------:R-:W-:Y:S02]  /*34100*/  STL.64 [R1+0x930], R38 ;  /* 0x0009302601007387 */ /* 0x000fe40000100a00 */
[----:B------:R-:W-:Y:S02]  /*34110*/  IMAD.WIDE R32, R2, 0x4, R32 ;  /* 0x0000000402207825 */ /* 0x000fe400078e0220 */
[----:B------:R-:W-:Y:S02]  /*34120*/  STL.64 [R1+0x928], R36 ;  /* 0x0009282401007387 */ /* 0x000fe40000100a00 */
[----:B------:R-:W-:-:S02]  /*34130*/  VIADD R17, R20, 0xfffffed3 ;  /* 0xfffffed314117836 */ /* 0x000fc40000000000 */
[----:B------:R-:W-:Y:S01]  /*34140*/  LDGSTS.E [R9+-0x7fff8], desc[UR4][R36.64], !P0 ;  /* 0x8000800024097fae */ /* 0x000fe2000c121844 */
[----:B----4-:R-:W-:-:S03]  /*34150*/  IMAD.WIDE R30, R2, 0x4, R30 ;  /* 0x00000004021e7825 */ /* 0x010fc600078e021e */
[----:B------:R-:W-:Y:S04]  /*34160*/  STL.64 [R1+0x920], R32 ;  /* 0x0009202001007387 */ /* 0x000fe80000100a00 */
[----:B------:R-:W-:Y:S01]  /*34170*/  LDGSTS.E [R8+-0x7bff8], desc[UR4][R32.64], !P0 ;  /* 0x8400800020087fae */ /* 0x000fe2000c121844 */
[----:B---3--:R-:W-:-:S03]  /*34180*/  IMAD.WIDE R28, R2, 0x4, R28 ;  /* 0x00000004021c7825 */ /* 0x008fc600078e021c */
[----:B------:R-:W-:Y:S04]  /*34190*/  STL.64 [R1+0x918], R30 ;  /* 0x0009181e01007387 */ /* 0x000fe80000100a00 */
[----:B------:R-:W-:Y:S04]  /*341a0*/  LDGSTS.E [R5+-0x77ff8], desc[UR4][R30.64], !P0 ;  /* 0x880080001e057fae */ /* 0x000fe8000c121844 */
[----:B------:R3:W-:Y:S01]  /*341b0*/  STL.64 [R1+0x910], R28 ;  /* 0x0009101c01007387 */ /* 0x0007e20000100a00 */
[----:B--2---:R-:W-:-:S03]  /*341c0*/  IMAD.WIDE R24, R2, 0x4, R24 ;  /* 0x0000000402187825 */ /* 0x004fc600078e0218 */
[----:B------:R3:W-:Y:S01]  /*341d0*/  LDGSTS.E [R16+-0x73ff8], desc[UR4][R28.64], !P0 ;  /* 0x8c0080001c107fae */ /* 0x0007e2000c121844 */
[----:B------:R-:W-:Y:S01]  /*341e0*/  ISETP.GE.U32.AND P0, PT, R17, 0x7ffffe94, PT ;  /* 0x7ffffe941100780c */ /* 0x000fe20003f06070 */
[C---:B------:R-:W-:Y:S02]  /*341f0*/  IMAD.WIDE R22, R2.reuse, 0x4, R22 ;  /* 0x0000000402167825 */ /* 0x040fe400078e0216 */
[----:B------:R-:W-:Y:S04]  /*34200*/  STL.64 [R1+0x908], R24 ;  /* 0x0009081801007387 */ /* 0x000fe80000100a00 */
[----:B------:R-:W-:Y:S01]  /*34210*/  LDGSTS.E [R9+-0x7fff4], desc[UR4][R24.64], !P1 ;  /* 0x8000c00018097fae */ /* 0x000fe2000c921844 */
[----:B-1----:R-:W-:Y:S02]  /*34220*/  VIADD R17, R19, 0xfffffed2 ;  /* 0xfffffed213117836 */ /* 0x002fe40000000000 */
[C---:B------:R-:W-:Y:S01]  /*34230*/  IMAD.WIDE R20, R2.reuse, 0x4, R34 ;  /* 0x0000000402147825 */ /* 0x040fe200078e0222 */
[----:B------:R-:W-:Y:S01]  /*34240*/  STL.64 [R1+0x900], R22 ;  /* 0x0009001601007387 */ /* 0x000fe20000100a00 */
[----:B------:R-:W1:Y:S03]  /*34250*/  LDC R19, c[0x0][0x230] ;  /* 0x00008c00ff137b82 */ /* 0x000e660000000800 */
[----:B------:R-:W-:Y:S01]  /*34260*/  LDGSTS.E [R8+-0x7bff4], desc[UR4][R22.64], !P1 ;  /* 0x8400c00016087fae */ /* 0x000fe2000c921844 */
[----:B---3--:R-:W-:-:S03]  /*34270*/  IMAD.WIDE R28, R2, 0x4, R26 ;  /* 0x00000004021c7825 */ /* 0x008fc600078e021a */
[----:B------:R2:W-:Y:S04]  /*34280*/  STL.64 [R1+0x8f8], R20 ;  /* 0x0008f81401007387 */ /* 0x0005e80000100a00 */
[----:B------:R2:W-:Y:S01]  /*34290*/  LDGSTS.E [R5+-0x77ff4], desc[UR4][R20.64], !P1 ;  /* 0x8800c00014057fae */ /* 0x0005e2000c921844 */
[----:B------:R-:W-:-:S03]  /*342a0*/  IMAD.WIDE R26, R2, 0x4, R48 ;  /* 0x00000004021a7825 */ /* 0x000fc600078e0230 */
[----:B------:R3:W-:Y:S01]  /*342b0*/  LDGSTS.E [R16+-0x73ff4], desc[UR4][R28.64], !P1 ;  /* 0x8c00c0001c107fae */ /* 0x0007e2000c921844 */
[----:B------:R-:W-:Y:S01]  /*342c0*/  ISETP.GE.U32.AND P1, PT, R17, 0x7ffffe93, PT ;  /* 0x7ffffe931100780c */ /* 0x000fe20003f26070 */
[----:B--2---:R-:W2:Y:S01]  /*342d0*/  LDC R20, c[0x0][0x230] ;  /* 0x00008c00ff147b82 */ /* 0x004ea20000000800 */
[C---:B------:R-:W-:Y:S01]  /*342e0*/  IMAD.WIDE R24, R2.reuse, 0x4, R50 ;  /* 0x0000000402187825 */ /* 0x040fe200078e0232 */
[----:B------:R3:W-:Y:S03]  /*342f0*/  STL.64 [R1+0x8f0], R28 ;  /* 0x0008f01c01007387 */ /* 0x0007e60000100a00 */
[----:B------:R-:W-:Y:S01]  /*34300*/  IMAD.WIDE R22, R2, 0x4, R52 ;  /* 0x0000000402167825 */ /* 0x000fe200078e0234 */
[----:B------:R4:W-:Y:S02]  /*34310*/  STL.64 [R1+0x8e8], R26 ;  /* 0x0008e81a01007387 */ /* 0x0009e40000100a00 */
[----:B------:R-:W1:Y:S01]  /*34320*/  LDC R21, c[0x0][0x230] ;  /* 0x00008c00ff157b82 */ /* 0x000e620000000800 */
[----:B------:R-:W-:Y:S01]  /*34330*/  VIADD R17, R18, 0xfffffed1 ;  /* 0xfffffed112117836 */ /* 0x000fe20000000000 */
[----:B------:R4:W-:Y:S01]  /*34340*/  LDGSTS.E [R9+-0x70000], desc[UR4][R26.64], !P0 ;  /* 0x900000001a097fae */ /* 0x0009e2000c121844 */
[----:B---3--:R-:W-:-:S03]  /*34350*/  IMAD.WIDE R28, R2, 0x4, R58 ;  /* 0x00000004021c7825 */ /* 0x008fc600078e023a */
[----:B------:R3:W-:Y:S02]  /*34360*/  STL.64 [R1+0x8e0], R24 ;  /* 0x0008e01801007387 */ /* 0x0007e40000100a00 */
[----:B------:R-:W1:Y:S02]  /*34370*/  LDC R18, c[0x0][0x230] ;  /* 0x00008c00ff127b82 */ /* 0x000e640000000800 */
[----:B------:R3:W-:Y:S01]  /*34380*/  LDGSTS.E [R8+-0x6c000], desc[UR4][R24.64], !P0 ;  /* 0x9400000018087fae */ /* 0x0007e2000c121844 */
[----:B----4-:R-:W-:-:S03]  /*34390*/  IMAD.WIDE R26, R2, 0x4, R54 ;  /* 0x00000004021a7825 */ /* 0x010fc600078e0236 */
[----:B------:R4:W-:Y:S04]  /*343a0*/  STL.64 [R1+0x8d8], R22 ;  /* 0x0008d81601007387 */ /* 0x0009e80000100a00 */
[----:B------:R4:W-:Y:S01]  /*343b0*/  LDGSTS.E [R5+-0x68000], desc[UR4][R22.64], !P0 ;  /* 0x9800000016057fae */ /* 0x0009e2000c121844 */
[----:B---3--:R-:W-:-:S03]  /*343c0*/  IMAD.WIDE R24, R2, 0x4, R56 ;  /* 0x0000000402187825 */ /* 0x008fc600078e0238 */
[----:B------:R3:W-:Y:S04]  /*343d0*/  STL.64 [R1+0x8d0], R28 ;  /* 0x0008d01c01007387 */ /* 0x0007e80000100a00 */
[----:B------:R3:W-:Y:S01]  /*343e0*/  LDGSTS.E [R16+-0x64000], desc[UR4][R28.64], !P0 ;  /* 0x9c0000001c107fae */ /* 0x0007e2000c121844 */
[----:B------:R-:W-:Y:S01]  /*343f0*/  ISETP.GE.U32.AND P0, PT, R17, 0x7ffffe92, PT ;  /* 0x7ffffe921100780c */ /* 0x000fe20003f06070 */
[C---:B----4-:R-:W-:Y:S02]  /*34400*/  IMAD.WIDE R22, R2.reuse, 0x4, R60 ;  /* 0x0000000402167825 */ /* 0x050fe400078e023c */
[----:B------:R4:W-:Y:S04]  /*34410*/  STL.64 [R1+0x8c8], R26 ;  /* 0x0008c81a01007387 */ /* 0x0009e80000100a00 */
[----:B------:R4:W-:Y:S01]  /*34420*/  LDGSTS.E [R9+-0x6fffc], desc[UR4][R26.64], !P1 ;  /* 0x900040001a097fae */ /* 0x0009e2000c921844 */
[----:B---3--:R-:W-:-:S03]  /*34430*/  IMAD.WIDE R28, R2, 0x4, R66 ;  /* 0x00000004021c7825 */ /* 0x008fc600078e0242 */
[----:B------:R3:W-:Y:S04]  /*34440*/  STL.64 [R1+0x8c0], R24 ;  /* 0x0008c01801007387 */ /* 0x0007e80000100a00 */
[----:B------:R3:W-:Y:S01]  /*34450*/  LDGSTS.E [R8+-0x6bffc], desc[UR4][R24.64], !P1 ;  /* 0x9400400018087fae */ /* 0x0007e2000c921844 */
[----:B----4-:R-:W-:-:S03]  /*34460*/  IMAD.WIDE R26, R2, 0x4, R62 ;  /* 0x00000004021a7825 */ /* 0x010fc600078e023e */
[----:B------:R4:W-:Y:S04]  /*34470*/  STL.64 [R1+0x8b8], R22 ;  /* 0x0008b81601007387 */ /* 0x0009e80000100a00 */
[----:B------:R4:W-:Y:S01]  /*34480*/  LDGSTS.E [R5+-0x67ffc], desc[UR4][R22.64], !P1 ;  /* 0x9800400016057fae */ /* 0x0009e2000c921844 */
[----:B---3--:R-:W-:-:S03]  /*34490*/  IMAD.WIDE R24, R2, 0x4, R64 ;  /* 0x0000000402187825 */ /* 0x008fc600078e0240 */
[----:B------:R3:W-:Y:S01]  /*344a0*/  STL.64 [R1+0x8b0], R28 ;  /* 0x0008b01c01007387 */ /* 0x0007e20000100a00 */
[----:B--2---:R-:W-:-:S03]  /*344b0*/  VIADD R17, R20, 0xfffffed0 ;  /* 0xfffffed014117836 */ /* 0x004fc60000000000 */
[----:B------:R-:W-:Y:S01]  /*344c0*/  STL.64 [R1+0x8a8], R26 ;  /* 0x0008a81a01007387 */ /* 0x000fe20000100a00 */
[C---:B------:R-:W-:Y:S01]  /*344d0*/  IMAD.WIDE R36, R2.reuse, 0x4, R72 ;  /* 0x0000000402247825 */ /* 0x040fe200078e0248 */
[----:B------:R-:W2:Y:S03]  /*344e0*/  LDC R20, c[0x0][0x230] ;  /* 0x00008c00ff147b82 */ /* 0x000ea60000000800 */
[----:B----4-:R-:W-:Y:S01]  /*344f0*/  IMAD.WIDE R22, R2, 0x4, R68 ;  /* 0x0000000402167825 */ /* 0x010fe200078e0244 */
[----:B------:R4:W-:Y:S04]  /*34500*/  STL.64 [R1+0x8a0], R24 ;  /* 0x0008a01801007387 */ /* 0x0009e80000100a00 */
[----:B------:R-:W2:Y:S04]  /*34510*/  LDL.LU.64 R32, [R1+0x150] ;  /* 0x0001500001207983 */ /* 0x000ea80000300a00 */
[----:B------:R1:W-:Y:S04]  /*34520*/  STL.64 [R1+0x898], R22 ;  /* 0x0008981601007387 */ /* 0x0003e80000100a00 */
[----:B------:R-:W-:Y:S01]  /*34530*/  LDGSTS.E [R16+-0x63ffc], desc[UR4][R28.64], !P1 ;  /* 0x9c0040001c107fae */ /* 0x000fe2000c921844 */
[----:B------:R-:W-:-:S03]  /*34540*/  ISETP.GE.U32.AND P1, PT, R17, 0x7ffffe91, PT ;  /* 0x7ffffe911100780c */ /* 0x000fc60003f26070 */
[----:B------:R-:W2:Y:S04]  /*34550*/  LDL.LU.64 R30, [R1+0x148] ;  /* 0x00014800011e7983 */ /* 0x000ea80000300a00 */
[----:B------:R-:W-:Y:S04]  /*34560*/  LDGSTS.E [R9+-0x6fff8], desc[UR4][R26.64], !P0 ;  /* 0x900080001a097fae */ /* 0x000fe8000c121844 */
[----:B---3--:R-:W3:Y:S04]  /*34570*/  LDL.LU.64 R28, [R1+0x140] ;  /* 0x00014000011c7983 */ /* 0x008ee80000300a00 */
[----:B------:R4:W-:Y:S04]  /*34580*/  LDGSTS.E [R8+-0x6bff8], desc[UR4][R24.64], !P0 ;  /* 0x9400800018087fae */ /* 0x0009e8000c121844 */
[----:B------:R1:W-:Y:S01]  /*34590*/  LDGSTS.E [R5+-0x67ff8], desc[UR4][R22.64], !P0 ;  /* 0x9800800016057fae */ /* 0x0003e2000c121844 */
[----:B------:R-:W-:-:S04]  /*345a0*/  IMAD.WIDE R34, R2, 0x4, R76 ;  /* 0x0000000402227825 */ /* 0x000fc800078e024c */
[----:B----4-:R-:W-:-:S04]  /*345b0*/  IMAD.WIDE R24, R2, 0x4, R74 ;  /* 0x0000000402187825 */ /* 0x010fc800078e024a */
[----:B-1----:R-:W-:Y:S01]  /*345c0*/  IMAD.WIDE R22, R2, 0x4, R70 ;  /* 0x0000000402167825 */ /* 0x002fe200078e0246 */
[----:B------:R1:W-:Y:S04]  /*345d0*/  STL.64 [R1+0x890], R24 ;  /* 0x0008901801007387 */ /* 0x0003e80000100a00 */
[----:B------:R4:W-:Y:S04]  /*345e0*/  STL.64 [R1+0x888], R22 ;  /* 0x0008881601007387 */ /* 0x0009e80000100a00 */
[----:B------:R-:W-:Y:S04]  /*345f0*/  LDGSTS.E [R16+-0x63ff8], desc[UR4][R24.64], !P0 ;  /* 0x9c00800018107fae */ /* 0x000fe8000c121844 */
[----:B------:R-:W-:Y:S04]  /*34600*/  STL.64 [R1+0x880], R36 ;  /* 0x0008802401007387 */ /* 0x000fe80000100a00 */
[----:B------:R4:W-:Y:S04]  /*34610*/  LDGSTS.E [R9+-0x6fff4], desc[UR4][R22.64], !P1 ;  /* 0x9000c00016097fae */ /* 0x0009e8000c921844 */
[----:B-1----:R-:W3:Y:S04]  /*34620*/  LDL.LU.64 R24, [R1+0x138] ;  /* 0x0001380001187983 */ /* 0x002ee80000300a00 */
[----:B------:R1:W-:Y:S04]  /*34630*/  STL.64 [R1+0x878], R34 ;  /* 0x0008782201007387 */ /* 0x0003e80000100a00 */
[----:B----4-:R-:W4:Y:S04]  /*34640*/  LDL.LU.64 R22, [R1+0x130] ;  /* 0x0001300001167983 */ /* 0x010f280000300a00 */
[----:B------:R-:W4:Y:S04]  /*34650*/  LDL.LU.64 R26, [R1+0x128] ;  /* 0x00012800011a7983 */ /* 0x000f280000300a00 */
[----:B------:R-:W4:Y:S01]  /*34660*/  LDL.LU.64 R40, [R1+0x120] ;  /* 0x0001200001287983 */ /* 0x000f220000300a00 */
[----:B------:R-:W-:-:S02]  /*34670*/  VIADD R17, R21, 0xfffffeef ;  /* 0xfffffeef15117836 */ /* 0x000fc40000000000 */
[----:B------:R-:W-:Y:S01]  /*34680*/  VIADD R9, R242, 0x100000 ;  /* 0x00100000f2097836 */ /* 0x000fe20000000000 */
[----:B------:R-:W-:Y:S01]  /*34690*/  LDGSTS.E [R8+-0x6bff4], desc[UR4][R36.64], !P1 ;  /* 0x9400c00024087fae */ /* 0x000fe2000c921844 */
[----:B------:R-:W4:Y:S03]  /*346a0*/  LDC R21, c[0x0][0x230] ;  /* 0x00008c00ff157b82 */ /* 0x000f260000000800 */
[----:B------:R1:W-:Y:S01]  /*346b0*/  LDGSTS.E [R5+-0x67ff4], desc[UR4][R34.64], !P1 ;  /* 0x9800c00022057fae */ /* 0x0003e2000c921844 */
[----:B------:R-:W-:Y:S01]  /*346c0*/  ISETP.GE.U32.AND P0, PT, R17, 0x7ffffeb0, PT ;  /* 0x7ffffeb01100780c */ /* 0x000fe20003f06070 */
[----:B-1----:R-:W-:-:S05]  /*346d0*/  IMAD.WIDE R34, R2, 0x4, R78 ;  /* 0x0000000402227825 */ /* 0x002fca00078e024e */
[----:B------:R-:W-:Y:S01]  /*346e0*/  STL.64 [R1+0x870], R34 ;  /* 0x0008702201007387 */ /* 0x000fe20000100a00 */
[----:B------:R-:W-:Y:S02]  /*346f0*/  VIADD R17, R19, 0xfffffeee ;  /* 0xfffffeee13117836 */ /* 0x000fe40000000000 */
[C---:B------:R-:W-:Y:S01]  /*34700*/  VIADD R8, R242.reuse, 0x100000 ;  /* 0x00100000f2087836 */ /* 0x040fe20000000000 */
[----:B------:R1:W-:Y:S01]  /*34710*/  LDGSTS.E [R16+-0x63ff4], desc[UR4][R34.64], !P1 ;  /* 0x9c00c00022107fae */ /* 0x0003e2000c921844 */
[----:B------:R-:W-:Y:S01]  /*34720*/  VIADD R5, R242, 0x100000 ;  /* 0x00100000f2057836 */ /* 0x000fe20000000000 */
[----:B------:R-:W-:Y:S01]  /*34730*/  ISETP.GE.U32.AND P1, PT, R17, 0x7ffffeaf, PT ;  /* 0x7ffffeaf1100780c */ /* 0x000fe20003f26070 */
[----:B------:R-:W-:Y:S02]  /*34740*/  VIADD R17, R18, 0xfffffeed ;  /* 0xfffffeed12117836 */ /* 0x000fe40000000000 */
[----:B-1----:R-:W-:Y:S02]  /*34750*/  VIADD R16, R242, 0x100000 ;  /* 0x00100000f2107836 */ /* 0x002fe40000000000 */
[----:B--2---:R-:W-:-:S05]  /*34760*/  IMAD.WIDE R32, R2, 0x4, R32 ;  /* 0x0000000402207825 */ /* 0x004fca00078e0220 */
[----:B------:R1:W-:Y:S04]  /*34770*/  STL.64 [R1+0x868], R32 ;  /* 0x0008682001007387 */ /* 0x0003e80000100a00 */
[----:B------:R-:W-:Y:S01]  /*34780*/  LDGSTS.E [R9+-0x80000], desc[UR4][R32.64], !P0 ;  /* 0x8000000020097fae */ /* 0x000fe2000c121844 */
[----:B------:R-:W-:-:S04]  /*34790*/  IMAD.WIDE R30, R2, 0x4, R30 ;  /* 0x00000004021e7825 */ /* 0x000fc800078e021e */
[C---:B---3--:R-:W-:Y:S01]  /*347a0*/  IMAD.WIDE R28, R2.reuse, 0x4, R28 ;  /* 0x00000004021c7825 */ /* 0x048fe200078e021c */
[----:B------:R2:W-:Y:S04]  /*347b0*/  STL.64 [R1+0x860], R30 ;  /* 0x0008601e01007387 */ /* 0x0005e80000100a00 */
[----:B------:R3:W-:Y:S04]  /*347c0*/  STL.64 [R1+0x858], R28 ;  /* 0x0008581c01007387 */ /* 0x0007e80000100a00 */
[----:B------:R-:W4:Y:S04]  /*347d0*/  LDL.LU.64 R42, [R1+0x118] ;  /* 0x00011800012a7983 */ /* 0x000f280000300a00 */
[----:B------:R-:W4:Y:S04]  /*347e0*/  LDL.LU.64 R36, [R1+0x110] ;  /* 0x0001100001247983 */ /* 0x000f280000300a00 */
[----:B------:R-:W-:Y:S04]  /*347f0*/  LDGSTS.E [R8+-0x7c000], desc[UR4][R30.64], !P0 ;  /* 0x840000001e087fae */ /* 0x000fe8000c121844 */
[----:B-1----:R-:W4:Y:S04]  /*34800*/  LDL.LU.64 R32, [R1+0x108] ;  /* 0x0001080001207983 */ /* 0x002f280000300a00 */
[----:B------:R-:W-:Y:S04]  /*34810*/  LDGSTS.E [R5+-0x78000], desc[UR4][R28.64], !P0 ;  /* 0x880000001c057fae */ /* 0x000fe8000c121844 */
[----:B--2---:R-:W2:Y:S04]  /*34820*/  LDL.LU.64 R30, [R1+0x100] ;  /* 0x00010000011e7983 */ /* 0x004ea80000300a00 */
[----:B---3--:R-:W3:Y:S01]  /*34830*/  LDL.LU.64 R28, [R1+0xf8] ;  /* 0x0000f800011c7983 */ /* 0x008ee20000300a00 */
[----:B------:R-:W-:-:S05]  /*34840*/  IMAD.WIDE R34, R2, 0x4, R24 ;  /* 0x0000000402227825 */ /* 0x000fca00078e0218 */
[----:B------:R1:W-:Y:S01]  /*34850*/  STL.64 [R1+0x850], R34 ;  /* 0x0008502201007387 */ /* 0x0003e20000100a00 */
[----:B----4-:R-:W-:-:S03]  /*34860*/  IMAD.WIDE R38, R2, 0x4, R22 ;  /* 0x0000000402267825 */ /* 0x010fc600078e0216 */
[----:B------:R-:W4:Y:S01]  /*34870*/  LDL.LU.64 R24, [R1+0xf0] ;  /* 0x0000f00001187983 */ /* 0x000f220000300a00 */
[----:B------:R-:W-:-:S03]  /*34880*/  IMAD.WIDE R26, R2, 0x4, R26 ;  /* 0x00000004021a7825 */ /* 0x000fc600078e021a */
[----:B------:R-:W-:Y:S04]  /*34890*/  STL.64 [R1+0x848], R38 ;  /* 0x0008482601007387 */ /* 0x000fe80000100a00 */
[----:B------:R-:W4:Y:S01]  /*348a0*/  LDL.LU.64 R22, [R1+0xe8] ;  /* 0x0000e80001167983 */ /* 0x000f220000300a00 */
[----:B------:R-:W-:-:S03]  /*348b0*/  IMAD.WIDE R18, R2, 0x4, R40 ;  /* 0x0000000402127825 */ /* 0x000fc600078e0228 */
[----:B------:R1:W-:Y:S04]  /*348c0*/  STL.64 [R1+0x840], R26 ;  /* 0x0008401a01007387 */ /* 0x0003e80000100a00 */
[----:B------:R-:W-:Y:S04]  /*348d0*/  LDGSTS.E [R16+-0x74000], desc[UR4][R34.64], !P0 ;  /* 0x8c00000022107fae */ /* 0x000fe8000c121844 */
[----:B------:R-:W-:Y:S04]  /*348e0*/  LDGSTS.E [R9+-0x7fffc], desc[UR4][R38.64], !P1 ;  /* 0x8000400026097fae */ /* 0x000fe8000c921844 */
[----:B------:R-:W-:Y:S04]  /*348f0*/  LDGSTS.E [R8+-0x7bffc], desc[UR4][R26.64], !P1 ;  /* 0x840040001a087fae */ /* 0x000fe8000c921844 */
[----:B-1----:R-:W4:Y:S04]  /*34900*/  LDL.LU.64 R34, [R1+0xe0] ;  /* 0x0000e00001227983 */ /* 0x002f280000300a00 */
[----:B------:R1:W-:Y:S04]  /*34910*/  STL.64 [R1+0x838], R18 ;  /* 0x0008381201007387 */ /* 0x0003e80000100a00 */
[----:B------:R-:W4:Y:S01]  /*34920*/  LDL.LU.64 R26, [R1+0xd8] ;  /* 0x0000d800011a7983 */ /* 0x000f220000300a00 */
        /* <DEDUP_REMOVED lines=14> */
[----:B--2---:R-:W-:-:S03]  /*34a10*/  IMAD.WIDE R30, R2, 0x4, R30 ;  /* 0x00000004021e7825 */ /* 0x004fc600078e021e */
[----:B------:R-:W-:Y:S04]  /*34a20*/  STL.64 [R1+0x820], R32 ;  /* 0x0008202001007387 */ /* 0x000fe80000100a00 */
[----:B------:R-:W-:Y:S01]  /*34a30*/  LDGSTS.E [R8+-0x7bff8], desc[UR4][R32.64], !P0 ;  /* 0x8400800020087fae */ /* 0x000fe2000c121844 */
[----:B---3--:R-:W-:-:S03]  /*34a40*/  IMAD.WIDE R28, R2, 0x4, R28 ;  /* 0x00000004021c7825 */ /* 0x008fc600078e021c */
[----:B------:R-:W-:Y:S04]  /*34a50*/  STL.64 [R1+0x818], R30 ;  /* 0x0008181e01007387 */ /* 0x000fe80000100a00 */
[----:B------:R-:W-:Y:S04]  /*34a60*/  LDGSTS.E [R5+-0x77ff8], desc[UR4][R30.64], !P0 ;  /* 0x880080001e057fae */ /* 0x000fe8000c121844 */
[----:B------:R2:W-:Y:S01]  /*34a70*/  STL.64 [R1+0x810], R28 ;  /* 0x0008101c01007387 */ /* 0x0005e20000100a00 */
[----:B----4-:R-:W-:-:S03]  /*34a80*/  IMAD.WIDE R24, R2, 0x4, R24 ;  /* 0x0000000402187825 */ /* 0x010fc600078e0218 */
[----:B------:R2:W-:Y:S01]  /*34a90*/  LDGSTS.E [R16+-0x73ff8], desc[UR4][R28.64], !P0 ;  /* 0x8c0080001c107fae */ /* 0x0005e2000c121844 */
[----:B------:R-:W-:-:S03]  /*34aa0*/  IMAD.WIDE R22, R2, 0x4, R22 ;  /* 0x0000000402167825 */ /* 0x000fc600078e0216 */
[----:B------:R-:W-:Y:S01]  /*34ab0*/  STL.64 [R1+0x808], R24 ;  /* 0x0008081801007387 */ /* 0x000fe20000100a00 */
[----:B------:R-:W-:-:S03]  /*34ac0*/  ISETP.GE.U32.AND P0, PT, R17, 0x7ffffe90, PT ;  /* 0x7ffffe901100780c */ /* 0x000fc60003f06070 */
[----:B------:R-:W-:Y:S01]  /*34ad0*/  LDGSTS.E [R9+-0x7fff4], desc[UR4][R24.64], !P1 ;  /* 0x8000c00018097fae */ /* 0x000fe2000c921844 */
[----:B-1----:R-:W-:Y:S02]  /*34ae0*/  VIADD R17, R19, 0xfffffece ;  /* 0xfffffece13117836 */ /* 0x002fe40000000000 */
[C---:B------:R-:W-:Y:S01]  /*34af0*/  IMAD.WIDE R20, R2.reuse, 0x4, R34 ;  /* 0x0000000402147825 */ /* 0x040fe200078e0222 */
[----:B------:R-:W-:Y:S01]  /*34b00*/  STL.64 [R1+0x800], R22 ;  /* 0x0008001601007387 */ /* 0x000fe20000100a00 */
[----:B------:R-:W1:Y:S03]  /*34b10*/  LDC R19, c[0x0][0x230] ;  /* 0x00008c00ff137b82 */ /* 0x000e660000000800 */
[----:B------:R-:W-:Y:S01]  /*34b20*/  LDGSTS.E [R8+-0x7bff4], desc[UR4][R22.64], !P1 ;  /* 0x8400c00016087fae */ /* 0x000fe2000c921844 */
[----:B--2---:R-:W-:-:S03]  /*34b30*/  IMAD.WIDE R28, R2, 0x4, R26 ;  /* 0x00000004021c7825 */ /* 0x004fc600078e021a */
        /* <DEDUP_REMOVED lines=21> */
[----:B------:R3:W-:Y:S01]  /*34c90*/  LDGSTS.E [R16+-0x64000], desc[UR4][R28.64], !P0 ;  /* 0x9c0000001c107fae */ /* 0x0007e2000c121844 */
[----:B------:R-:W-:-:S03]  /*34ca0*/  ISETP.GE.U32.AND P0, PT, R17, 0x7ffffe8e, PT ;  /* 0x7ffffe8e1100780c */ /* 0x000fc60003f06070 */
[----:B------:R3:W-:Y:S01]  /*34cb0*/  STL.64 [R1+0x7d0], R28 ;  /* 0x0007d01c01007387 */ /* 0x0007e20000100a00 */
[----:B----4-:R-:W-:-:S03]  /*34cc0*/  IMAD.WIDE R22, R2, 0x4, R92 ;  /* 0x0000000402167825 */ /* 0x010fc600078e025c */
        /* <DEDUP_REMOVED lines=8> */
[----:B--2---:R-:W-:Y:S02]  /*34d50*/  VIADD R17, R20, 0xfffffecc ;  /* 0xfffffecc14117836 */ /* 0x004fe40000000000 */
[C---:B------:R-:W-:Y:S01]  /*34d60*/  IMAD.WIDE R36, R2.reuse, 0x4, R104 ;  /* 0x0000000402247825 */ /* 0x040fe200078e0268 */
[----:B------:R2:W-:Y:S01]  /*34d70*/  STL.64 [R1+0x7b0], R28 ;  /* 0x0007b01c01007387 */ /* 0x0005e20000100a00 */
[----:B------:R-:W1:Y:S02]  /*34d80*/  LDC R20, c[0x0][0x230] ;  /* 0x00008c00ff147b82 */ /* 0x000e640000000800 */
[C---:B---3--:R-:W-:Y:S01]  /*34d90*/  IMAD.WIDE R24, R2.reuse, 0x4, R96 ;  /* 0x0000000402187825 */ /* 0x048fe200078e0260 */
[----:B------:R-:W-:Y:S03]  /*34da0*/  STL.64 [R1+0x7a8], R26 ;  /* 0x0007a81a01007387 */ /* 0x000fe60000100a00 */
[----:B----4-:R-:W-:Y:S01]  /*34db0*/  IMAD.WIDE R22, R2, 0x4, R100 ;  /* 0x0000000402167825 */ /* 0x010fe200078e0264 */
[----:B------:R3:W-:Y:S04]  /*34dc0*/  STL.64 [R1+0x7a0], R24 ;  /* 0x0007a01801007387 */ /* 0x0007e80000100a00 */
[----:B------:R-:W4:Y:S04]  /*34dd0*/  LDL.LU.64 R32, [R1+0xd0] ;  /* 0x0000d00001207983 */ /* 0x000f280000300a00 */
[----:B------:R-:W-:Y:S01]  /*34de0*/  LDGSTS.E [R16+-0x63ffc], desc[UR4][R28.64], !P1 ;  /* 0x9c0040001c107fae */ /* 0x000fe2000c921844 */
[----:B------:R-:W-:-:S03]  /*34df0*/  ISETP.GE.U32.AND P1, PT, R17, 0x7ffffe8d, PT ;  /* 0x7ffffe8d1100780c */ /* 0x000fc60003f26070 */
[----:B------:R3:W-:Y:S04]  /*34e00*/  STL.64 [R1+0x798], R22 ;  /* 0x0007981601007387 */ /* 0x0007e80000100a00 */
[----:B------:R-:W4:Y:S04]  /*34e10*/  LDL.LU.64 R30, [R1+0xc8] ;  /* 0x0000c800011e7983 */ /* 0x000f280000300a00 */
[----:B--2---:R-:W2:Y:S04]  /*34e20*/  LDL.LU.64 R28, [R1+0xc0] ;  /* 0x0000c000011c7983 */ /* 0x004ea80000300a00 */
[----:B------:R-:W-:Y:S04]  /*34e30*/  LDGSTS.E [R9+-0x6fff8], desc[UR4][R26.64], !P0 ;  /* 0x900080001a097fae */ /* 0x000fe8000c121844 */
[----:B------:R3:W-:Y:S04]  /*34e40*/  LDGSTS.E [R8+-0x6bff8], desc[UR4][R24.64], !P0 ;  /* 0x9400800018087fae */ /* 0x0007e8000c121844 */
[----:B------:R1:W-:Y:S01]  /*34e50*/  LDGSTS.E [R5+-0x67ff8], desc[UR4][R22.64], !P0 ;  /* 0x9800800016057fae */ /* 0x0003e2000c121844 */
[----:B------:R-:W-:-:S04]  /*34e60*/  IMAD.WIDE R34, R2, 0x4, R108 ;  /* 0x0000000402227825 */ /* 0x000fc800078e026c */
[----:B---3--:R-:W-:-:S04]  /*34e70*/  IMAD.WIDE R24, R2, 0x4, R106 ;  /* 0x0000000402187825 */ /* 0x008fc800078e026a */
[----:B-1----:R-:W-:Y:S01]  /*34e80*/  IMAD.WIDE R22, R2, 0x4, R102 ;  /* 0x0000000402167825 */ /* 0x002fe200078e0266 */
[----:B------:R1:W-:Y:S04]  /*34e90*/  STL.64 [R1+0x790], R24 ;  /* 0x0007901801007387 */ /* 0x0003e80000100a00 */
[----:B------:R3:W-:Y:S04]  /*34ea0*/  STL.64 [R1+0x788], R22 ;  /* 0x0007881601007387 */ /* 0x0007e80000100a00 */
[----:B------:R-:W-:Y:S04]  /*34eb0*/  LDGSTS.E [R16+-0x63ff8], desc[UR4][R24.64], !P0 ;  /* 0x9c00800018107fae */ /* 0x000fe8000c121844 */
[----:B------:R-:W-:Y:S04]  /*34ec0*/  STL.64 [R1+0x780], R36 ;  /* 0x0007802401007387 */ /* 0x000fe80000100a00 */
[----:B------:R3:W-:Y:S04]  /*34ed0*/  LDGSTS.E [R9+-0x6fff4], desc[UR4][R22.64], !P1 ;  /* 0x9000c00016097fae */ /* 0x0007e8000c921844 */
[----:B-1----:R-:W2:Y:S04]  /*34ee0*/  LDL.LU.64 R24, [R1+0xb8] ;  /* 0x0000b80001187983 */ /* 0x002ea80000300a00 */
[----:B------:R1:W-:Y:S04]  /*34ef0*/  STL.64 [R1+0x778], R34 ;  /* 0x0007782201007387 */ /* 0x0003e80000100a00 */
[----:B---3--:R-:W3:Y:S04]  /*34f00*/  LDL.LU.64 R22, [R1+0xb0] ;  /* 0x0000b00001167983 */ /* 0x008ee80000300a00 */
[----:B------:R-:W3:Y:S04]  /*34f10*/  LDL.LU.64 R26, [R1+0xa8] ;  /* 0x0000a800011a7983 */ /* 0x000ee80000300a00 */
[----:B------:R-:W3:Y:S01]  /*34f20*/  LDL.LU.64 R40, [R1+0xa0] ;  /* 0x0000a00001287983 */ /* 0x000ee20000300a00 */
[----:B------:R-:W-:-:S02]  /*34f30*/  VIADD R17, R21, 0xfffffeeb ;  /* 0xfffffeeb15117836 */ /* 0x000fc40000000000 */
[----:B------:R-:W-:Y:S01]  /*34f40*/  VIADD R9, R6, 0x100000 ;  /* 0x0010000006097836 */ /* 0x000fe20000000000 */
[----:B------:R-:W-:Y:S01]  /*34f50*/  LDGSTS.E [R8+-0x6bff4], desc[UR4][R36.64], !P1 ;  /* 0x9400c00024087fae */ /* 0x000fe2000c921844 */
[----:B------:R-:W3:Y:S01]  /*34f60*/  LDC R21, c[0x0][0x230] ;  /* 0x00008c00ff157b82 */ /* 0x000ee20000000800 */
[----:B------:R-:W-:Y:S02]  /*34f70*/  ISETP.GE.U32.AND P0, PT, R17, 0x7ffffeac, PT ;  /* 0x7ffffeac1100780c */ /* 0x000fe40003f06070 */
[----:B------:R1:W-:Y:S01]  /*34f80*/  LDGSTS.E [R5+-0x67ff4], desc[UR4][R34.64], !P1 ;  /* 0x9800c00022057fae */ /* 0x0003e2000c921844 */
        /* <DEDUP_REMOVED lines=13> */
[C---:B--2---:R-:W-:Y:S01]  /*35060*/  IMAD.WIDE R28, R2.reuse, 0x4, R28 ;  /* 0x00000004021c7825 */ /* 0x044fe200078e021c */
[----:B------:R2:W-:Y:S04]  /*35070*/  STL.64 [R1+0x760], R30 ;  /* 0x0007601e01007387 */ /* 0x0005e80000100a00 */
[----:B------:R4:W-:Y:S04]  /*35080*/  STL.64 [R1+0x758], R28 ;  /* 0x0007581c01007387 */ /* 0x0009e80000100a00 */
[----:B------:R-:W3:Y:S04]  /*35090*/  LDL.LU.64 R42, [R1+0x98] ;  /* 0x00009800012a7983 */ /* 0x000ee80000300a00 */
[----:B------:R-:W3:Y:S04]  /*350a0*/  LDL.LU.64 R36, [R1+0x90] ;  /* 0x0000900001247983 */ /* 0x000ee80000300a00 */
[----:B------:R-:W-:Y:S04]  /*350b0*/  LDGSTS.E [R8+-0x7c000], desc[UR4][R30.64], !P0 ;  /* 0x840000001e087fae */ /* 0x000fe8000c121844 */
[----:B-1----:R-:W3:Y:S04]  /*350c0*/  LDL.LU.64 R32, [R1+0x88] ;  /* 0x0000880001207983 */ /* 0x002ee80000300a00 */
[----:B------:R-:W-:Y:S04]  /*350d0*/  LDGSTS.E [R5+-0x78000], desc[UR4][R28.64], !P0 ;  /* 0x880000001c057fae */ /* 0x000fe8000c121844 */
[----:B--2---:R-:W2:Y:S04]  /*350e0*/  LDL.LU.64 R30, [R1+0x80] ;  /* 0x00008000011e7983 */ /* 0x004ea80000300a00 */
[----:B----4-:R-:W4:Y:S01]  /*350f0*/  LDL.LU.64 R28, [R1+0x78] ;  /* 0x00007800011c7983 */ /* 0x010f220000300a00 */
[----:B------:R-:W-:-:S05]  /*35100*/  IMAD.WIDE R34, R2, 0x4, R24 ;  /* 0x0000000402227825 */ /* 0x000fca00078e0218 */
[----:B------:R1:W-:Y:S01]  /*35110*/  STL.64 [R1+0x750], R34 ;  /* 0x0007502201007387 */ /* 0x0003e20000100a00 */
[----:B---3--:R-:W-:-:S03]  /*35120*/  IMAD.WIDE R38, R2, 0x4, R22 ;  /* 0x0000000402267825 */ /* 0x008fc600078e0216 */
[----:B------:R-:W3:Y:S01]  /*35130*/  LDL.LU.64 R24, [R1+0x70] ;  /* 0x0000700001187983 */ /* 0x000ee20000300a00 */
[----:B------:R-:W-:-:S03]  /*35140*/  IMAD.WIDE R26, R2, 0x4, R26 ;  /* 0x00000004021a7825 */ /* 0x000fc600078e021a */
[----:B------:R-:W-:Y:S01]  /*35150*/  STL.64 [R1+0x748], R38 ;  /* 0x0007482601007387 */ /* 0x000fe20000100a00 */
[----:B------:R-:W-:-:S03]  /*35160*/  IMAD.WIDE R18, R2, 0x4, R40 ;  /* 0x0000000402127825 */ /* 0x000fc600078e0228 */
[----:B------:R-:W3:Y:S04]  /*35170*/  LDL.LU.64 R22, [R1+0x68] ;  /* 0x0000680001167983 */ /* 0x000ee80000300a00 */
[----:B------:R1:W-:Y:S04]  /*35180*/  STL.64 [R1+0x740], R26 ;  /* 0x0007401a01007387 */ /* 0x0003e80000100a00 */
[----:B------:R-:W-:Y:S04]  /*35190*/  LDGSTS.E [R16+-0x74000], desc[UR4][R34.64], !P0 ;  /* 0x8c00000022107fae */ /* 0x000fe8000c121844 */
[----:B------:R-:W-:Y:S04]  /*351a0*/  LDGSTS.E [R9+-0x7fffc], desc[UR4][R38.64], !P1 ;  /* 0x8000400026097fae */ /* 0x000fe8000c921844 */
[----:B------:R-:W-:Y:S04]  /*351b0*/  LDGSTS.E [R8+-0x7bffc], desc[UR4][R26.64], !P1 ;  /* 0x840040001a087fae */ /* 0x000fe8000c921844 */
[----:B-1----:R-:W3:Y:S04]  /*351c0*/  LDL.LU.64 R34, [R1+0x60] ;  /* 0x0000600001227983 */ /* 0x002ee80000300a00 */
[----:B------:R1:W-:Y:S04]  /*351d0*/  STL.64 [R1+0x738], R18 ;  /* 0x0007381201007387 */ /* 0x0003e80000100a00 */
[----:B------:R-:W3:Y:S04]  /*351e0*/  LDL.LU.64 R26, [R1+0x58] ;  /* 0x00005800011a7983 */ /* 0x000ee80000300a00 */
[----:B------:R1:W-:Y:S01]  /*351f0*/  LDGSTS.E [R5+-0x77ffc], desc[UR4][R18.64], !P1 ;  /* 0x8800400012057fae */ /* 0x0003e2000c921844 */
[----:B------:R-:W-:Y:S01]  /*35200*/  ISETP.GE.U32.AND P0, PT, R17, 0x7ffffeaa, PT ;  /* 0x7ffffeaa1100780c */ /* 0x000fe20003f06070 */
[----:B------:R-:W-:Y:S01]  /*35210*/  VIADD R17, R21, 0xfffffee8 ;  /* 0xfffffee815117836 */ /* 0x000fe20000000000 */
[----:B-1----:R-:W1:Y:S08]  /*35220*/  LDC R19, c[0x0][0x230] ;  /* 0x00008c00ff137b82 */ /* 0x002e700000000800 */
[----:B------:R-:W3:Y:S01]  /*35230*/  LDC R18, c[0x0][0x230] ;  /* 0x00008c00ff127b82 */ /* 0x000ee20000000800 */
[----:B------:R-:W-:-:S04]  /*35240*/  IMAD.WIDE R38, R2, 0x4, R42 ;  /* 0x0000000402267825 */ /* 0x000fc800078e022a */
[----:B------:R-:W-:Y:S01]  /*35250*/  IMAD.WIDE R36, R2, 0x4, R36 ;  /* 0x0000000402247825 */ /* 0x000fe200078e0224 */
[----:B------:R-:W-:Y:S01]  /*35260*/  LDGSTS.E [R16+-0x73ffc], desc[UR4][R38.64], !P1 ;  /* 0x8c00400026107fae */ /* 0x000fe2000c921844 */
[----:B------:R-:W-:Y:S02]  /*35270*/  ISETP.GE.U32.AND P1, PT, R17, 0x7ffffea9, PT ;  /* 0x7ffffea91100780c */ /* 0x000fe40003f26070 */
[----:B------:R-:W-:Y:S01]  /*35280*/  VIADD R17, R20, 0xfffffecb ;  /* 0xfffffecb14117836 */ /* 0x000fe20000000000 */
[----:B------:R-:W-:Y:S01]  /*35290*/  LDGSTS.E [R9+-0x7fff8], desc[UR4][R36.64], !P0 ;  /* 0x8000800024097fae */ /* 0x000fe2000c121844 */
[----:B------:R-:W-:-:S03]  /*352a0*/  IMAD.WIDE R32, R2, 0x4, R32 ;  /* 0x0000000402207825 */ /* 0x000fc600078e0220 */
[----:B------:R-:W-:Y:S04]  /*352b0*/  STL.64 [R1+0x730], R38 ;  /* 0x0007302601007387 */ /* 0x000fe80000100a00 */
[----:B------:R-:W-:Y:S01]  /*352c0*/  LDGSTS.E [R8+-0x7bff8], desc[UR4][R32.64], !P0 ;  /* 0x8400800020087fae */ /* 0x000fe2000c121844 */
[----:B--2---:R-:W-:-:S03]  /*352d0*/  IMAD.WIDE R30, R2, 0x4, R30 ;  /* 0x00000004021e7825 */ /* 0x004fc600078e021e */
[----:B------:R-:W-:Y:S04]  /*352e0*/  STL.64 [R1+0x728], R36 ;  /* 0x0007282401007387 */ /* 0x000fe80000100a00 */
[----:B------:R-:W-:Y:S01]  /*352f0*/  LDGSTS.E [R5+-0x77ff8], desc[UR4][R30.64], !P0 ;  /* 0x880080001e057fae */ /* 0x000fe2000c121844 */
[----:B----4-:R-:W-:-:S03]  /*35300*/  IMAD.WIDE R28, R2, 0x4, R28 ;  /* 0x00000004021c7825 */ /* 0x010fc600078e021c */
[----:B------:R-:W-:Y:S04]  /*35310*/  STL.64 [R1+0x720], R32 ;  /* 0x0007202001007387 */ /* 0x000fe80000100a00 */
[----:B------:R-:W-:Y:S01]  /*35320*/  LDGSTS.E [R16+-0x73ff8], desc[UR4][R28.64], !P0 ;  /* 0x8c0080001c107fae */ /* 0x000fe2000c121844 */
[----:B------:R-:W-:-:S03]  /*35330*/  ISETP.GE.U32.AND P0, PT, R17, 0x7ffffe8c, PT ;  /* 0x7ffffe8c1100780c */ /* 0x000fc60003f06070 */
[----:B------:R-:W-:Y:S01]  /*35340*/  STL.64 [R1+0x718], R30 ;  /* 0x0007181e01007387 */ /* 0x000fe20000100a00 */
[----:B-1----:R-:W-:Y:S02]  /*35350*/  VIADD R17, R19, 0xfffffeca ;  /* 0xfffffeca13117836 */ /* 0x002fe40000000000 */
[C---:B---3--:R-:W-:Y:S01]  /*35360*/  IMAD.WIDE R24, R2.reuse, 0x4, R24 ;  /* 0x0000000402187825 */ /* 0x048fe200078e0218 */
[----:B------:R-:W-:Y:S01]  /*35370*/  STL.64 [R1+0x710], R28 ;  /* 0x0007101c01007387 */ /* 0x000fe20000100a00 */
[----:B------:R-:W1:Y:S03]  /*35380*/  LDC R19, c[0x0][0x230] ;  /* 0x00008c00ff137b82 */ /* 0x000e660000000800 */
[----:B------:R2:W-:Y:S01]  /*35390*/  LDGSTS.E [R9+-0x7fff4], desc[UR4][R24.64], !P1 ;  /* 0x8000c00018097fae */ /* 0x0005e2000c921844 */
[----:B------:R-:W-:-:S03]  /*353a0*/  IMAD.WIDE R22, R2, 0x4, R22 ;  /* 0x0000000402167825 */ /* 0x000fc600078e0216 */
[----:B------:R2:W-:Y:S04]  /*353b0*/  STL.64 [R1+0x708], R24 ;  /* 0x0007081801007387 */ /* 0x0005e80000100a00 */
[----:B------:R3:W-:Y:S04]  /*353c0*/  LDGSTS.E [R8+-0x7bff4], desc[UR4][R22.64], !P1 ;  /* 0x8400c00016087fae */ /* 0x0007e8000c921844 */
[----:B------:R3:W-:Y:S01]  /*353d0*/  STL.64 [R1+0x700], R22 ;  /* 0x0007001601007387 */ /* 0x0007e20000100a00 */
[----:B--2---:R-:W-:-:S04]  /*353e0*/  IMAD.WIDE R24, R2, 0x4, R114 ;  /* 0x0000000402187825 */ /* 0x004fc800078e0272 */
[----:B------:R-:W-:-:S05]  /*353f0*/  IMAD.WIDE R20, R2, 0x4, R34 ;  /* 0x0000000402147825 */ /* 0x000fca00078e0222 */
[----:B------:R2:W-:Y:S01]  /*35400*/  LDGSTS.E [R5+-0x77ff4], desc[UR4][R20.64], !P1 ;  /* 0x8800c00014057fae */ /* 0x0005e2000c921844 */
[----:B------:R-:W-:-:S03]  /*35410*/  IMAD.WIDE R28, R2, 0x4, R26 ;  /* 0x00000004021c7825 */ /* 0x000fc600078e021a */
[----:B------:R2:W-:Y:S01]  /*35420*/  STL.64 [R1+0x6f8], R20 ;  /* 0x0006f81401007387 */ /* 0x0005e20000100a00 */
[----:B------:R-:W-:-:S03]  /*35430*/  IMAD.WIDE R26, R2, 0x4, R112 ;  /* 0x00000004021a7825 */ /* 0x000fc600078e0270 */
[----:B------:R4:W-:Y:S01]  /*35440*/  LDGSTS.E [R16+-0x73ff4], desc[UR4][R28.64], !P1 ;  /* 0x8c00c0001c107fae */ /* 0x0009e2000c921844 */
[----:B------:R-:W-:Y:S01]  /*35450*/  ISETP.GE.U32.AND P1, PT, R17, 0x7ffffe8b, PT ;  /* 0x7ffffe8b1100780c */ /* 0x000fe20003f26070 */
[----:B---3--:R-:W-:Y:S02]  /*35460*/  IMAD.WIDE R22, R2, 0x4, R116 ;  /* 0x0000000402167825 */ /* 0x008fe400078e0274 */
[----:B------:R4:W-:Y:S02]  /*35470*/  STL.64 [R1+0x6f0], R28 ;  /* 0x0006f01c01007387 */ /* 0x0009e40000100a00 */
[----:B------:R-:W-:Y:S02]  /*35480*/  VIADD R17, R18, 0xfffffec9 ;  /* 0xfffffec912117836 */ /* 0x000fe40000000000 */
[----:B------:R3:W-:Y:S01]  /*35490*/  LDGSTS.E [R9+-0x70000], desc[UR4][R26.64], !P0 ;  /* 0x900000001a097fae */ /* 0x0007e2000c121844 */
[----:B--2---:R-:W2:Y:S03]  /*354a0*/  LDC R20, c[0x0][0x230] ;  /* 0x00008c00ff147b82 */ /* 0x004ea60000000800 */
[----:B------:R1:W-:Y:S01]  /*354b0*/  LDGSTS.E [R8+-0x6c000], desc[UR4][R24.64], !P0 ;  /* 0x9400000018087fae */ /* 0x0003e2000c121844 */
[----:B----4-:R-:W-:-:S03]  /*354c0*/  IMAD.WIDE R28, R2, 0x4, R122 ;  /* 0x00000004021c7825 */ /* 0x010fc600078e027a */
[----:B------:R4:W-:Y:S01]  /*354d0*/  LDGSTS.E [R5+-0x68000], desc[UR4][R22.64], !P0 ;  /* 0x9800000016057fae */ /* 0x0009e2000c121844 */
[----:B------:R-:W2:Y:S03]  /*354e0*/  LDC R21, c[0x0][0x230] ;  /* 0x00008c00ff157b82 */ /* 0x000ea60000000800 */
[----:B------:R3:W-:Y:S04]  /*354f0*/  STL.64 [R1+0x6e8], R26 ;  /* 0x0006e81a01007387 */ /* 0x0007e80000100a00 */
[----:B------:R4:W-:Y:S01]  /*35500*/  LDGSTS.E [R16+-0x64000], desc[UR4][R28.64], !P0 ;  /* 0x9c0000001c107fae */ /* 0x0009e2000c121844 */
[----:B------:R-:W-:Y:S01]  /*35510*/  ISETP.GE.U32.AND P0, PT, R17, 0x7ffffe8a, PT ;  /* 0x7ffffe8a1100780c */ /* 0x000fe20003f06070 */
[C---:B------:R-:W-:Y:S01]  /*35520*/  IMAD.WIDE R32, R2.reuse, 0x4, R138 ;  /* 0x0000000402207825 */ /* 0x040fe200078e028a */
[----:B------:R-:W2:Y:S01]  /*35530*/  LDC R18, c[0x0][0x230] ;  /* 0x00008c00ff127b82 */ /* 0x000ea20000000800 */
[----:B------:R1:W-:Y:S02]  /*35540*/  STL.64 [R1+0x6e0], R24 ;  /* 0x0006e01801007387 */ /* 0x0003e40000100a00 */
[----:B---3--:R-:W-:-:S02]  /*35550*/  IMAD.WIDE R26, R2, 0x4, R118 ;  /* 0x00000004021a7825 */ /* 0x008fc400078e0276 */
[----:B------:R4:W-:Y:S04]  /*35560*/  STL.64 [R1+0x6d8], R22 ;  /* 0x0006d81601007387 */ /* 0x0009e80000100a00 */
[----:B------:R3:W-:Y:S01]  /*35570*/  STL.64 [R1+0x6d0], R28 ;  /* 0x0006d01c01007387 */ /* 0x0007e20000100a00 */
[----:B-1----:R-:W-:-:S03]  /*35580*/  IMAD.WIDE R24, R2, 0x4, R120 ;  /* 0x0000000402187825 */ /* 0x002fc600078e0278 */
[----:B------:R1:W-:Y:S01]  /*35590*/  STL.64 [R1+0x6c8], R26 ;  /* 0x0006c81a01007387 */ /* 0x0003e20000100a00 */
[----:B----4-:R-:W-:-:S03]  /*355a0*/  IMAD.WIDE R22, R2, 0x4, R124 ;  /* 0x0000000402167825 */ /* 0x010fc600078e027c */
[----:B------:R1:W-:Y:S04]  /*355b0*/  LDGSTS.E [R9+-0x6fffc], desc[UR4][R26.64], !P1 ;  /* 0x900040001a097fae */ /* 0x0003e8000c921844 */
[----:B------:R4:W-:Y:S01]  /*355c0*/  STL.64 [R1+0x6c0], R24 ;  /* 0x0006c01801007387 */ /* 0x0009e20000100a00 */
[----:B---3--:R-:W-:-:S03]  /*355d0*/  IMAD.WIDE R28, R2, 0x4, R128 ;  /* 0x00000004021c7825 */ /* 0x008fc600078e0280 */
[----:B------:R4:W-:Y:S01]  /*355e0*/  LDGSTS.E [R8+-0x6bffc], desc[UR4][R24.64], !P1 ;  /* 0x9400400018087fae */ /* 0x0009e2000c921844 */
[----:B-1----:R-:W-:-:S03]  /*355f0*/  IMAD.WIDE R26, R2, 0x4, R130 ;  /* 0x00000004021a7825 */ /* 0x002fc600078e0282 */
[----:B------:R1:W-:Y:S04]  /*35600*/  STL.64 [R1+0x6b8], R22 ;  /* 0x0006b81601007387 */ /* 0x0003e80000100a00 */
[----:B------:R1:W-:Y:S01]  /*35610*/  LDGSTS.E [R5+-0x67ffc], desc[UR4][R22.64], !P1 ;  /* 0x9800400016057fae */ /* 0x0003e2000c921844 */
[----:B----4-:R-:W-:-:S03]  /*35620*/  IMAD.WIDE R24, R2, 0x4, R126 ;  /* 0x0000000402187825 */ /* 0x010fc600078e027e */
[----:B------:R-:W-:Y:S04]  /*35630*/  STL.64 [R1+0x6b0], R26 ;  /* 0x0006b01a01007387 */ /* 0x000fe80000100a00 */
[----:B------:R3:W-:Y:S01]  /*35640*/  STL.64 [R1+0x6a8], R24 ;  /* 0x0006a81801007387 */ /* 0x0007e20000100a00 */
[----:B-1----:R-:W-:-:S03]  /*35650*/  IMAD.WIDE R22, R2, 0x4, R132 ;  /* 0x0000000402167825 */ /* 0x002fc600078e0284 */
[----:B------:R-:W-:Y:S04]  /*35660*/  LDGSTS.E [R16+-0x63ffc], desc[UR4][R26.64], !P1 ;  /* 0x9c0040001a107fae */ /* 0x000fe8000c921844 */
[----:B------:R-:W-:Y:S04]  /*35670*/  STL.64 [R1+0x6a0], R28 ;  /* 0x0006a01c01007387 */ /* 0x000fe80000100a00 */
[----:B------:R-:W-:Y:S04]  /*35680*/  LDGSTS.E [R9+-0x6fff8], desc[UR4][R24.64], !P0 ;  /* 0x9000800018097fae */ /* 0x000fe8000c121844 */
[----:B------:R1:W-:Y:S04]  /*35690*/  LDGSTS.E [R8+-0x6bff8], desc[UR4][R28.64], !P0 ;  /* 0x940080001c087fae */ /* 0x0003e8000c121844 */
[----:B------:R-:W-:Y:S04]  /*356a0*/  LDGSTS.E [R5+-0x67ff8], desc[UR4][R22.64], !P0 ;  /* 0x9800800016057fae */ /* 0x000fe8000c121844 */
[----:B---3--:R-:W3:Y:S04]  /*356b0*/  LDL.LU.64 R24, [R1+0x50] ;  /* 0x0000500001187983 */ /* 0x008ee80000300a00 */
[----:B------:R4:W-:Y:S04]  /*356c0*/  STL.64 [R1+0x698], R22 ;  /* 0x0006981601007387 */ /* 0x0009e80000100a00 */
[----:B------:R-:W3:Y:S01]  /*356d0*/  LDL.LU.64 R26, [R1+0x48] ;  /* 0x00004800011a7983 */ /* 0x000ee20000300a00 */
[----:B--2---:R-:W-:-:S02]  /*356e0*/  VIADD R17, R20, 0xfffffec8 ;  /* 0xfffffec814117836 */ /* 0x004fc40000000000 */
[C---:B------:R-:W-:Y:S01]  /*356f0*/  IMAD.WIDE R30, R2.reuse, 0x4, R134 ;  /* 0x00000004021e7825 */ /* 0x040fe200078e0286 */
[----:B------:R-:W-:Y:S01]  /*35700*/  LDGSTS.E [R16+-0x63ff8], desc[UR4][R32.64], !P0 ;  /* 0x9c00800020107fae */ /* 0x000fe2000c121844 */
[----:B------:R-:W2:Y:S03]  /*35710*/  LDC R20, c[0x0][0x230] ;  /* 0x00008c00ff147b82 */ /* 0x000ea60000000800 */
[----:B----4-:R-:W4:Y:S01]  /*35720*/  LDL.LU.64 R22, [R1+0x40] ;  /* 0x0000400001167983 */ /* 0x010f220000300a00 */
[----:B------:R-:W-:Y:S01]  /*35730*/  ISETP.GE.U32.AND P1, PT, R17, 0x7ffffe89, PT ;  /* 0x7ffffe891100780c */ /* 0x000fe20003f26070 */
[C---:B------:R-:W-:Y:S02]  /*35740*/  IMAD.WIDE R36, R2.reuse, 0x4, R136 ;  /* 0x0000000402247825 */ /* 0x040fe400078e0288 */
[----:B------:R1:W-:Y:S02]  /*35750*/  STL.64 [R1+0x690], R32 ;  /* 0x0006902001007387 */ /* 0x0003e40000100a00 */
[----:B-1----:R-:W-:-:S02]  /*35760*/  IMAD.WIDE R28, R2, 0x4, R140 ;  /* 0x00000004021c7825 */ /* 0x002fc400078e028c */
[----:B------:R1:W-:Y:S04]  /*35770*/  STL.64 [R1+0x688], R30 ;  /* 0x0006881e01007387 */ /* 0x0003e80000100a00 */
[----:B------:R1:W-:Y:S04]  /*35780*/  STL.64 [R1+0x680], R36 ;  /* 0x0006802401007387 */ /* 0x0003e80000100a00 */
[----:B------:R-:W2:Y:S04]  /*35790*/  LDL.LU.64 R34, [R1+0x38] ;  /* 0x0000380001227983 */ /* 0x000ea80000300a00 */
[----:B------:R3:W-:Y:S04]  /*357a0*/  STL.64 [R1+0x678], R28 ;  /* 0x0006781c01007387 */ /* 0x0007e80000100a00 */
[----:B------:R4:W-:Y:S04]  /*357b0*/  LDGSTS.E [R9+-0x6fff4], desc[UR4][R30.64], !P1 ;  /* 0x9000c0001e097fae */ /* 0x0009e8000c921844 */
[----:B------:R-:W2:Y:S04]  /*357c0*/  LDL.LU.64 R32, [R1+0x30] ;  /* 0x0000300001207983 */ /* 0x000ea80000300a00 */
[----:B------:R4:W-:Y:S04]  /*357d0*/  LDGSTS.E [R8+-0x6bff4], desc[UR4][R36.64], !P1 ;  /* 0x9400c00024087fae */ /* 0x0009e8000c921844 */
[----:B-1----:R-:W2:Y:S01]  /*357e0*/  LDL.LU.64 R30, [R1+0x28] ;  /* 0x00002800011e7983 */ /* 0x002ea20000300a00 */
[----:B------:R-:W-:-:S03]  /*357f0*/  IMAD.WIDE R44, R2, 0x4, R142 ;  /* 0x00000004022c7825 */ /* 0x000fc600078e028e */
[----:B------:R1:W-:Y:S04]  /*35800*/  LDGSTS.E [R5+-0x67ff4], desc[UR4][R28.64], !P1 ;  /* 0x9800c0001c057fae */ /* 0x0003e8000c921844 */
[----:B------:R-:W2:Y:S01]  /*35810*/  LDL.LU.64 R36, [R1+0x20] ;  /* 0x0000200001247983 */ /* 0x000ea20000300a00 */
[----:B---3--:R-:W-:-:S03]  /*35820*/  IMAD.WIDE R42, R2, 0x4, R24 ;  /* 0x00000004022a7825 */ /* 0x008fc600078e0218 */
[----:B------:R-:W3:Y:S04]  /*35830*/  LDL.LU.64 R28, [R1+0x18] ;  /* 0x00001800011c7983 */ /* 0x000ee80000300a00 */
[----:B------:R-:W-:Y:S01]  /*35840*/  STL.64 [R1+0x670], R44 ;  /* 0x0006702c01007387 */ /* 0x000fe20000100a00 */
[----:B------:R-:W-:-:S03]  /*35850*/  IMAD.WIDE R40, R2, 0x4, R26 ;  /* 0x0000000402287825 */ /* 0x000fc600078e021a */
[----:B------:R1:W-:Y:S04]  /*35860*/  LDGSTS.E [R16+-0x63ff4], desc[UR4][R44.64], !P1 ;  /* 0x9c00c0002c107fae */ /* 0x0003e8000c921844 */
[----:B------:R-:W3:Y:S04]  /*35870*/  LDL.LU.64 R26, [R1+0x10] ;  /* 0x00001000011a7983 */ /* 0x000ee80000300a00 */
[----:B------:R-:W-:Y:S01]  /*35880*/  STL.64 [R1+0x668], R42 ;  /* 0x0006682a01007387 */ /* 0x000fe20000100a00 */
[----:B----4-:R-:W-:-:S03]  /*35890*/  IMAD.WIDE R38, R2, 0x4, R22 ;  /* 0x0000000402267825 */ /* 0x010fc600078e0216 */
[----:B------:R-:W4:Y:S04]  /*358a0*/  LDL.LU.64 R24, [R1+0x8] ;  /* 0x0000080001187983 */ /* 0x000f280000300a00 */
[----:B------:R-:W-:Y:S04]  /*358b0*/  STL.64 [R1+0x660], R40 ;  /* 0x0006602801007387 */ /* 0x000fe80000100a00 */
[----:B------:R-:W4:Y:S01]  /*358c0*/  LDL.LU.64 R22, [R1] ;  /* 0x0000000001167983 */ /* 0x000f220000300a00 */
[----:B------:R-:W-:Y:S02]  /*358d0*/  VIADD R17, R21, 0xfffffee7 ;  /* 0xfffffee715117836 */ /* 0x000fe40000000000 */
[----:B------:R-:W2:Y:S03]  /*358e0*/  LDC R21, c[0x0][0x230] ;  /* 0x00008c00ff157b82 */ /* 0x000ea60000000800 */
[----:B------:R-:W-:Y:S01]  /*358f0*/  ISETP.GE.U32.AND P0, PT, R17, 0x7ffffea8, PT ;  /* 0x7ffffea81100780c */ /* 0x000fe20003f06070 */
[----:B------:R-:W-:-:S05]  /*35900*/  VIADD R17, R19, 0xfffffee6 ;  /* 0xfffffee613117836 */ /* 0x000fca0000000000 */
[----:B------:R-:W-:Y:S01]  /*35910*/  ISETP.GE.U32.AND P1, PT, R17, 0x7ffffea7, PT ;  /* 0x7ffffea71100780c */ /* 0x000fe20003f26070 */
[C---:B------:R-:W-:Y:S02]  /*35920*/  VIADD R9, R3.reuse, 0x100000 ;  /* 0x0010000003097836 */ /* 0x040fe40000000000 */
[C---:B------:R-:W-:Y:S02]  /*35930*/  VIADD R8, R3.reuse, 0x100000 ;  /* 0x0010000003087836 */ /* 0x040fe40000000000 */
[C---:B-1----:R-:W-:Y:S02]  /*35940*/  VIADD R5, R3.reuse, 0x100000 ;  /* 0x0010000003057836 */ /* 0x042fe40000000000 */
[----:B------:R-:W-:Y:S01]  /*35950*/  VIADD R16, R3, 0x100000 ;  /* 0x0010000003107836 */ /* 0x000fe20000000000 */
[----:B------:R-:W-:Y:S01]  /*35960*/  LDGSTS.E [R9+-0x80000], desc[UR4][R42.64], !P0 ;  /* 0x800000002a097fae */ /* 0x000fe2000c121844 */
[----:B--2---:R-:W-:-:S03]  /*35970*/  IMAD.WIDE R34, R2, 0x4, R34 ;  /* 0x0000000402227825 */ /* 0x004fc600078e0222 */
[----:B------:R-:W-:Y:S01]  /*35980*/  LDGSTS.E [R8+-0x7c000], desc[UR4][R40.64], !P0 ;  /* 0x8400000028087fae */ /* 0x000fe2000c121844 */
[----:B------:R-:W-:-:S04]  /*35990*/  IMAD.WIDE R32, R2, 0x4, R32 ;  /* 0x0000000402207825 */ /* 0x000fc800078e0220 */
[----:B------:R-:W-:Y:S01]  /*359a0*/  IMAD.WIDE R30, R2, 0x4, R30 ;  /* 0x00000004021e7825 */ /* 0x000fe200078e021e */
[----:B------:R-:W-:Y:S03]  /*359b0*/  STL.64 [R1+0x658], R38 ;  /* 0x0006582601007387 */ /* 0x000fe60000100a00 */
[----:B------:R-:W-:Y:S01]  /*359c0*/  VIADD R17, R18, 0xfffffee5 ;  /* 0xfffffee512117836 */ /* 0x000fe20000000000 */
[----:B------:R-:W-:Y:S01]  /*359d0*/  LDGSTS.E [R5+-0x78000], desc[UR4][R38.64], !P0 ;  /* 0x8800000026057fae */ /* 0x000fe2000c121844 */
[----:B------:R-:W-:-:S03]  /*359e0*/  IMAD.WIDE R18, R2, 0x4, R36 ;  /* 0x0000000402127825 */ /* 0x000fc600078e0224 */
[----:B------:R-:W-:Y:S04]  /*359f0*/  STL.64 [R1+0x650], R34 ;  /* 0x0006502201007387 */ /* 0x000fe80000100a00 */
[----:B------:R-:W-:Y:S04]  /*35a00*/  LDGSTS.E [R16+-0x74000], desc[UR4][R34.64], !P0 ;  /* 0x8c00000022107fae */ /* 0x000fe8000c121844 */
[----:B------:R-:W-:Y:S04]  /*35a10*/  STL.64 [R1+0x648], R32 ;  /* 0x0006482001007387 */ /* 0x000fe80000100a00 */
[----:B------:R-:W-:Y:S04]  /*35a20*/  LDGSTS.E [R9+-0x7fffc], desc[UR4][R32.64], !P1 ;  /* 0x8000400020097fae */ /* 0x000fe8000c921844 */
[----:B------:R-:W-:Y:S04]  /*35a30*/  STL.64 [R1+0x640], R30 ;  /* 0x0006401e01007387 */ /* 0x000fe80000100a00 */
[----:B------:R-:W-:Y:S04]  /*35a40*/  LDGSTS.E [R8+-0x7bffc], desc[UR4][R30.64], !P1 ;  /* 0x840040001e087fae */ /* 0x000fe8000c921844 */
[----:B------:R1:W-:Y:S04]  /*35a50*/  STL.64 [R1+0x638], R18 ;  /* 0x0006381201007387 */ /* 0x0003e80000100a00 */
[----:B------:R1:W-:Y:S01]  /*35a60*/  LDGSTS.E [R5+-0x77ffc], desc[UR4][R18.64], !P1 ;  /* 0x8800400012057fae */ /* 0x0003e2000c921844 */
[----:B------:R-:W-:Y:S01]  /*35a70*/  ISETP.GE.U32.AND P0, PT, R17, 0x7ffffea6, PT ;  /* 0x7ffffea61100780c */ /* 0x000fe20003f06070 */
[----:B------:R-:W-:-:S02]  /*35a80*/  VIADD R17, R21, 0xfffffee4 ;  /* 0xfffffee415117836 */ /* 0x000fc40000000000 */
[----:B------:R-:W2:Y:S08]  /*35a90*/  LDC R21, c[0x0][0x230] ;  /* 0x00008c00ff157b82 */ /* 0x000eb00000000800 */
[----:B-1----:R-:W1:Y:S08]  /*35aa0*/  LDC R19, c[0x0][0x230] ;  /* 0x00008c00ff137b82 */ /* 0x002e700000000800 */
[----:B------:R-:W2:Y:S01]  /*35ab0*/  LDC R18, c[0x0][0x230] ;  /* 0x00008c00ff127b82 */ /* 0x000ea20000000800 */
[----:B------:R-:W-:-:S04]  /*35ac0*/  IMAD.WIDE R30, R2, 0x4, R224 ;  /* 0x00000004021e7825 */ /* 0x000fc800078e02e0 */
[----:B---3--:R-:W-:-:S05]  /*35ad0*/  IMAD.WIDE R28, R2, 0x4, R28 ;  /* 0x00000004021c7825 */ /* 0x008fca00078e021c */
[----:B------:R3:W-:Y:S01]  /*35ae0*/  LDGSTS.E [R16+-0x73ffc], desc[UR4][R28.64], !P1 ;  /* 0x8c0040001c107fae */ /* 0x0007e2000c921844 */
[----:B------:R-:W-:Y:S01]  /*35af0*/  ISETP.GE.U32.AND P1, PT, R17, 0x7ffffea5, PT ;  /* 0x7ffffea51100780c */ /* 0x000fe20003f26070 */
[----:B------:R-:W-:Y:S02]  /*35b00*/  VIADD R17, R20, 0xfffffec7 ;  /* 0xfffffec714117836 */ /* 0x000fe40000000000 */
[----:B------:R3:W-:Y:S01]  /*35b10*/  STL.64 [R1+0x630], R28 ;  /* 0x0006301c01007387 */ /* 0x0007e20000100a00 */
[----:B------:R-:W2:Y:S01]  /*35b20*/  LDC R20, c[0x0][0x230] ;  /* 0x00008c00ff147b82 */ /* 0x000ea20000000800 */
[----:B------:R-:W-:-:S05]  /*35b30*/  IMAD.WIDE R26, R2, 0x4, R26 ;  /* 0x00000004021a7825 */ /* 0x000fca00078e021a */
[----:B------:R1:W-:Y:S01]  /*35b40*/  LDGSTS.E [R9+-0x7fff8], desc[UR4][R26.64], !P0 ;  /* 0x800080001a097fae */ /* 0x0003e2000c121844 */
[----:B----4-:R-:W-:-:S04]  /*35b50*/  IMAD.WIDE R24, R2, 0x4, R24 ;  /* 0x0000000402187825 */ /* 0x010fc800078e0218 */
[C---:B---3--:R-:W-:Y:S01]  /*35b60*/  IMAD.WIDE R28, R2.reuse, 0x4, R240 ;  /* 0x00000004021c7825 */ /* 0x048fe200078e02f0 */
[----:B------:R3:W-:Y:S03]  /*35b70*/  LDGSTS.E [R8+-0x7bff8], desc[UR4][R24.64], !P0 ;  /* 0x8400800018087fae */ /* 0x0007e6000c121844 */
[C---:B------:R-:W-:Y:S01]  /*35b80*/  IMAD.WIDE R22, R2.reuse, 0x4, R22 ;  /* 0x0000000402167825 */ /* 0x040fe200078e0216 */
[----:B------:R1:W-:Y:S04]  /*35b90*/  STL.64 [R1+0x628], R26 ;  /* 0x0006281a01007387 */ /* 0x0003e80000100a00 */
[----:B------:R4:W-:Y:S04]  /*35ba0*/  LDGSTS.E [R5+-0x77ff8], desc[UR4][R22.64], !P0 ;  /* 0x8800800016057fae */ /* 0x0009e8000c121844 */
[----:B------:R3:W-:Y:S01]  /*35bb0*/  STL.64 [R1+0x620], R24 ;  /* 0x0006201801007387 */ /* 0x0007e20000100a00 */
[----:B-1----:R-:W-:-:S03]  /*35bc0*/  IMAD.WIDE R26, R2, 0x4, R238 ;  /* 0x00000004021a7825 */ /* 0x002fc600078e02ee */
[----:B------:R1:W-:Y:S01]  /*35bd0*/  LDGSTS.E [R16+-0x73ff8], desc[UR4][R28.64], !P0 ;  /* 0x8c0080001c107fae */ /* 0x0003e2000c121844 */
[----:B------:R-:W-:-:S03]  /*35be0*/  ISETP.GE.U32.AND P0, PT, R17, 0x7ffffe88, PT ;  /* 0x7ffffe881100780c */ /* 0x000fc60003f06070 */
[----:B------:R4:W-:Y:S01]  /*35bf0*/  STL.64 [R1+0x618], R22 ;  /* 0x0006181601007387 */ /* 0x0009e20000100a00 */
[----:B---3--:R-:W-:-:S03]  /*35c00*/  IMAD.WIDE R24, R2, 0x4, R236 ;  /* 0x0000000402187825 */ /* 0x008fc600078e02ec */
[----:B------:R1:W-:Y:S01]  /*35c10*/  STL.64 [R1+0x610], R28 ;  /* 0x0006101c01007387 */ /* 0x0003e20000100a00 */
[----:B------:R-:W-:-:S03]  /*35c20*/  VIADD R17, R19, 0xfffffec6 ;  /* 0xfffffec613117836 */ /* 0x000fc60000000000 */
[----:B------:R3:W-:Y:S01]  /*35c30*/  LDGSTS.E [R9+-0x7fff4], desc[UR4][R26.64], !P1 ;  /* 0x8000c0001a097fae */ /* 0x0007e2000c921844 */
[----:B------:R-:W2:Y:S01]  /*35c40*/  LDC R19, c[0x0][0x230] ;  /* 0x00008c00ff137b82 */ /* 0x000ea20000000800 */
[C---:B----4-:R-:W-:Y:S02]  /*35c50*/  IMAD.WIDE R22, R2.reuse, 0x4, R234 ;  /* 0x0000000402167825 */ /* 0x050fe400078e02ea */
[----:B------:R4:W-:Y:S02]  /*35c60*/  LDGSTS.E [R8+-0x7bff4], desc[UR4][R24.64], !P1 ;  /* 0x8400c00018087fae */ /* 0x0009e4000c921844 */
[----:B-1----:R-:W-:Y:S02]  /*35c70*/  IMAD.WIDE R28, R2, 0x4, R232 ;  /* 0x00000004021c7825 */ /* 0x002fe400078e02e8 */
[----:B------:R1:W-:Y:S04]  /*35c80*/  LDGSTS.E [R5+-0x77ff4], desc[UR4][R22.64], !P1 ;  /* 0x8800c00016057fae */ /* 0x0003e8000c921844 */
[----:B------:R3:W-:Y:S04]  /*35c90*/  STL.64 [R1+0x608], R26 ;  /* 0x0006081a01007387 */ /* 0x0007e80000100a00 */
[----:B------:R1:W-:Y:S01]  /*35ca0*/  LDGSTS.E [R16+-0x73ff4], desc[UR4][R28.64], !P1 ;  /* 0x8c00c0001c107fae */ /* 0x0003e2000c921844 */
[----:B------:R-:W-:-:S03]  /*35cb0*/  ISETP.GE.U32.AND P1, PT, R17, 0x7ffffe87, PT ;  /* 0x7ffffe871100780c */ /* 0x000fc60003f26070 */
[----:B------:R4:W-:Y:S01]  /*35cc0*/  STL.64 [R1+0x600], R24 ;  /* 0x0006001801007387 */ /* 0x0009e20000100a00 */
[----:B---3--:R-:W-:-:S03]  /*35cd0*/  IMAD.WIDE R26, R2, 0x4, R144 ;  /* 0x00000004021a7825 */ /* 0x008fc600078e0290 */
[----:B------:R1:W-:Y:S04]  /*35ce0*/  STL.64 [R1+0x5f8], R22 ;  /* 0x0005f81601007387 */ /* 0x0003e80000100a00 */
[----:B------:R3:W-:Y:S01]  /*35cf0*/  STL.64 [R1+0x5f0], R28 ;  /* 0x0005f01c01007387 */ /* 0x0007e20000100a00 */
[----:B----4-:R-:W-:-:S03]  /*35d00*/  IMAD.WIDE R24, R2, 0x4, R146 ;  /* 0x0000000402187825 */ /* 0x010fc600078e0292 */
[----:B------:R4:W-:Y:S01]  /*35d10*/  LDGSTS.E [R9+-0x70000], desc[UR4][R26.64], !P0 ;  /* 0x900000001a097fae */ /* 0x0009e2000c121844 */
[----:B-1----:R-:W-:-:S03]  /*35d20*/  IMAD.WIDE R22, R2, 0x4, R148 ;  /* 0x0000000402167825 */ /* 0x002fc600078e0294 */
[----:B------:R1:W-:Y:S01]  /*35d30*/  LDGSTS.E [R8+-0x6c000], desc[UR4][R24.64], !P0 ;  /* 0x9400000018087fae */ /* 0x0003e2000c121844 */
[----:B---3--:R-:W-:-:S03]  /*35d40*/  IMAD.WIDE R28, R2, 0x4, R154 ;  /* 0x00000004021c7825 */ /* 0x008fc600078e029a */
[----:B------:R4:W-:Y:S01]  /*35d50*/  STL.64 [R1+0x5e8], R26 ;  /* 0x0005e81a01007387 */ /* 0x0009e20000100a00 */
[----:B--2---:R-:W-:-:S03]  /*35d60*/  VIADD R17, R18, 0xfffffec5 ;  /* 0xfffffec512117836 */ /* 0x004fc60000000000 */
[----:B------:R2:W-:Y:S01]  /*35d70*/  LDGSTS.E [R5+-0x68000], desc[UR4][R22.64], !P0 ;  /* 0x9800000016057fae */ /* 0x0005e2000c121844 */
[----:B------:R-:W3:Y:S03]  /*35d80*/  LDC R18, c[0x0][0x230] ;  /* 0x00008c00ff127b82 */ /* 0x000ee60000000800 */
[----:B------:R1:W-:Y:S01]  /*35d90*/  STL.64 [R1+0x5e0], R24 ;  /* 0x0005e01801007387 */ /* 0x0003e20000100a00 */
[----:B----4-:R-:W-:-:S03]  /*35da0*/  IMAD.WIDE R26, R2, 0x4, R150 ;  /* 0x00000004021a7825 */ /* 0x010fc600078e0296 */
[----:B------:R4:W-:Y:S01]  /*35db0*/  LDGSTS.E [R16+-0x64000], desc[UR4][R28.64], !P0 ;  /* 0x9c0000001c107fae */ /* 0x0009e2000c121844 */
[----:B------:R-:W-:-:S03]  /*35dc0*/  ISETP.GE.U32.AND P0, PT, R17, 0x7ffffe86, PT ;  /* 0x7ffffe861100780c */ /* 0x000fc60003f06070 */
[----:B------:R2:W-:Y:S01]  /*35dd0*/  STL.64 [R1+0x5d8], R22 ;  /* 0x0005d81601007387 */ /* 0x0005e20000100a00 */
[----:B-1----:R-:W-:-:S03]  /*35de0*/  IMAD.WIDE R24, R2, 0x4, R152 ;  /* 0x0000000402187825 */ /* 0x002fc600078e0298 */
[----:B------:R4:W-:Y:S01]  /*35df0*/  STL.64 [R1+0x5d0], R28 ;  /* 0x0005d01c01007387 */ /* 0x0009e20000100a00 */
[----:B------:R-:W-:-:S03]  /*35e00*/  VIADD R17, R20, 0xfffffec4 ;  /* 0xfffffec414117836 */ /* 0x000fc60000000000 */
[----:B------:R1:W-:Y:S01]  /*35e10*/  LDGSTS.E [R9+-0x6fffc], desc[UR4][R26.64], !P1 ;  /* 0x900040001a097fae */ /* 0x0003e2000c921844 */
[----:B--2---:R-:W-:-:S03]  /*35e20*/  IMAD.WIDE R22, R2, 0x4, R156 ;  /* 0x0000000402167825 */ /* 0x004fc600078e029c */
[----:B------:R2:W-:Y:S01]  /*35e30*/  LDGSTS.E [R8+-0x6bffc], desc[UR4][R24.64], !P1 ;  /* 0x9400400018087fae */ /* 0x0005e2000c921844 */
[----:B----4-:R-:W-:-:S03]  /*35e40*/  IMAD.WIDE R28, R2, 0x4, R162 ;  /* 0x00000004021c7825 */ /* 0x010fc600078e02a2 */
[----:B------:R4:W-:Y:S04]  /*35e50*/  LDGSTS.E [R5+-0x67ffc], desc[UR4][R22.64], !P1 ;  /* 0x9800400016057fae */ /* 0x0009e8000c921844 */
[----:B------:R1:W-:Y:S04]  /*35e60*/  STL.64 [R1+0x5c8], R26 ;  /* 0x0005c81a01007387 */ /* 0x0003e80000100a00 */
[----:B------:R3:W-:Y:S01]  /*35e70*/  LDGSTS.E [R16+-0x63ffc], desc[UR4][R28.64], !P1 ;  /* 0x9c0040001c107fae */ /* 0x0007e2000c921844 */
[----:B------:R-:W-:-:S03]  /*35e80*/  ISETP.GE.U32.AND P1, PT, R17, 0x7ffffe85, PT ;  /* 0x7ffffe851100780c */ /* 0x000fc60003f26070 */
[----:B------:R2:W-:Y:S01]  /*35e90*/  STL.64 [R1+0x5c0], R24 ;  /* 0x0005c01801007387 */ /* 0x0005e20000100a00 */
[----:B-1----:R-:W-:-:S03]  /*35ea0*/  IMAD.WIDE R26, R2, 0x4, R158 ;  /* 0x00000004021a7825 */ /* 0x002fc600078e029e */
[----:B------:R4:W-:Y:S04]  /*35eb0*/  STL.64 [R1+0x5b8], R22 ;  /* 0x0005b81601007387 */ /* 0x0009e80000100a00 */
[----:B------:R3:W-:Y:S01]  /*35ec0*/  STL.64 [R1+0x5b0], R28 ;  /* 0x0005b01c01007387 */ /* 0x0007e20000100a00 */
[----:B--2---:R-:W-:-:S03]  /*35ed0*/  IMAD.WIDE R24, R2, 0x4, R160 ;  /* 0x0000000402187825 */ /* 0x004fc600078e02a0 */
[----:B------:R1:W-:Y:S01]  /*35ee0*/  LDGSTS.E [R9+-0x6fff8], desc[UR4][R26.64], !P0 ;  /* 0x900080001a097fae */ /* 0x0003e2000c121844 */
[----:B----4-:R-:W-:-:S03]  /*35ef0*/  IMAD.WIDE R22, R2, 0x4, R164 ;  /* 0x0000000402167825 */ /* 0x010fc600078e02a4 */
[----:B------:R2:W-:Y:S01]  /*35f00*/  LDGSTS.E [R8+-0x6bff8], desc[UR4][R24.64], !P0 ;  /* 0x9400800018087fae */ /* 0x0005e2000c121844 */
[----:B---3--:R-:W-:-:S03]  /*35f10*/  IMAD.WIDE R28, R2, 0x4, R170 ;  /* 0x00000004021c7825 */ /* 0x008fc600078e02aa */
[----:B------:R1:W-:Y:S01]  /*35f20*/  STL.64 [R1+0x5a8], R26 ;  /* 0x0005a81a01007387 */ /* 0x0003e20000100a00 */
[----:B------:R-:W-:-:S03]  /*35f30*/  VIADD R17, R21, 0xfffffee3 ;  /* 0xfffffee315117836 */ /* 0x000fc60000000000 */
[----:B------:R3:W-:Y:S04]  /*35f40*/  LDGSTS.E [R5+-0x67ff8], desc[UR4][R22.64], !P0 ;  /* 0x9800800016057fae */ /* 0x0007e8000c121844 */
[----:B------:R2:W-:Y:S01]  /*35f50*/  STL.64 [R1+0x5a0], R24 ;  /* 0x0005a01801007387 */ /* 0x0005e20000100a00 */
[----:B-1----:R-:W-:-:S03]  /*35f60*/  IMAD.WIDE R26, R2, 0x4, R166 ;  /* 0x00000004021a7825 */ /* 0x002fc600078e02a6 */
[----:B------:R1:W-:Y:S01]  /*35f70*/  LDGSTS.E [R16+-0x63ff8], desc[UR4][R28.64], !P0 ;  /* 0x9c0080001c107fae */ /* 0x0003e2000c121844 */
[----:B------:R-:W-:-:S03]  /*35f80*/  ISETP.GE.U32.AND P0, PT, R17, 0x7ffffea4, PT ;  /* 0x7ffffea41100780c */ /* 0x000fc60003f06070 */
[----:B------:R3:W-:Y:S01]  /*35f90*/  STL.64 [R1+0x598], R22 ;  /* 0x0005981601007387 */ /* 0x0007e20000100a00 */
[----:B--2---:R-:W-:-:S03]  /*35fa0*/  IMAD.WIDE R24, R2, 0x4, R168 ;  /* 0x0000000402187825 */ /* 0x004fc600078e02a8 */
[----:B------:R1:W-:Y:S01]  /*35fb0*/  STL.64 [R1+0x590], R28 ;  /* 0x0005901c01007387 */ /* 0x0003e20000100a00 */
[----:B------:R-:W-:-:S03]  /*35fc0*/  VIADD R17, R19, 0xfffffee2 ;  /* 0xfffffee213117836 */ /* 0x000fc60000000000 */
[----:B------:R2:W-:Y:S01]  /*35fd0*/  LDGSTS.E [R9+-0x6fff4], desc[UR4][R26.64], !P1 ;  /* 0x9000c0001a097fae */ /* 0x0005e2000c921844 */
[----:B---3--:R-:W-:-:S03]  /*35fe0*/  IMAD.WIDE R22, R2, 0x4, R172 ;  /* 0x0000000402167825 */ /* 0x008fc600078e02ac */
[----:B------:R3:W-:Y:S01]  /*35ff0*/  LDGSTS.E [R8+-0x6bff4], desc[UR4][R24.64], !P1 ;  /* 0x9400c00018087fae */ /* 0x0007e2000c921844 */
[----:B-1----:R-:W-:-:S03]  /*36000*/  IMAD.WIDE R28, R2, 0x4, R174 ;  /* 0x00000004021c7825 */ /* 0x002fc600078e02ae */
[----:B------:R1:W-:Y:S01]  /*36010*/  LDGSTS.E [R5+-0x67ff4], desc[UR4][R22.64], !P1 ;  /* 0x9800c00016057fae */ /* 0x0003e2000c921844 */
[----:B--2---:R-:W-:-:S03]  /*36020*/  VIADD R9, R0, 0x100000 ;  /* 0x0010000000097836 */ /* 0x004fc60000000000 */
[----:B------:R2:W-:Y:S01]  /*36030*/  STL.64 [R1+0x588], R26 ;  /* 0x0005881a01007387 */ /* 0x0005e20000100a00 */
[----:B------:R-:W-:-:S03]  /*36040*/  IMAD.WIDE R20, R2, 0x4, R226 ;  /* 0x0000000402147825 */ /* 0x000fc600078e02e2 */
[----:B------:R4:W-:Y:S01]  /*36050*/  LDGSTS.E [R16+-0x63ff4], desc[UR4][R28.64], !P1 ;  /* 0x9c00c0001c107fae */ /* 0x0009e2000c921844 */
[----:B------:R-:W-:Y:S01]  /*36060*/  ISETP.GE.U32.AND P1, PT, R17, 0x7ffffea3, PT ;  /* 0x7ffffea31100780c */ /* 0x000fe20003f26070 */
[C---:B---3--:R-:W-:Y:S02]  /*36070*/  VIADD R8, R0.reuse, 0x100000 ;  /* 0x0010000000087836 */ /* 0x048fe40000000000 */
[----:B------:R3:W-:Y:S01]  /*36080*/  STL.64 [R1+0x580], R24 ;  /* 0x0005801801007387 */ /* 0x0007e20000100a00 */
[----:B-1----:R-:W-:Y:S02]  /*36090*/  VIADD R5, R0, 0x100000 ;  /* 0x0010000000057836 */ /* 0x002fe40000000000 */
[----:B--2---:R-:W-:Y:S01]  /*360a0*/  IMAD.WIDE R26, R2, 0x4, R230 ;  /* 0x00000004021a7825 */ /* 0x004fe200078e02e6 */
[----:B------:R1:W-:Y:S03]  /*360b0*/  STL.64 [R1+0x578], R22 ;  /* 0x0005781601007387 */ /* 0x0003e60000100a00 */
[----:B----4-:R-:W-:Y:S01]  /*360c0*/  VIADD R16, R0, 0x100000 ;  /* 0x0010000000107836 */ /* 0x010fe20000000000 */
[----:B------:R2:W-:Y:S01]  /*360d0*/  LDGSTS.E [R9+-0x80000], desc[UR4][R26.64], !P0 ;  /* 0x800000001a097fae */ /* 0x0005e2000c121844 */
[----:B---3--:R-:W-:-:S03]  /*360e0*/  IMAD.WIDE R24, R2, 0x4, R228 ;  /* 0x0000000402187825 */ /* 0x008fc600078e02e4 */
[----:B------:R3:W-:Y:S01]  /*360f0*/  STL.64 [R1+0x570], R28 ;  /* 0x0005701c01007387 */ /* 0x0007e20000100a00 */
[----:B------:R-:W-:-:S03]  /*36100*/  VIADD R17, R18, 0xfffffee1 ;  /* 0xfffffee112117836 */ /* 0x000fc60000000000 */
[----:B------:R4:W-:Y:S01]  /*36110*/  LDGSTS.E [R8+-0x7c000], desc[UR4][R24.64], !P0 ;  /* 0x8400000018087fae */ /* 0x0009e2000c121844 */
[----:B-1----:R-:W1:Y:S03]  /*36120*/  LDC R22, c[0x0][0x230] ;  /* 0x00008c00ff167b82 */ /* 0x002e660000000800 */
[----:B------:R2:W-:Y:S04]  /*36130*/  STL.64 [R1+0x568], R26 ;  /* 0x0005681a01007387 */ /* 0x0005e80000100a00 */
[----:B------:R4:W-:Y:S01]  /*36140*/  LDGSTS.E [R5+-0x78000], desc[UR4][R20.64], !P0 ;  /* 0x8800000014057fae */ /* 0x0009e2000c121844 */
[----:B---3--:R-:W-:-:S03]  /*36150*/  IMAD.WIDE R28, R2, 0x4, R222 ;  /* 0x00000004021c7825 */ /* 0x008fc600078e02de */
[----:B------:R4:W-:Y:S01]  /*36160*/  STL.64 [R1+0x560], R24 ;  /* 0x0005601801007387 */ /* 0x0009e20000100a00 */
[----:B--2---:R-:W-:-:S03]  /*36170*/  IMAD.WIDE R26, R2, 0x4, R176 ;  /* 0x00000004021a7825 */ /* 0x004fc600078e02b0 */
[----:B------:R2:W-:Y:S01]  /*36180*/  LDGSTS.E [R16+-0x74000], desc[UR4][R30.64], !P0 ;  /* 0x8c0000001e107fae */ /* 0x0005e2000c121844 */
[----:B------:R-:W-:-:S03]  /*36190*/  ISETP.GE.U32.AND P0, PT, R17, 0x7ffffea2, PT ;  /* 0x7ffffea21100780c */ /* 0x000fc60003f06070 */
[----:B------:R3:W-:Y:S01]  /*361a0*/  STL.64 [R1+0x558], R20 ;  /* 0x0005581401007387 */ /* 0x0007e20000100a00 */
[----:B----4-:R-:W-:-:S03]  /*361b0*/  IMAD.WIDE R24, R2, 0x4, R178 ;  /* 0x0000000402187825 */ /* 0x010fc600078e02b2 */
[----:B------:R2:W-:Y:S04]  /*361c0*/  STL.64 [R1+0x550], R30 ;  /* 0x0005501e01007387 */ /* 0x0005e80000100a00 */
[----:B------:R4:W-:Y:S04]  /*361d0*/  STL.64 [R1+0x548], R28 ;  /* 0x0005481c01007387 */ /* 0x0009e80000100a00 */
[----:B------:R1:W-:Y:S01]  /*361e0*/  STL.64 [R1+0x540], R26 ;  /* 0x0005401a01007387 */ /* 0x0003e20000100a00 */
[C---:B------:R-:W-:Y:S01]  /*361f0*/  IMAD.WIDE R18, R2.reuse, 0x4, R186 ;  /* 0x0000000402127825 */ /* 0x040fe200078e02ba */
[----:B---3--:R-:W3:Y:S02]  /*36200*/  LDC R21, c[0x0][0x230] ;  /* 0x00008c00ff157b82 */ /* 0x008ee40000000800 */
[----:B------:R4:W-:Y:S01]  /*36210*/  LDGSTS.E [R9+-0x7fffc], desc[UR4][R28.64], !P1 ;  /* 0x800040001c097fae */ /* 0x0009e2000c921844 */
[----:B--2---:R-:W-:-:S03]  /*36220*/  IMAD.WIDE R30, R2, 0x4, R180 ;  /* 0x00000004021e7825 */ /* 0x004fc600078e02b4 */
[----:B------:R-:W-:Y:S02]  /*36230*/  LDGSTS.E [R8+-0x7bffc], desc[UR4][R26.64], !P1 ;  /* 0x840040001a087fae */ /* 0x000fe4000c921844 */
[----:B------:R-:W2:Y:S02]  /*36240*/  LDC R20, c[0x0][0x230] ;  /* 0x00008c00ff147b82 */ /* 0x000ea40000000800 */
[----:B------:R1:W-:Y:S04]  /*36250*/  STL.64 [R1+0x538], R24 ;  /* 0x0005381801007387 */ /* 0x0003e80000100a00 */
[----:B------:R1:W-:Y:S01]  /*36260*/  LDGSTS.E [R5+-0x77ffc], desc[UR4][R24.64], !P1 ;  /* 0x8800400018057fae */ /* 0x0003e2000c921844 */
[----:B----4-:R-:W-:-:S03]  /*36270*/  IMAD.WIDE R28, R2, 0x4, R182 ;  /* 0x00000004021c7825 */ /* 0x010fc600078e02b6 */
[----:B-1----:R-:W4:Y:S04]  /*36280*/  LDL.LU.64 R26, [R1+0x1448] ;  /* 0x00144800011a7983 */ /* 0x002f280000300a00 */
[----:B------:R-:W-:Y:S01]  /*36290*/  STL.64 [R1+0x530], R30 ;  /* 0x0005301e01007387 */ /* 0x000fe20000100a00 */
[----:B------:R-:W-:-:S03]  /*362a0*/  IMAD.WIDE R24, R2, 0x4, R184 ;  /* 0x0000000402187825 */ /* 0x000fc600078e02b8 */
[----:B------:R-:W-:Y:S04]  /*362b0*/  STL.64 [R1+0x528], R28 ;  /* 0x0005281c01007387 */ /* 0x000fe80000100a00 */
[----:B------:R1:W-:Y:S04]  /*362c0*/  LDGSTS.E [R16+-0x73ffc], desc[UR4][R30.64], !P1 ;  /* 0x8c0040001e107fae */ /* 0x0003e8000c921844 */
[----:B------:R1:W-:Y:S04]  /*362d0*/  STL.64 [R1+0x520], R24 ;  /* 0x0005201801007387 */ /* 0x0003e80000100a00 */
[----:B------:R2:W-:Y:S04]  /*362e0*/  LDGSTS.E [R9+-0x7fff8], desc[UR4][R28.64], !P0 ;  /* 0x800080001c097fae */ /* 0x0005e8000c121844 */
[----:B------:R-:W-:Y:S04]  /*362f0*/  LDGSTS.E [R8+-0x7bff8], desc[UR4][R24.64], !P0 ;  /* 0x8400800018087fae */ /* 0x000fe8000c121844 */
[----:B------:R2:W-:Y:S01]  /*36300*/  STL.64 [R1+0x518], R18 ;  /* 0x0005181201007387 */ /* 0x0005e20000100a00 */
[----:B------:R-:W-:-:S02]  /*36310*/  VIADD R17, R22, 0xfffffee0 ;  /* 0xfffffee016117836 */ /* 0x000fc40000000000 */
[C---:B------:R-:W-:Y:S01]  /*36320*/  IMAD.WIDE R32, R2.reuse, 0x4, R188 ;  /* 0x0000000402207825 */ /* 0x040fe200078e02bc */
[----:B------:R2:W-:Y:S04]  /*36330*/  LDGSTS.E [R5+-0x77ff8], desc[UR4][R18.64], !P0 ;  /* 0x8800800012057fae */ /* 0x0005e8000c121844 */
[----:B-1----:R-:W4:Y:S01]  /*36340*/  LDL.LU.64 R24, [R1+0x1468] ;  /* 0x0014680001187983 */ /* 0x002f220000300a00 */
[----:B------:R-:W-:Y:S01]  /*36350*/  ISETP.GE.U32.AND P1, PT, R17, 0x7ffffea1, PT ;  /* 0x7ffffea11100780c */ /* 0x000fe20003f26070 */
[----:B---3--:R-:W-:Y:S02]  /*36360*/  VIADD R17, R21, 0xfffffec3 ;  /* 0xfffffec315117836 */ /* 0x008fe40000000000 */
[C---:B------:R-:W-:Y:S01]  /*36370*/  IMAD.WIDE R30, R2.reuse, 0x4, R190 ;  /* 0x00000004021e7825 */ /* 0x040fe200078e02be */
[----:B------:R-:W-:Y:S02]  /*36380*/  LDGSTS.E [R16+-0x73ff8], desc[UR4][R32.64], !P0 ;  /* 0x8c00800020107fae */ /* 0x000fe4000c121844 */
[----:B------:R-:W-:Y:S01]  /*36390*/  ISETP.GE.U32.AND P0, PT, R17, 0x7ffffe84, PT ;  /* 0x7ffffe841100780c */ /* 0x000fe20003f06070 */
[C---:B--2---:R-:W-:Y:S01]  /*363a0*/  IMAD.WIDE R28, R2.reuse, 0x4, R192 ;  /* 0x00000004021c7825 */ /* 0x044fe200078e02c0 */
[----:B------:R-:W-:Y:S01]  /*363b0*/  STL.64 [R1+0x510], R32 ;  /* 0x0005102001007387 */ /* 0x000fe20000100a00 */
[----:B------:R-:W1:Y:S02]  /*363c0*/  LDC R19, c[0x0][0x230] ;  /* 0x00008c00ff137b82 */ /* 0x000e640000000800 */
[----:B------:R-:W-:Y:S01]  /*363d0*/  IMAD.WIDE R22, R2, 0x4, R194 ;  /* 0x0000000402167825 */ /* 0x000fe200078e02c2 */
[----:B------:R-:W-:Y:S04]  /*363e0*/  STL.64 [R1+0x508], R30 ;  /* 0x0005081e01007387 */ /* 0x000fe80000100a00 */
[----:B------:R-:W-:Y:S01]  /*363f0*/  LDGSTS.E [R9+-0x7fff4], desc[UR4][R30.64], !P1 ;  /* 0x8000c0001e097fae */ /* 0x000fe2000c921844 */
[----:B------:R-:W-:Y:S01]  /*36400*/  VIADD R17, R20, 0xfffffec2 ;  /* 0xfffffec214117836 */ /* 0x000fe20000000000 */
[----:B------:R-:W2:Y:S02]  /*36410*/  LDC R18, c[0x0][0x230] ;  /* 0x00008c00ff127b82 */ /* 0x000ea40000000800 */
[----:B------:R3:W-:Y:S04]  /*36420*/  STL.64 [R1+0x500], R28 ;  /* 0x0005001c01007387 */ /* 0x0007e80000100a00 */
[----:B------:R3:W-:Y:S01]  /*36430*/  LDGSTS.E [R8+-0x7bff4], desc[UR4][R28.64], !P1 ;  /* 0x8400c0001c087fae */ /* 0x0007e2000c921844 */
[----:B------:R-:W-:-:S03]  /*36440*/  IMAD.WIDE R20, R2, 0x4, R200 ;  /* 0x0000000402147825 */ /* 0x000fc600078e02c8 */
[----:B------:R3:W-:Y:S04]  /*36450*/  STL.64 [R1+0x4f8], R22 ;  /* 0x0004f81601007387 */ /* 0x0007e80000100a00 */
[----:B------:R3:W-:Y:S02]  /*36460*/  LDGSTS.E [R5+-0x77ff4], desc[UR4][R22.64], !P1 ;  /* 0x8800c00016057fae */ /* 0x0007e4000c921844 */
[C---:B---3--:R-:W-:Y:S02]  /*36470*/  IMAD.WIDE R28, R2.reuse, 0x4, R196 ;  /* 0x00000004021c7825 */ /* 0x048fe400078e02c4 */
[----:B------:R-:W3:Y:S04]  /*36480*/  LDL.LU.64 R34, [R1+0x1470] ;  /* 0x0014700001227983 */ /* 0x000ee80000300a00 */
[----:B------:R1:W-:Y:S01]  /*36490*/  STL.64 [R1+0x4f0], R28 ;  /* 0x0004f01c01007387 */ /* 0x0003e20000100a00 */
[----:B------:R-:W-:-:S03]  /*364a0*/  IMAD.WIDE R22, R2, 0x4, R198 ;  /* 0x0000000402167825 */ /* 0x000fc600078e02c6 */
[----:B------:R-:W-:Y:S01]  /*364b0*/  LDGSTS.E [R16+-0x73ff4], desc[UR4][R28.64], !P1 ;  /* 0x8c00c0001c107fae */ /* 0x000fe2000c921844 */
[----:B----4-:R-:W-:-:S05]  /*364c0*/  IMAD.WIDE R26, R2, 0x4, R26 ;  /* 0x00000004021a7825 */ /* 0x010fca00078e021a */
[----:B------:R4:W-:Y:S04]  /*364d0*/  STL.64 [R1+0x4e8], R26 ;  /* 0x0004e81a01007387 */ /* 0x0009e80000100a00 */
[----:B------:R2:W-:Y:S04]  /*364e0*/  STL.64 [R1+0x4e0], R22 ;  /* 0x0004e01601007387 */ /* 0x0005e80000100a00 */
[----:B------:R4:W-:Y:S04]  /*364f0*/  LDGSTS.E [R9+-0x70000], desc[UR4][R26.64], !P0 ;  /* 0x900000001a097fae */ /* 0x0009e8000c121844 */
[----:B------:R2:W-:Y:S04]  /*36500*/  STL.64 [R1+0x4d8], R20 ;  /* 0x0004d81401007387 */ /* 0x0005e80000100a00 */
[----:B-1----:R-:W3:Y:S01]  /*36510*/  LDL.LU.64 R28, [R1+0x1478] ;  /* 0x00147800011c7983 */ /* 0x002ee20000300a00 */
[----:B----4-:R-:W-:-:S03]  /*36520*/  IMAD.WIDE R26, R2, 0x4, R202 ;  /* 0x00000004021a7825 */ /* 0x010fc600078e02ca */
[----:B------:R2:W-:Y:S04]  /*36530*/  LDGSTS.E [R8+-0x6c000], desc[UR4][R22.64], !P0 ;  /* 0x9400000016087fae */ /* 0x0005e8000c121844 */
[----:B------:R1:W-:Y:S01]  /*36540*/  LDGSTS.E [R5+-0x68000], desc[UR4][R20.64], !P0 ;  /* 0x9800000014057fae */ /* 0x0003e2000c121844 */
[----:B------:R-:W-:-:S03]  /*36550*/  IMAD.WIDE R24, R2, 0x4, R24 ;  /* 0x0000000402187825 */ /* 0x000fc600078e0218 */
[----:B------:R4:W-:Y:S01]  /*36560*/  STL.64 [R1+0x4d0], R26 ;  /* 0x0004d01a01007387 */ /* 0x0009e20000100a00 */
[----:B--2---:R-:W-:-:S03]  /*36570*/  IMAD.WIDE R22, R2, 0x4, R204 ;  /* 0x0000000402167825 */ /* 0x004fc600078e02cc */
[----:B------:R2:W-:Y:S01]  /*36580*/  STL.64 [R1+0x4c8], R24 ;  /* 0x0004c81801007387 */ /* 0x0005e20000100a00 */
[----:B-1----:R-:W-:-:S03]  /*36590*/  IMAD.WIDE R20, R2, 0x4, R206 ;  /* 0x0000000402147825 */ /* 0x002fc600078e02ce */
[----:B------:R3:W-:Y:S04]  /*365a0*/  STL.64 [R1+0x4c0], R22 ;  /* 0x0004c01601007387 */ /* 0x0007e80000100a00 */
[----:B------:R-:W-:Y:S04]  /*365b0*/  LDGSTS.E [R16+-0x64000], desc[UR4][R26.64], !P0 ;  /* 0x9c0000001a107fae */ /* 0x000fe8000c121844 */
[----:B------:R1:W-:Y:S04]  /*365c0*/  STL.64 [R1+0x4b8], R20 ;  /* 0x0004b81401007387 */ /* 0x0003e80000100a00 */
[----:B----4-:R-:W4:Y:S01]  /*365d0*/  LDL.LU.64 R26, [R1+0x1488] ;  /* 0x00148800011a7983 */ /* 0x010f220000300a00 */
[----:B------:R-:W-:Y:S01]  /*365e0*/  ISETP.GE.U32.AND P1, PT, R17, 0x7ffffe83, PT ;  /* 0x7ffffe831100780c */ /* 0x000fe20003f26070 */
[----:B------:R-:W1:Y:S01]  /*365f0*/  S2R R251, SR_TID.X ;  /* 0x0000000000fb7919 */ /* 0x000e620000002100 */
[----:B------:R-:W-:-:S05]  /*36600*/  VIADD R17, R19, 0xfffffec1 ;  /* 0xfffffec113117836 */ /* 0x000fca0000000000 */
[----:B------:R-:W-:Y:S01]  /*36610*/  ISETP.GE.U32.AND P0, PT, R17, 0x7ffffe82, PT ;  /* 0x7ffffe821100780c */ /* 0x000fe20003f06070 */
[----:B------:R-:W-:-:S05]  /*36620*/  VIADD R17, R18, 0xfffffec0 ;  /* 0xfffffec012117836 */ /* 0x000fca0000000000 */
[----:B------:R2:W-:Y:S04]  /*36630*/  LDGSTS.E [R9+-0x6fffc], desc[UR4][R24.64], !P1 ;  /* 0x9000400018097fae */ /* 0x0005e8000c921844 */
[----:B------:R3:W-:Y:S04]  /*36640*/  LDGSTS.E [R8+-0x6bffc], desc[UR4][R22.64], !P1 ;  /* 0x9400400016087fae */ /* 0x0007e8000c921844 */
[----:B------:R1:W-:Y:S01]  /*36650*/  LDGSTS.E [R5+-0x67ffc], desc[UR4][R20.64], !P1 ;  /* 0x9800400014057fae */ /* 0x0003e2000c921844 */
[----:B--2---:R-:W-:-:S05]  /*36660*/  IMAD.WIDE R24, R2, 0x4, R208 ;  /* 0x0000000402187825 */ /* 0x004fca00078e02d0 */
[----:B------:R2:W-:Y:S01]  /*36670*/  LDGSTS.E [R16+-0x63ffc], desc[UR4][R24.64], !P1 ;  /* 0x9c00400018107fae */ /* 0x0005e2000c921844 */
[----:B------:R-:W-:Y:S01]  /*36680*/  ISETP.GE.U32.AND P1, PT, R17, 0x7ffffe81, PT ;  /* 0x7ffffe811100780c */ /* 0x000fe20003f26070 */
[----:B---3--:R-:W-:-:S04]  /*36690*/  IMAD.WIDE R22, R2, 0x4, R34 ;  /* 0x0000000402167825 */ /* 0x008fc800078e0222 */
[C---:B-1----:R-:W-:Y:S01]  /*366a0*/  IMAD.WIDE R20, R2.reuse, 0x4, R210 ;  /* 0x0000000402147825 */ /* 0x042fe200078e02d2 */
[----:B------:R2:W-:Y:S03]  /*366b0*/  STL.64 [R1+0x4b0], R24 ;  /* 0x0004b01801007387 */ /* 0x0005e60000100a00 */
[C---:B------:R-:W-:Y:S01]  /*366c0*/  IMAD.WIDE R18, R2.reuse, 0x4, R212 ;  /* 0x0000000402127825 */ /* 0x040fe200078e02d4 */
[----:B------:R-:W-:Y:S04]  /*366d0*/  STL.64 [R1+0x4a8], R22 ;  /* 0x0004a81601007387 */ /* 0x000fe80000100a00 */
[----:B------:R-:W-:Y:S01]  /*366e0*/  LDGSTS.E [R9+-0x6fff8], desc[UR4][R22.64], !P0 ;  /* 0x9000800016097fae */ /* 0x000fe2000c121844 */
[----:B--2---:R-:W-:-:S03]  /*366f0*/  IMAD.WIDE R24, R2, 0x4, R214 ;  /* 0x0000000402187825 */ /* 0x004fc600078e02d6 */
[----:B------:R1:W-:Y:S04]  /*36700*/  STL.64 [R1+0x4a0], R20 ;  /* 0x0004a01401007387 */ /* 0x0003e80000100a00 */
[----:B------:R1:W-:Y:S04]  /*36710*/  LDGSTS.E [R8+-0x6bff8], desc[UR4][R20.64], !P0 ;  /* 0x9400800014087fae */ /* 0x0003e8000c121844 */
[----:B------:R2:W-:Y:S04]  /*36720*/  STL.64 [R1+0x498], R18 ;  /* 0x0004981201007387 */ /* 0x0005e80000100a00 */
[----:B------:R2:W-:Y:S01]  /*36730*/  LDGSTS.E [R5+-0x67ff8], desc[UR4][R18.64], !P0 ;  /* 0x9800800012057fae */ /* 0x0005e2000c121844 */
[----:B-1----:R-:W-:-:S03]  /*36740*/  IMAD.WIDE R20, R2, 0x4, R216 ;  /* 0x0000000402147825 */ /* 0x002fc600078e02d8 */
[----:B------:R-:W-:Y:S01]  /*36750*/  STL.64 [R1+0x490], R24 ;  /* 0x0004901801007387 */ /* 0x000fe20000100a00 */
[----:B------:R-:W-:-:S03]  /*36760*/  LOP3.LUT R251, R251, 0x3f, RZ, 0xc0, !PT ;  /* 0x0000003ffbfb7812 */ /* 0x000fc600078ec0ff */
[----:B------:R1:W-:Y:S01]  /*36770*/  LDGSTS.E [R16+-0x63ff8], desc[UR4][R24.64], !P0 ;  /* 0x9c00800018107fae */ /* 0x0003e2000c121844 */
[----:B--2---:R-:W-:Y:S01]  /*36780*/  IMAD.WIDE R18, R2, 0x4, R218 ;  /* 0x0000000402127825 */ /* 0x004fe200078e02da */
[----:B------:R-:W-:-:S03]  /*36790*/  ISETP.GE.AND P0, PT, R251, R17, PT ;  /* 0x00000011fb00720c */ /* 0x000fc60003f06270 */
[----:B-1----:R-:W-:-:S04]  /*367a0*/  IMAD.WIDE R16, R4, 0x4, R14 ;  /* 0x0000000404107825 */ /* 0x002fc800078e020e */
[----:B------:R-:W-:-:S05]  /*367b0*/  IMAD.WIDE R22, R2, 0x4, R28 ;  /* 0x0000000402167825 */ /* 0x000fca00078e021c */
[----:B------:R-:W-:Y:S04]  /*367c0*/  STL.64 [R1+0x488], R22 ;  /* 0x0004881601007387 */ /* 0x000fe80000100a00 */
[----:B------:R-:W-:Y:S04]  /*367d0*/  LDGSTS.E [R9+-0x6fff4], desc[UR4][R22.64], !P1 ;  /* 0x9000c00016097fae */ /* 0x000fe8000c921844 */
[----:B------:R1:W-:Y:S04]  /*367e0*/  STL.64 [R1+0x480], R20 ;  /* 0x0004801401007387 */ /* 0x0003e80000100a00 */
[----:B------:R1:W-:Y:S04]  /*367f0*/  LDGSTS.E [R8+-0x6bff4], desc[UR4][R20.64], !P1 ;  /* 0x9400c00014087fae */ /* 0x0003e8000c921844 */
[----:B------:R4:W-:Y:S04]  /*36800*/  STL.64 [R1+0x478], R18 ;  /* 0x0004781201007387 */ /* 0x0009e80000100a00 */
[----:B------:R4:W-:Y:S01]  /*36810*/  LDGSTS.E [R5+-0x67ff4], desc[UR4][R18.64], !P1 ;  /* 0x9800c00012057fae */ /* 0x0009e2000c921844 */
[----:B-1----:R-:W-:-:S03]  /*36820*/  IMAD.WIDE R20, R2, 0x4, R220 ;  /* 0x0000000402147825 */ /* 0x002fc600078e02dc */
[----:B------:R-:W2:Y:S01]  /*36830*/  LDL.LU.64 R14, [R1+0x31d0] ;  /* 0x0031d000010e7983 */ /* 0x000ea20000300a00 */
[----:B------:R-:W-:-:S03]  /*36840*/  VIADD R8, R250, 0x100000 ;  /* 0x00100000fa087836 */ /* 0x000fc60000000000 */
[----:B------:R1:W-:Y:S01]  /*36850*/  LDGSTS.E [R9+-0x63ff4], desc[UR4][R20.64], !P1 ;  /* 0x9c00c00014097fae */ /* 0x0003e2000c921844 */
[----:B----4-:R-:W-:-:S03]  /*36860*/  IMAD.WIDE R18, R4, 0x4, R26 ;  /* 0x0000000404127825 */ /* 0x010fc600078e021a */
[----:B------:R1:W-:Y:S04]  /*36870*/  STL.64 [R1+0x470], R20 ;  /* 0x0004701401007387 */ /* 0x0003e80000100a00 */
[----:B------:R-:W0:Y:S01]  /*36880*/  LDGDEPBAR ;  /* 0x00000000000079af */ /* 0x000e220000000000 */
[----:B------:R-:W-:-:S03]  /*36890*/  VIADD R5, R250, 0x100000 ;  /* 0x00100000fa057836 */ /* 0x000fc60000000000 */
[----:B------:R3:W-:Y:S04]  /*368a0*/  STL.64 [R1+0x468], R18 ;  /* 0x0004681201007387 */ /* 0x0007e80000100a00 */
[----:B------:R3:W-:Y:S01]  /*368b0*/  LDGSTS.E [R8+0x60000], desc[UR4][R18.64], P3 ;  /* 0x6000000012087fae */ /* 0x0007e20009921844 */
[----:B-1----:R-:W-:-:S03]  /*368c0*/  IMAD.WIDE R20, R4, 0x4, R12 ;  /* 0x0000000404147825 */ /* 0x002fc600078e020c */
[----:B------:R1:W-:Y:S04]  /*368d0*/  STL.64 [R1+0x448], R16 ;  /* 0x0004481001007387 */ /* 0x0003e80000100a00 */
[----:B------:R-:W4:Y:S01]  /*368e0*/  LDL.LU.64 R12, [R1+0x31c8] ;  /* 0x0031c800010c7983 */ /* 0x000f220000300a00 */
[----:B---3--:R-:W-:-:S03]  /*368f0*/  IMAD.WIDE R18, R4, 0x4, R10 ;  /* 0x0000000404127825 */ /* 0x008fc600078e020a */
[----:B------:R3:W-:Y:S04]  /*36900*/  LDGSTS.E [R5+0x60400], desc[UR4][R16.64], P3 ;  /* 0x6040000010057fae */ /* 0x0007e80009921844 */
[----:B------:R-:W4:Y:S04]  /*36910*/  LDL.LU.64 R10, [R1+0x31c0] ;  /* 0x0031c000010a7983 */ /* 0x000f280000300a00 */
[----:B------:R-:W-:Y:S04]  /*36920*/  STL.64 [R1+0x408], R18 ;  /* 0x0004081201007387 */ /* 0x000fe80000100a00 */
[----:B------:R-:W-:Y:S01]  /*36930*/  STL.64 [R1+0x428], R20 ;  /* 0x0004281401007387 */ /* 0x000fe20000100a00 */
[----:B------:R-:W-:-:S03]  /*36940*/  VIADD R9, R250, 0x100000 ;  /* 0x00100000fa097836 */ /* 0x000fc60000000000 */
[----:B------:R-:W1:Y:S01]  /*36950*/  LDL.LU.64 R26, [R1+0x13e8] ;  /* 0x0013e800011a7983 */ /* 0x000e620000300a00 */
[C---:B---3--:R-:W-:Y:S01]  /*36960*/  VIADD R5, R250.reuse, 0x100000 ;  /* 0x00100000fa057836 */ /* 0x048fe20000000000 */
[----:B------:R-:W-:Y:S02]  /*36970*/  UISETP.GT.AND UP1, UPT, UR6, 0x17f, UPT ;  /* 0x0000017f0600788c */ /* 0x000fe4000bf24270 */
[----:B------:R-:W3:Y:S04]  /*36980*/  LDL.LU.64 R34, [R1+0x13c8] ;  /* 0x0013c80001227983 */ /* 0x000ee80000300a00 */
[----:B------:R-:W-:Y:S01]  /*36990*/  LDGSTS.E [R9+0x60800], desc[UR4][R20.64], P3 ;  /* 0x6080000014097fae */ /* 0x000fe20009921844 */
[----:B------:R-:W-:Y:S01]  /*369a0*/  VIADD R68, R250, 0x100000 ;  /* 0x00100000fa447836 */ /* 0x000fe20000000000 */
[----:B------:R-:W-:-:S02]  /*369b0*/  ULDC UR7, c[0x0][0x230] ;  /* 0x00008c0000077ab9 */ /* 0x000fc40000000800 */
[----:B------:R-:W3:Y:S04]  /*369c0*/  LDL.LU.64 R32, [R1+0x13a8] ;  /* 0x0013a80001207983 */ /* 0x000ee80000300a00 */
[----:B------:R-:W3:Y:S04]  /*369d0*/  LDL.LU.64 R28, [R1+0x1388] ;  /* 0x00138800011c7983 */ /* 0x000ee80000300a00 */
[----:B------:R-:W3:Y:S04]  /*369e0*/  LDL.LU.64 R24, [R1+0x1368] ;  /* 0x0013680001187983 */ /* 0x000ee80000300a00 */
[----:B------:R-:W3:Y:S04]  /*369f0*/  LDL.LU.64 R30, [R1+0x1348] ;  /* 0x00134800011e7983 */ /* 0x000ee80000300a00 */
[----:B--2---:R3:W-:Y:S04]  /*36a00*/  STL.64 [R1+0x31d0], R14 ;  /* 0x0031d00e01007387 */ /* 0x0047e80000100a00 */
[----:B----4-:R2:W-:Y:S04]  /*36a10*/  STL.64 [R1+0x31c8], R12 ;  /* 0x0031c80c01007387 */ /* 0x0105e80000100a00 */
[----:B------:R4:W-:Y:S04]  /*36a20*/  STL.64 [R1+0x31c0], R10 ;  /* 0x0031c00a01007387 */ /* 0x0009e80000100a00 */
[----:B------:R2:W-:Y:S01]  /*36a30*/  LDGSTS.E [R8+0x60c00], desc[UR4][R18.64], P3 ;  /* 0x60c0000012087fae */ /* 0x0005e20009921844 */
[----:B-1----:R-:W-:-:S03]  /*36a40*/  IMAD.WIDE R16, R4, 0x4, R26 ;  /* 0x0000000404107825 */ /* 0x002fc600078e021a */
[----:B------:R-:W4:Y:S04]  /*36a50*/  LDL.LU.64 R26, [R1+0x1328] ;  /* 0x00132800011a7983 */ /* 0x000f280000300a00 */
[----:B------:R1:W-:Y:S04]  /*36a60*/  STL.64 [R1+0x3e8], R16 ;  /* 0x0003e81001007387 */ /* 0x0003e80000100a00 */
[----:B------:R-:W4:Y:S01]  /*36a70*/  LDL.LU.64 R42, [R1+0x1308] ;  /* 0x00130800012a7983 */ /* 0x000f220000300a00 */
[----:B---3--:R-:W-:Y:S01]  /*36a80*/  IMAD.WIDE R14, R4, 0x4, R34 ;  /* 0x00000004040e7825 */ /* 0x008fe200078e0222 */
[----:B--2---:R-:W-:-:S02]  /*36a90*/  SEL R8, RZ, 0x4, P0 ;  /* 0x00000004ff087807 */ /* 0x004fc40000000000 */
[----:B------:R-:W2:Y:S01]  /*36aa0*/  LDL.LU.64 R34, [R1+0x12e8] ;  /* 0x0012e80001227983 */ /* 0x000ea20000300a00 */
[C---:B------:R-:W-:Y:S01]  /*36ab0*/  IMAD.WIDE R12, R4.reuse, 0x4, R32 ;  /* 0x00000004040c7825 */ /* 0x040fe200078e0220 */
[----:B------:R-:W-:Y:S02]  /*36ac0*/  PLOP3.LUT P0, PT, PT, PT, UP1, 0x80, 0x0 ;  /* 0x000000000000781c */ /* 0x000fe40003f0f018 */
[----:B------:R-:W3:Y:S01]  /*36ad0*/  LDL.LU.64 R36, [R1+0x12c8] ;  /* 0x0012c80001247983 */ /* 0x000ee20000300a00 */
[----:B----4-:R-:W-:-:S03]  /*36ae0*/  IMAD.WIDE R10, R4, 0x4, R28 ;  /* 0x00000004040a7825 */ /* 0x010fc600078e021c */
[----:B------:R1:W-:Y:S01]  /*36af0*/  LDGSTS.E [R5+0x61000], desc[UR4][R16.64], P3 ;  /* 0x6100000010057fae */ /* 0x0003e20009921844 */
[----:B------:R-:W-:-:S03]  /*36b00*/  IMAD.WIDE R18, R4, 0x4, R24 ;  /* 0x0000000404127825 */ /* 0x000fc600078e0218 */
[----:B------:R4:W-:Y:S01]  /*36b10*/  STL.64 [R1+0x3c8], R14 ;  /* 0x0003c80e01007387 */ /* 0x0009e20000100a00 */
[----:B------:R-:W-:-:S03]  /*36b20*/  VIADD R9, R250, 0x100000 ;  /* 0x00100000fa097836 */ /* 0x000fc60000000000 */
[----:B------:R-:W3:Y:S01]  /*36b30*/  LDL.LU.64 R28, [R1+0x12a8] ;  /* 0x0012a800011c7983 */ /* 0x000ee20000300a00 */
[----:B-1----:R-:W-:-:S03]  /*36b40*/  VIADD R16, R250, 0x100000 ;  /* 0x00100000fa107836 */ /* 0x002fc60000000000 */
[----:B------:R1:W-:Y:S04]  /*36b50*/  STL.64 [R1+0x3a8], R12 ;  /* 0x0003a80c01007387 */ /* 0x0003e80000100a00 */
[----:B------:R1:W-:Y:S04]  /*36b60*/  STL.64 [R1+0x388], R10 ;  /* 0x0003880a01007387 */ /* 0x0003e80000100a00 */
[----:B------:R-:W3:Y:S04]  /*36b70*/  LDL.LU.64 R38, [R1+0x1288] ;  /* 0x0012880001267983 */ /* 0x000ee80000300a00 */
[----:B------:R4:W-:Y:S04]  /*36b80*/  LDGSTS.E [R16+0x61400], desc[UR4][R14.64], P3 ;  /* 0x614000000e107fae */ /* 0x0009e80009921844 */
[----:B------:R-:W3:Y:S04]  /*36b90*/  LDL.LU.64 R24, [R1+0x1268] ;  /* 0x0012680001187983 */ /* 0x000ee80000300a00 */
[----:B------:R-:W3:Y:S01]  /*36ba0*/  LDL.LU.64 R32, [R1+0x1248] ;  /* 0x0012480001207983 */ /* 0x000ee20000300a00 */
[----:B----4-:R-:W-:-:S03]  /*36bb0*/  IMAD.WIDE R14, R4, 0x4, R30 ;  /* 0x00000004040e7825 */ /* 0x010fc600078e021e */
[----:B------:R2:W-:Y:S04]  /*36bc0*/  STL.64 [R1+0x368], R18 ;  /* 0x0003681201007387 */ /* 0x0005e80000100a00 */
[----:B------:R-:W4:Y:S04]  /*36bd0*/  LDL.LU.64 R30, [R1+0x1228] ;  /* 0x00122800011e7983 */ /* 0x000f280000300a00 */
[----:B------:R1:W-:Y:S04]  /*36be0*/  LDGSTS.E [R9+0x61800], desc[UR4][R12.64], P3 ;  /* 0x618000000c097fae */ /* 0x0003e80009921844 */
[----:B------:R3:W-:Y:S04]  /*36bf0*/  STL.64 [R1+0x348], R14 ;  /* 0x0003480e01007387 */ /* 0x0007e80000100a00 */
[----:B------:R1:W-:Y:S04]  /*36c00*/  LDGSTS.E [R5+0x61c00], desc[UR4][R10.64], P3 ;  /* 0x61c000000a057fae */ /* 0x0003e80009921844 */
[----:B------:R2:W-:Y:S01]  /*36c10*/  LDGSTS.E [R16+0x62000], desc[UR4][R18.64], P3 ;  /* 0x6200000012107fae */ /* 0x0005e20009921844 */
[----:B------:R-:W-:-:S03]  /*36c20*/  SEL R8, R8, RZ, P0 ;  /* 0x000000ff08087207 */ /* 0x000fc60000000000 */
[----:B------:R3:W-:Y:S01]  /*36c30*/  LDGSTS.E [R9+0x62400], desc[UR4][R14.64], P3 ;  /* 0x624000000e097fae */ /* 0x0007e20009921844 */
[----:B-1----:R-:W-:-:S03]  /*36c40*/  IMAD.WIDE R12, R4, 0x4, R26 ;  /* 0x00000004040c7825 */ /* 0x002fc600078e021a */
[----:B------:R-:W4:Y:S01]  /*36c50*/  LDL.LU.64 R26, [R1+0x1208] ;  /* 0x00120800011a7983 */ /* 0x000f220000300a00 */
[----:B------:R-:W-:-:S03]  /*36c60*/  IMAD.WIDE R10, R4, 0x4, R42 ;  /* 0x00000004040a7825 */ /* 0x000fc600078e022a */
[----:B------:R1:W-:Y:S01]  /*36c70*/  STL.64 [R1+0x328], R12 ;  /* 0x0003280c01007387 */ /* 0x0003e20000100a00 */
[----:B--2---:R-:W-:-:S03]  /*36c80*/  IMAD.WIDE R18, R4, 0x4, R34 ;  /* 0x0000000404127825 */ /* 0x004fc600078e0222 */
[----:B------:R2:W-:Y:S04]  /*36c90*/  STL.64 [R1+0x308], R10 ;  /* 0x0003080a01007387 */ /* 0x0005e80000100a00 */
[----:B------:R-:W4:Y:S01]  /*36ca0*/  LDL.LU.64 R34, [R1+0x11e8] ;  /* 0x0011e80001227983 */ /* 0x000f220000300a00 */
[----:B------:R-:W-:Y:S01]  /*36cb0*/  ISETP.NE.U32.AND P0, PT, R8, RZ, PT ;  /* 0x000000ff0800720c */ /* 0x000fe20003f05070 */
[----:B------:R-:W-:Y:S02]  /*36cc0*/  VIADD R8, R250, 0x100000 ;  /* 0x00100000fa087836 */ /* 0x000fe40000000000 */
[C---:B---3--:R-:W-:Y:S01]  /*36cd0*/  IMAD.WIDE R14, R4.reuse, 0x4, R36 ;  /* 0x00000004040e7825 */ /* 0x048fe200078e0224 */
[----:B------:R-:W3:Y:S04]  /*36ce0*/  LDL.LU.64 R42, [R1+0x11c8] ;  /* 0x0011c800012a7983 */ /* 0x000ee80000300a00 */
[----:B------:R2:W-:Y:S04]  /*36cf0*/  STL.64 [R1+0x2e8], R18 ;  /* 0x0002e81201007387 */ /* 0x0005e80000100a00 */
[----:B------:R1:W-:Y:S04]  /*36d00*/  LDGSTS.E [R8+0x62800], desc[UR4][R12.64], P3 ;  /* 0x628000000c087fae */ /* 0x0003e80009921844 */
[----:B------:R-:W3:Y:S04]  /*36d10*/  LDL.LU.64 R36, [R1+0x11a8] ;  /* 0x0011a80001247983 */ /* 0x000ee80000300a00 */
[----:B------:R2:W-:Y:S01]  /*36d20*/  STL.64 [R1+0x2c8], R14 ;  /* 0x0002c80e01007387 */ /* 0x0005e20000100a00 */
[----:B-1----:R-:W-:-:S03]  /*36d30*/  IMAD.WIDE R12, R4, 0x4, R28 ;  /* 0x00000004040c7825 */ /* 0x002fc600078e021c */
[----:B------:R2:W-:Y:S04]  /*36d40*/  LDGSTS.E [R5+0x62c00], desc[UR4][R10.64], P3 ;  /* 0x62c000000a057fae */ /* 0x0005e80009921844 */
[----:B------:R-:W3:Y:S04]  /*36d50*/  LDL.LU.64 R28, [R1+0x1188] ;  /* 0x00118800011c7983 */ /* 0x000ee80000300a00 */
[----:B------:R1:W-:Y:S01]  /*36d60*/  LDGSTS.E [R16+0x63000], desc[UR4][R18.64], P3 ;  /* 0x6300000012107fae */ /* 0x0003e20009921844 */
[----:B--2---:R-:W-:-:S03]  /*36d70*/  IMAD.WIDE R10, R4, 0x4, R38 ;  /* 0x00000004040a7825 */ /* 0x004fc600078e0226 */
[----:B------:R2:W-:Y:S04]  /*36d80*/  LDGSTS.E [R9+0x63400], desc[UR4][R14.64], P3 ;  /* 0x634000000e097fae */ /* 0x0005e80009921844 */
[----:B------:R4:W-:Y:S01]  /*36d90*/  STL.64 [R1+0x2a8], R12 ;  /* 0x0002a80c01007387 */ /* 0x0009e20000100a00 */
[----:B-1----:R-:W-:-:S03]  /*36da0*/  IMAD.WIDE R18, R4, 0x4, R24 ;  /* 0x0000000404127825 */ /* 0x002fc600078e0218 */
[----:B------:R4:W-:Y:S01]  /*36db0*/  LDGSTS.E [R8+0x63800], desc[UR4][R12.64], P3 ;  /* 0x638000000c087fae */ /* 0x0009e20009921844 */
[----:B--2---:R-:W-:-:S03]  /*36dc0*/  IMAD.WIDE R14, R4, 0x4, R32 ;  /* 0x00000004040e7825 */ /* 0x004fc600078e0220 */
[----:B------:R1:W-:Y:S04]  /*36dd0*/  STL.64 [R1+0x288], R10 ;  /* 0x0002880a01007387 */ /* 0x0003e80000100a00 */
[----:B------:R-:W2:Y:S01]  /*36de0*/  LDL.LU.64 R24, [R1+0x1168] ;  /* 0x0011680001187983 */ /* 0x000ea20000300a00 */
[----:B----4-:R-:W-:-:S03]  /*36df0*/  IMAD.WIDE R12, R4, 0x4, R30 ;  /* 0x00000004040c7825 */ /* 0x010fc600078e021e */
[----:B------:R4:W-:Y:S04]  /*36e00*/  STL.64 [R1+0x268], R18 ;  /* 0x0002681201007387 */ /* 0x0009e80000100a00 */
[----:B------:R1:W-:Y:S04]  /*36e10*/  LDGSTS.E [R5+0x63c00], desc[UR4][R10.64], P3 ;  /* 0x63c000000a057fae */ /* 0x0003e80009921844 */
[----:B------:R3:W-:Y:S04]  /*36e20*/  STL.64 [R1+0x248], R14 ;  /* 0x0002480e01007387 */ /* 0x0007e80000100a00 */
[----:B------:R-:W2:Y:S04]  /*36e30*/  LDL.LU.64 R32, [R1+0x1148] ;  /* 0x0011480001207983 */ /* 0x000ea80000300a00 */
[----:B------:R3:W-:Y:S04]  /*36e40*/  STL.64 [R1+0x228], R12 ;  /* 0x0002280c01007387 */ /* 0x0007e80000100a00 */
[----:B------:R4:W-:Y:S04]  /*36e50*/  LDGSTS.E [R16+0x64000], desc[UR4][R18.64], P3 ;  /* 0x6400000012107fae */ /* 0x0009e80009921844 */
[----:B------:R3:W-:Y:S04]  /*36e60*/  LDGSTS.E [R9+0x64400], desc[UR4][R14.64], P3 ;  /* 0x644000000e097fae */ /* 0x0007e80009921844 */
[----:B------:R3:W-:Y:S01]  /*36e70*/  LDGSTS.E [R8+0x64800], desc[UR4][R12.64], P3 ;  /* 0x648000000c087fae */ /* 0x0007e20009921844 */
[----:B-1----:R-:W-:-:S03]  /*36e80*/  IMAD.WIDE R10, R4, 0x4, R26 ;  /* 0x00000004040a7825 */ /* 0x002fc600078e021a */
[----:B------:R-:W2:Y:S04]  /*36e90*/  LDL.LU.64 R26, [R1+0x1128] ;  /* 0x00112800011a7983 */ /* 0x000ea80000300a00 */
[----:B------:R1:W-:Y:S04]  /*36ea0*/  STL.64 [R1+0x208], R10 ;  /* 0x0002080a01007387 */ /* 0x0003e80000100a00 */
[----:B------:R-:W2:Y:S04]  /*36eb0*/  LDL.LU.64 R30, [R1+0x1108] ;  /* 0x00110800011e7983 */ /* 0x000ea80000300a00 */
[----:B------:R1:W-:Y:S01]  /*36ec0*/  LDGSTS.E [R5+0x64c00], desc[UR4][R10.64], P3 ;  /* 0x64c000000a057fae */ /* 0x0003e20009921844 */
[----:B----4-:R-:W-:-:S03]  /*36ed0*/  IMAD.WIDE R18, R4, 0x4, R34 ;  /* 0x0000000404127825 */ /* 0x010fc600078e0222 */
[----:B------:R-:W4:Y:S01]  /*36ee0*/  LDL.LU.64 R34, [R1+0x10e8] ;  /* 0x0010e80001227983 */ /* 0x000f220000300a00 */
[----:B---3--:R-:W-:-:S03]  /*36ef0*/  IMAD.WIDE R14, R4, 0x4, R42 ;  /* 0x00000004040e7825 */ /* 0x008fc600078e022a */
[----:B------:R2:W-:Y:S04]  /*36f00*/  STL.64 [R1+0x1e8], R18 ;  /* 0x0001e81201007387 */ /* 0x0005e80000100a00 */
[----:B------:R3:W-:Y:S04]  /*36f10*/  STL.64 [R1+0x1c8], R14 ;  /* 0x0001c80e01007387 */ /* 0x0007e80000100a00 */
[----:B------:R2:W-:Y:S01]  /*36f20*/  LDGSTS.E [R16+0x65000], desc[UR4][R18.64], P3 ;  /* 0x6500000012107fae */ /* 0x0005e20009921844 */
[----:B------:R-:W-:-:S03]  /*36f30*/  IMAD.WIDE R12, R4, 0x4, R36 ;  /* 0x00000004040c7825 */ /* 0x000fc600078e0224 */
[----:B------:R3:W-:Y:S04]  /*36f40*/  LDGSTS.E [R9+0x65400], desc[UR4][R14.64], P3 ;  /* 0x654000000e097fae */ /* 0x0007e80009921844 */
[----:B------:R3:W-:Y:S01]  /*36f50*/  LDGSTS.E [R8+0x65800], desc[UR4][R12.64], P3 ;  /* 0x658000000c087fae */ /* 0x0007e20009921844 */
[----:B-1----:R-:W-:-:S03]  /*36f60*/  IMAD.WIDE R10, R4, 0x4, R28 ;  /* 0x00000004040a7825 */ /* 0x002fc600078e021c */
[----:B------:R-:W4:Y:S04]  /*36f70*/  LDL.LU.64 R28, [R1+0x10c8] ;  /* 0x0010c800011c7983 */ /* 0x000f280000300a00 */
[----:B------:R1:W-:Y:S04]  /*36f80*/  STL.64 [R1+0x1a8], R12 ;  /* 0x0001a80c01007387 */ /* 0x0003e80000100a00 */
[----:B------:R-:W4:Y:S04]  /*36f90*/  LDL.LU.64 R40, [R1+0x10a8] ;  /* 0x0010a80001287983 */ /* 0x000f280000300a00 */
[----:B------:R1:W-:Y:S04]  /*36fa0*/  STL.64 [R1+0x188], R10 ;  /* 0x0001880a01007387 */ /* 0x0003e80000100a00 */
[----:B------:R-:W4:Y:S04]  /*36fb0*/  LDL.LU.64 R38, [R1+0x1088] ;  /* 0x0010880001267983 */ /* 0x000f280000300a00 */
[----:B------:R-:W4:Y:S01]  /*36fc0*/  LDL.LU.64 R42, [R1+0x1068] ;  /* 0x00106800012a7983 */ /* 0x000f220000300a00 */
[----:B--2---:R-:W-:-:S03]  /*36fd0*/  IMAD.WIDE R18, R4, 0x4, R24 ;  /* 0x0000000404127825 */ /* 0x004fc600078e0218 */
[----:B------:R-:W2:Y:S04]  /*36fe0*/  LDL.LU.64 R36, [R1+0x1048] ;  /* 0x0010480001247983 */ /* 0x000ea80000300a00 */
[----:B------:R-:W2:Y:S04]  /*36ff0*/  LDL.LU.64 R24, [R1+0x1028] ;  /* 0x0010280001187983 */ /* 0x000ea80000300a00 */
[----:B------:R4:W-:Y:S04]  /*37000*/  STL.64 [R1+0x168], R18 ;  /* 0x0001681201007387 */ /* 0x0009e80000100a00 */
[----:B------:R1:W-:Y:S01]  /*37010*/  LDGSTS.E [R5+0x65c00], desc[UR4][R10.64], P3 ;  /* 0x65c000000a057fae */ /* 0x0003e20009921844 */
[----:B---3--:R-:W-:-:S03]  /*37020*/  IMAD.WIDE R14, R4, 0x4, R32 ;  /* 0x00000004040e7825 */ /* 0x008fc600078e0220 */
[----:B------:R4:W-:Y:S04]  /*37030*/  LDGSTS.E [R16+0x66000], desc[UR4][R18.64], P3 ;  /* 0x6600000012107fae */ /* 0x0009e80009921844 */
[----:B------:R3:W-:Y:S01]  /*37040*/  LDGSTS.E [R9+0x66400], desc[UR4][R14.64], P3 ;  /* 0x664000000e097fae */ /* 0x0007e20009921844 */
[----:B-1----:R-:W-:-:S03]  /*37050*/  IMAD.WIDE R12, R4, 0x4, R26 ;  /* 0x00000004040c7825 */ /* 0x002fc600078e021a */
[----:B------:R-:W2:Y:S01]  /*37060*/  LDL.LU.64 R26, [R1+0x1008] ;  /* 0x00100800011a7983 */ /* 0x000ea20000300a00 */
[----:B------:R-:W-:-:S03]  /*37070*/  IMAD.WIDE R10, R4, 0x4, R30 ;  /* 0x00000004040a7825 */ /* 0x000fc600078e021e */
[----:B------:R3:W-:Y:S04]  /*37080*/  STL.64 [R1+0x148], R14 ;  /* 0x0001480e01007387 */ /* 0x0007e80000100a00 */
[----:B------:R1:W-:Y:S04]  /*37090*/  STL.64 [R1+0x128], R12 ;  /* 0x0001280c01007387 */ /* 0x0003e80000100a00 */
[----:B------:R1:W-:Y:S01]  /*370a0*/  STL.64 [R1+0x108], R10 ;  /* 0x0001080a01007387 */ /* 0x0003e20000100a00 */
[----:B----4-:R-:W-:-:S03]  /*370b0*/  IMAD.WIDE R18, R4, 0x4, R34 ;  /* 0x0000000404127825 */ /* 0x010fc600078e0222 */
[----:B------:R-:W4:Y:S04]  /*370c0*/  LDL.LU.64 R32, [R1+0xfe8] ;  /* 0x000fe80001207983 */ /* 0x000f280000300a00 */
[----:B------:R-:W4:Y:S04]  /*370d0*/  LDL.LU.64 R30, [R1+0xfc8] ;  /* 0x000fc800011e7983 */ /* 0x000f280000300a00 */
[----:B------:R-:W4:Y:S04]  /*370e0*/  LDL.LU.64 R34, [R1+0xfa8] ;  /* 0x000fa80001227983 */ /* 0x000f280000300a00 */
[----:B------:R1:W-:Y:S04]  /*370f0*/  LDGSTS.E [R8+0x66800], desc[UR4][R12.64], P3 ;  /* 0x668000000c087fae */ /* 0x0003e80009921844 */
[----:B------:R1:W-:Y:S04]  /*37100*/  LDGSTS.E [R5+0x66c00], desc[UR4][R10.64], P3 ;  /* 0x66c000000a057fae */ /* 0x0003e80009921844 */
[----:B------:R1:W-:Y:S01]  /*37110*/  STL.64 [R1+0xe8], R18 ;  /* 0x0000e81201007387 */ /* 0x0003e20000100a00 */
[----:B---3--:R-:W-:-:S03]  /*37120*/  IMAD.WIDE R14, R4, 0x4, R28 ;  /* 0x00000004040e7825 */ /* 0x008fc600078e021c */
[----:B------:R3:W-:Y:S04]  /*37130*/  LDGSTS.E [R16+0x67000], desc[UR4][R18.64], P3 ;  /* 0x6700000012107fae */ /* 0x0007e80009921844 */
[----:B------:R-:W4:Y:S01]  /*37140*/  LDL.LU.64 R28, [R1+0xf88] ;  /* 0x000f8800011c7983 */ /* 0x000f220000300a00 */
[----:B-1----:R-:W-:-:S03]  /*37150*/  IMAD.WIDE R12, R4, 0x4, R40 ;  /* 0x00000004040c7825 */ /* 0x002fc600078e0228 */
[----:B------:R2:W-:Y:S04]  /*37160*/  STL.64 [R1+0xc8], R14 ;  /* 0x0000c80e01007387 */ /* 0x0005e80000100a00 */
[----:B------:R2:W-:Y:S01]  /*37170*/  LDGSTS.E [R9+0x67400], desc[UR4][R14.64], P3 ;  /* 0x674000000e097fae */ /* 0x0005e20009921844 */
[----:B------:R-:W-:-:S03]  /*37180*/  IMAD.WIDE R10, R4, 0x4, R38 ;  /* 0x00000004040a7825 */ /* 0x000fc600078e0226 */
[----:B------:R1:W-:Y:S01]  /*37190*/  STL.64 [R1+0xa8], R12 ;  /* 0x0000a80c01007387 */ /* 0x0003e20000100a00 */
[----:B---3--:R-:W-:-:S03]  /*371a0*/  IMAD.WIDE R18, R4, 0x4, R42 ;  /* 0x0000000404127825 */ /* 0x008fc600078e022a */
[----:B------:R1:W-:Y:S01]  /*371b0*/  LDGSTS.E [R8+0x67800], desc[UR4][R12.64], P3 ;  /* 0x678000000c087fae */ /* 0x0003e20009921844 */
[----:B--2---:R-:W-:-:S03]  /*371c0*/  IMAD.WIDE R14, R4, 0x4, R36 ;  /* 0x00000004040e7825 */ /* 0x004fc600078e0224 */
[----:B------:R2:W-:Y:S04]  /*371d0*/  STL.64 [R1+0x88], R10 ;  /* 0x0000880a01007387 */ /* 0x0005e80000100a00 */
[----:B------:R2:W-:Y:S01]  /*371e0*/  LDGSTS.E [R5+0x67c00], desc[UR4][R10.64], P3 ;  /* 0x67c000000a057fae */ /* 0x0005e20009921844 */
[----:B-1----:R-:W-:-:S03]  /*371f0*/  IMAD.WIDE R12, R4, 0x4, R24 ;  /* 0x00000004040c7825 */ /* 0x002fc600078e0218 */
[----:B------:R1:W-:Y:S04]  /*37200*/  STL.64 [R1+0x68], R18 ;  /* 0x0000681201007387 */ /* 0x0003e80000100a00 */
[----:B------:R-:W-:Y:S04]  /*37210*/  STL.64 [R1+0x48], R14 ;  /* 0x0000480e01007387 */ /* 0x000fe80000100a00 */
[----:B------:R-:W3:Y:S04]  /*37220*/  LDL.LU.64 R42, [R1+0xf68] ;  /* 0x000f6800012a7983 */ /* 0x000ee80000300a00 */
[----:B------:R-:W-:Y:S04]  /*37230*/  STL.64 [R1+0x28], R12 ;  /* 0x0000280c01007387 */ /* 0x000fe80000100a00 */
[----:B------:R-:W3:Y:S04]  /*37240*/  LDL.LU.64 R24, [R1+0xf48] ;  /* 0x000f480001187983 */ /* 0x000ee80000300a00 */
[----:B------:R-:W3:Y:S04]  /*37250*/  LDL.LU.64 R36, [R1+0xf28] ;  /* 0x000f280001247983 */ /* 0x000ee80000300a00 */
[----:B------:R1:W-:Y:S01]  /*37260*/  LDGSTS.E [R16+0x70000], desc[UR4][R18.64], P3 ;  /* 0x7000000012107fae */ /* 0x0003e20009921844 */
[----:B------:R-:W-:-:S03]  /*37270*/  VIADD R20, R250, 0x100000 ;  /* 0x00100000fa147836 */ /* 0x000fc60000000000 */
[----:B------:R-:W-:Y:S04]  /*37280*/  LDGSTS.E [R9+0x70400], desc[UR4][R14.64], P3 ;  /* 0x704000000e097fae */ /* 0x000fe80009921844 */
[----:B------:R-:W-:Y:S01]  /*37290*/  LDGSTS.E [R8+0x70800], desc[UR4][R12.64], P3 ;  /* 0x708000000c087fae */ /* 0x000fe20009921844 */
[----:B--2---:R-:W-:-:S05]  /*372a0*/  IMAD.WIDE R10, R4, 0x4, R26 ;  /* 0x00000004040a7825 */ /* 0x004fca00078e021a */
[----:B------:R-:W-:Y:S04]  /*372b0*/  STL.64 [R1+0x8], R10 ;  /* 0x0000080a01007387 */ /* 0x000fe80000100a00 */
[----:B------:R-:W2:Y:S04]  /*372c0*/  LDL.LU.64 R26, [R1+0xf08] ;  /* 0x000f0800011a7983 */ /* 0x000ea80000300a00 */
[----:B------:R-:W-:Y:S01]  /*372d0*/  LDGSTS.E [R5+0x70c00], desc[UR4][R10.64], P3 ;  /* 0x70c000000a057fae */ /* 0x000fe20009921844 */
[----:B----4-:R-:W-:-:S04]  /*372e0*/  IMAD.WIDE R236, R4, 0x4, R32 ;  /* 0x0000000404ec7825 */ /* 0x010fc800078e0220 */
[C---:B------:R-:W-:Y:S01]  /*372f0*/  IMAD.WIDE R228, R4.reuse, 0x4, R30 ;  /* 0x0000000404e47825 */ /* 0x040fe200078e021e */
[----:B------:R-:W-:Y:S04]  /*37300*/  LDGSTS.E [R20+0x71000], desc[UR4][R236.64], P3 ;  /* 0x71000000ec147fae */ /* 0x000fe80009921844 */
[----:B------:R-:W4:Y:S01]  /*37310*/  LDL.LU.64 R30, [R1+0xee8] ;  /* 0x000ee800011e7983 */ /* 0x000f220000300a00 */
[----:B-1----:R-:W-:-:S03]  /*37320*/  IMAD.WIDE R16, R4, 0x4, R34 ;  /* 0x0000000404107825 */ /* 0x002fc600078e0222 */
[----:B------:R-:W4:Y:S04]  /*37330*/  LDL.LU.64 R32, [R1+0xec8] ;  /* 0x000ec80001207983 */ /* 0x000f280000300a00 */
[----:B------:R-:W4:Y:S04]  /*37340*/  LDL.LU.64 R44, [R1+0xea8] ;  /* 0x000ea800012c7983 */ /* 0x000f280000300a00 */
[----:B------:R-:W4:Y:S04]  /*37350*/  LDL.LU.64 R34, [R1+0xe88] ;  /* 0x000e880001227983 */ /* 0x000f280000300a00 */
[----:B------:R-:W-:Y:S01]  /*37360*/  STL.64 [R1+0x31e0], R236 ;  /* 0x0031e0ec01007387 */ /* 0x000fe20000100a00 */
[----:B------:R-:W-:-:S03]  /*37370*/  IMAD.WIDE R18, R4, 0x4, R28 ;  /* 0x0000000404127825 */ /* 0x000fc600078e021c */
[----:B------:R-:W-:Y:S04]  /*37380*/  STL.64 [R1+0x31d8], R228 ;  /* 0x0031d8e401007387 */ /* 0x000fe80000100a00 */
[----:B------:R-:W-:Y:S04]  /*37390*/  STL.64 [R1+0x31e8], R16 ;  /* 0x0031e81001007387 */ /* 0x000fe80000100a00 */
[----:B------:R1:W-:Y:S01]  /*373a0*/  STL.64 [R1+0x31f0], R18 ;  /* 0x0031f01201007387 */ /* 0x0003e20000100a00 */
[----:B------:R-:W-:-:S03]  /*373b0*/  VIADD R28, R250, 0x100000 ;  /* 0x00100000fa1c7836 */ /* 0x000fc60000000000 */
[----:B------:R-:W4:Y:S04]  /*373c0*/  LDL.LU.64 R38, [R1+0xe68] ;  /* 0x000e680001267983 */ /* 0x000f280000300a00 */
[----:B------:R-:W4:Y:S04]  /*373d0*/  LDL.LU.64 R40, [R1+0xe48] ;  /* 0x000e480001287983 */ /* 0x000f280000300a00 */
[----:B------:R-:W4:Y:S04]  /*373e0*/  LDL.LU.64 R52, [R1+0xe28] ;  /* 0x000e280001347983 */ /* 0x000f280000300a00 */
[----:B------:R-:W-:Y:S04]  /*373f0*/  LDGSTS.E [R9+0x71400], desc[UR4][R228.64], P3 ;  /* 0x71400000e4097fae */ /* 0x000fe80009921844 */
[----:B------:R-:W-:Y:S04]  /*37400*/  LDGSTS.E [R8+0x71800], desc[UR4][R16.64], P3 ;  /* 0x7180000010087fae */ /* 0x000fe80009921844 */
[----:B------:R1:W-:Y:S01]  /*37410*/  LDGSTS.E [R5+0x71c00], desc[UR4][R18.64], P3 ;  /* 0x71c0000012057fae */ /* 0x0003e20009921844 */
[----:B---3--:R-:W-:-:S03]  /*37420*/  IMAD.WIDE R22, R4, 0x4, R42 ;  /* 0x0000000404167825 */ /* 0x008fc600078e022a */
[----:B------:R-:W3:Y:S01]  /*37430*/  LDL.LU.64 R42, [R1+0xe08] ;  /* 0x000e0800012a7983 */ /* 0x000ee20000300a00 */
[----:B------:R-:W-:-:S03]  /*37440*/  IMAD.WIDE R24, R4, 0x4, R24 ;  /* 0x0000000404187825 */ /* 0x000fc600078e0218 */
[----:B------:R-:W-:Y:S01]  /*37450*/  STL.64 [R1+0x31f8], R22 ;  /* 0x0031f81601007387 */ /* 0x000fe20000100a00 */
[----:B-1----:R-:W1:Y:S01]  /*37460*/  LDC R18, c[0x0][0x230] ;  /* 0x00008c00ff127b82 */ /* 0x002e620000000800 */
[C---:B------:R-:W-:Y:S02]  /*37470*/  IMAD.WIDE R20, R4.reuse, 0x4, R36 ;  /* 0x0000000404147825 */ /* 0x040fe400078e0224 */
[----:B------:R-:W-:Y:S04]  /*37480*/  STL.64 [R1+0x3200], R24 ;  /* 0x0032001801007387 */ /* 0x000fe80000100a00 */
[----:B------:R3:W-:Y:S04]  /*37490*/  STL.64 [R1+0x3208], R20 ;  /* 0x0032081401007387 */ /* 0x0007e80000100a00 */
[----:B------:R4:W-:Y:S01]  /*374a0*/  LDGSTS.E [R28+0x72000], desc[UR4][R22.64], P3 ;  /* 0x72000000161c7fae */ /* 0x0009e20009921844 */
[----:B--2---:R-:W-:-:S03]  /*374b0*/  IMAD.WIDE R26, R4, 0x4, R26 ;  /* 0x00000004041a7825 */ /* 0x004fc600078e021a */
[----:B------:R-:W-:Y:S04]  /*374c0*/  LDGSTS.E [R9+0x72400], desc[UR4][R24.64], P3 ;  /* 0x7240000018097fae */ /* 0x000fe80009921844 */
[----:B------:R-:W-:Y:S04]  /*374d0*/  STL.64 [R1+0x3210], R26 ;  /* 0x0032101a01007387 */ /* 0x000fe80000100a00 */
[----:B------:R-:W2:Y:S04]  /*374e0*/  LDL.LU.64 R46, [R1+0xde8] ;  /* 0x000de800012e7983 */ /* 0x000ea80000300a00 */
[----:B------:R-:W2:Y:S04]  /*374f0*/  LDL.LU.64 R48, [R1+0xdc8] ;  /* 0x000dc80001307983 */ /* 0x000ea80000300a00 */
[----:B------:R-:W2:Y:S01]  /*37500*/  LDL.LU.64 R60, [R1+0xda8] ;  /* 0x000da800013c7983 */ /* 0x000ea20000300a00 */
[----:B----4-:R-:W-:-:S03]  /*37510*/  IMAD.WIDE R30, R4, 0x4, R30 ;  /* 0x00000004041e7825 */ /* 0x010fc600078e021e */
[----:B------:R-:W4:Y:S01]  /*37520*/  LDL.LU.64 R50, [R1+0xd88] ;  /* 0x000d880001327983 */ /* 0x000f220000300a00 */
[----:B------:R-:W-:-:S04]  /*37530*/  IMAD.WIDE R32, R4, 0x4, R32 ;  /* 0x0000000404207825 */ /* 0x000fc800078e0220 */
[C---:B------:R-:W-:Y:S01]  /*37540*/  IMAD.WIDE R28, R4.reuse, 0x4, R44 ;  /* 0x00000004041c7825 */ /* 0x040fe200078e022c */
[----:B------:R-:W-:Y:S03]  /*37550*/  STL.64 [R1+0x3218], R30 ;  /* 0x0032181e01007387 */ /* 0x000fe60000100a00 */
[----:B------:R-:W-:Y:S01]  /*37560*/  IMAD.WIDE R34, R4, 0x4, R34 ;  /* 0x0000000404227825 */ /* 0x000fe200078e0222 */
[----:B------:R-:W-:Y:S04]  /*37570*/  STL.64 [R1+0x3220], R32 ;  /* 0x0032202001007387 */ /* 0x000fe80000100a00 */
[----:B------:R1:W-:Y:S04]  /*37580*/  STL.64 [R1+0x3228], R28 ;  /* 0x0032281c01007387 */ /* 0x0003e80000100a00 */
[----:B------:R-:W-:Y:S04]  /*37590*/  STL.64 [R1+0x3230], R34 ;  /* 0x0032302201007387 */ /* 0x000fe80000100a00 */
        /* <DEDUP_REMOVED lines=13> */
[----:B------:R-:W-:-:S02]  /*37670*/  VIADD R36, R250, 0x100000 ;  /* 0x00100000fa247836 */ /* 0x000fc40000000000 */
[----:B------:R-:W-:Y:S01]  /*37680*/  VIADD R44, R250, 0x100000 ;  /* 0x00100000fa2c7836 */ /* 0x000fe20000000000 */
[----:B------:R1:W-:Y:S01]  /*37690*/  LDGSTS.E [R8+0x72800], desc[UR4][R20.64], P3 ;  /* 0x7280000014087fae */ /* 0x0003e20009921844 */
[----:B------:R-:W-:-:S03]  /*376a0*/  IMAD.WIDE R38, R4, 0x4, R38 ;  /* 0x0000000404267825 */ /* 0x000fc600078e0226 */
[----:B------:R-:W-:Y:S01]  /*376b0*/  LDGSTS.E [R5+0x72c00], desc[UR4][R26.64], P3 ;  /* 0x72c000001a057fae */ /* 0x000fe20009921844 */
[----:B------:R-:W-:-:S03]  /*376c0*/  IMAD.WIDE R40, R4, 0x4, R40 ;  /* 0x0000000404287825 */ /* 0x000fc600078e0228 */
[----:B------:R1:W-:Y:S01]  /*376d0*/  LDGSTS.E [R36+0x73000], desc[UR4][R30.64], P3 ;  /* 0x730000001e247fae */ /* 0x0003e20009921844 */
[----:B---3--:R-:W-:-:S03]  /*376e0*/  IMAD.WIDE R42, R4, 0x4, R42 ;  /* 0x00000004042a7825 */ /* 0x008fc600078e022a */
[----:B------:R-:W-:Y:S01]  /*376f0*/  LDGSTS.E [R9+0x73400], desc[UR4][R32.64], P3 ;  /* 0x7340000020097fae */ /* 0x000fe20009921844 */
[----:B------:R-:W-:Y:S01]  /*37700*/  VIADD R120, R249, 0x100000 ;  /* 0x00100000f9787836 */ /* 0x000fe20000000000 */
[----:B-1----:R-:W1:Y:S02]  /*37710*/  LDC R21, c[0x0][0x230] ;  /* 0x00008c00ff157b82 */ /* 0x002e640000000800 */
[----:B------:R3:W-:Y:S01]  /*37720*/  LDGSTS.E [R8+0x73800], desc[UR4][R28.64], P3 ;  /* 0x738000001c087fae */ /* 0x0007e20009921844 */
[----:B------:R-:W-:-:S03]  /*37730*/  IMAD.WIDE R36, R4, 0x4, R52 ;  /* 0x0000000404247825 */ /* 0x000fc600078e0234 */
[----:B------:R-:W-:Y:S01]  /*37740*/  LDGSTS.E [R5+0x73c00], desc[UR4][R34.64], P3 ;  /* 0x73c0000022057fae */ /* 0x000fe20009921844 */
[----:B------:R-:W-:-:S03]  /*37750*/  VIADD R52, R250, 0x100000 ;  /* 0x00100000fa347836 */ /* 0x000fc60000000000 */
[----:B------:R2:W-:Y:S01]  /*37760*/  LDGSTS.E [R44+0x74000], desc[UR4][R38.64], P3 ;  /* 0x74000000262c7fae */ /* 0x0005e20009921844 */
[C---:B------:R-:W-:Y:S02]  /*37770*/  VIADD R156, R248.reuse, 0x100000 ;  /* 0x00100000f89c7836 */ /* 0x040fe40000000000 */
[C---:B------:R-:W-:Y:S01]  /*37780*/  VIADD R172, R248.reuse, 0x100000 ;  /* 0x00100000f8ac7836 */ /* 0x040fe20000000000 */
[----:B------:R-:W-:Y:S01]  /*37790*/  LDGSTS.E [R9+0x74400], desc[UR4][R40.64], P3 ;  /* 0x7440000028097fae */ /* 0x000fe20009921844 */
[----:B------:R-:W-:Y:S01]  /*377a0*/  VIADD R171, R248, 0x100000 ;  /* 0x00100000f8ab7836 */ /* 0x000fe20000000000 */
[----:B---3--:R-:W3:Y:S02]  /*377b0*/  LDC R28, c[0x0][0x230] ;  /* 0x00008c00ff1c7b82 */ /* 0x008ee40000000800 */
[----:B------:R-:W-:Y:S04]  /*377c0*/  LDGSTS.E [R8+0x74800], desc[UR4][R36.64], P3 ;  /* 0x7480000024087fae */ /* 0x000fe80009921844 */
[----:B------:R-:W-:Y:S04]  /*377d0*/  LDGSTS.E [R5+0x74c00], desc[UR4][R42.64], P3 ;  /* 0x74c000002a057fae */ /* 0x000fe80009921844 */
[----:B------:R-:W3:Y:S01]  /*377e0*/  LDL.LU.64 R80, [R1+0x13c0] ;  /* 0x0013c00001507983 */ /* 0x000ee20000300a00 */
[----:B--2---:R-:W-:-:S04]  /*377f0*/  IMAD.WIDE R46, R4, 0x4, R46 ;  /* 0x00000004042e7825 */ /* 0x004fc800078e022e */
[C---:B------:R-:W-:Y:S01]  /*37800*/  IMAD.WIDE R48, R4.reuse, 0x4, R48 ;  /* 0x0000000404307825 */ /* 0x040fe200078e0230 */
[----:B------:R2:W-:Y:S03]  /*37810*/  LDGSTS.E [R52+0x75000], desc[UR4][R46.64], P3 ;  /* 0x750000002e347fae */ /* 0x0005e60009921844 */
[C---:B------:R-:W-:Y:S01]  /*37820*/  IMAD.WIDE R44, R4.reuse, 0x4, R60 ;  /* 0x00000004042c7825 */ /* 0x040fe200078e023c */
[----:B------:R-:W-:Y:S03]  /*37830*/  LDGSTS.E [R9+0x75400], desc[UR4][R48.64], P3 ;  /* 0x7540000030097fae */ /* 0x000fe60009921844 */
[----:B----4-:R-:W-:Y:S01]  /*37840*/  IMAD.WIDE R50, R4, 0x4, R50 ;  /* 0x0000000404327825 */ /* 0x010fe200078e0232 */
[----:B------:R-:W-:Y:S03]  /*37850*/  LDGSTS.E [R8+0x75800], desc[UR4][R44.64], P3 ;  /* 0x758000002c087fae */ /* 0x000fe60009921844 */
[----:B------:R-:W-:Y:S01]  /*37860*/  VIADD R60, R250, 0x100000 ;  /* 0x00100000fa3c7836 */ /* 0x000fe20000000000 */
[----:B------:R-:W-:Y:S01]  /*37870*/  LDGSTS.E [R5+0x75c00], desc[UR4][R50.64], P3 ;  /* 0x75c0000032057fae */ /* 0x000fe20009921844 */
[----:B------:R-:W-:-:S04]  /*37880*/  IMAD.WIDE R54, R4, 0x4, R54 ;  /* 0x0000000404367825 */ /* 0x000fc800078e0236 */
[C---:B------:R-:W-:Y:S01]  /*37890*/  IMAD.WIDE R56, R4.reuse, 0x4, R56 ;  /* 0x0000000404387825 */ /* 0x040fe200078e0238 */
[----:B------:R-:W-:Y:S03]  /*378a0*/  LDGSTS.E [R60+0x76000], desc[UR4][R54.64], P3 ;  /* 0x76000000363c7fae */ /* 0x000fe60009921844 */
[C---:B--2---:R-:W-:Y:S01]  /*378b0*/  IMAD.WIDE R52, R4.reuse, 0x4, R64 ;  /* 0x0000000404347825 */ /* 0x044fe200078e0240 */
[----:B------:R-:W-:Y:S04]  /*378c0*/  LDGSTS.E [R9+0x76400], desc[UR4][R56.64], P3 ;  /* 0x7640000038097fae */ /* 0x000fe80009921844 */
[----:B------:R2:W-:Y:S02]  /*378d0*/  LDGSTS.E [R8+0x76800], desc[UR4][R52.64], P3 ;  /* 0x7680000034087fae */ /* 0x0005e40009921844 */
[----:B--2---:R-:W-:-:S02]  /*378e0*/  IMAD.WIDE R8, R4, 0x4, R78 ;  /* 0x0000000404087825 */ /* 0x004fc400078e024e */
[----:B------:R-:W2:Y:S02]  /*378f0*/  LDL.LU.64 R78, [R1+0x13a0] ;  /* 0x0013a000014e7983 */ /* 0x000ea40000300a00 */
[C---:B------:R-:W-:Y:S02]  /*37900*/  IMAD.WIDE R60, R4.reuse, 0x4, R70 ;  /* 0x00000004043c7825 */ /* 0x040fe400078e0246 */
[----:B------:R-:W4:Y:S02]  /*37910*/  LDL.LU.64 R70, [R1+0x1380] ;  /* 0x0013800001467983 */ /* 0x000f240000300a00 */
[----:B------:R-:W-:-:S04]  /*37920*/  IMAD.WIDE R16, R4, 0x4, R76 ;  /* 0x0000000404107825 */ /* 0x000fc800078e024c */
[C---:B------:R-:W-:Y:S02]  /*37930*/  IMAD.WIDE R14, R4.reuse, 0x4, R74 ;  /* 0x00000004040e7825 */ /* 0x040fe400078e024a */
[----:B------:R-:W4:Y:S02]  /*37940*/  LDL.LU.64 R74, [R1+0x1360] ;  /* 0x00136000014a7983 */ /* 0x000f240000300a00 */
[C---:B------:R-:W-:Y:S02]  /*37950*/  IMAD.WIDE R12, R4.reuse, 0x4, R84 ;  /* 0x00000004040c7825 */ /* 0x040fe400078e0254 */
[----:B------:R1:W-:Y:S04]  /*37960*/  STL.64 [R1+0x460], R16 ;  /* 0x0004601001007387 */ /* 0x0003e80000100a00 */
[----:B------:R-:W4:Y:S04]  /*37970*/  LDL.LU.64 R76, [R1+0x1340] ;  /* 0x00134000014c7983 */ /* 0x000f280000300a00 */
[----:B------:R3:W-:Y:S04]  /*37980*/  STL.64 [R1+0x440], R14 ;  /* 0x0004400e01007387 */ /* 0x0007e80000100a00 */
[----:B------:R-:W4:Y:S01]  /*37990*/  LDL.LU.64 R84, [R1+0x1320] ;  /* 0x0013200001547983 */ /* 0x000f220000300a00 */
[----:B------:R-:W-:-:S03]  /*379a0*/  IMAD.WIDE R10, R4, 0x4, R72 ;  /* 0x00000004040a7825 */ /* 0x000fc600078e0248 */
[----:B------:R2:W-:Y:S01]  /*379b0*/  STL.64 [R1+0x420], R12 ;  /* 0x0004200c01007387 */ /* 0x0005e20000100a00 */
[----:B------:R-:W-:-:S03]  /*379c0*/  IMAD.WIDE R58, R4, 0x4, R58 ;  /* 0x00000004043a7825 */ /* 0x000fc600078e023a */
[----:B------:R-:W4:Y:S01]  /*379d0*/  LDL.LU.64 R72, [R1+0x1300] ;  /* 0x0013000001487983 */ /* 0x000f220000300a00 */
[----:B------:R-:W-:-:S03]  /*379e0*/  IMAD.WIDE R62, R4, 0x4, R62 ;  /* 0x00000004043e7825 */ /* 0x000fc600078e023e */
[----:B------:R-:W-:Y:S01]  /*379f0*/  LDGSTS.E [R5+0x76c00], desc[UR4][R58.64], P3 ;  /* 0x76c000003a057fae */ /* 0x000fe20009921844 */
[C---:B------:R-:W-:Y:S02]  /*37a00*/  VIADD R65, R250.reuse, 0x100000 ;  /* 0x00100000fa417836 */ /* 0x040fe40000000000 */
[----:B------:R-:W-:Y:S01]  /*37a10*/  VIADD R64, R250, 0x100000 ;  /* 0x00100000fa407836 */ /* 0x000fe20000000000 */
[----:B------:R1:W-:Y:S01]  /*37a20*/  LDGSTS.E [R68+0x77000], desc[UR4][R62.64], P3 ;  /* 0x770000003e447fae */ /* 0x0003e20009921844 */
[----:B------:R-:W-:-:S03]  /*37a30*/  IMAD.WIDE R66, R4, 0x4, R66 ;  /* 0x0000000404427825 */ /* 0x000fc600078e0242 */
[----:B------:R-:W-:Y:S04]  /*37a40*/  LDGSTS.E [R65+0x77400], desc[UR4][R8.64], P3 ;  /* 0x7740000008417fae */ /* 0x000fe80009921844 */
[----:B------:R-:W-:Y:S01]  /*37a50*/  LDGSTS.E [R64+0x77800], desc[UR4][R60.64], P3 ;  /* 0x778000003c407fae */ /* 0x000fe20009921844 */
[----:B-1----:R-:W-:-:S03]  /*37a60*/  VIADD R68, R249, 0x100000 ;  /* 0x00100000f9447836 */ /* 0x002fc60000000000 */
[----:B------:R-:W-:Y:S04]  /*37a70*/  LDGSTS.E [R5+0x77c00], desc[UR4][R66.64], P3 ;  /* 0x77c0000042057fae */ /* 0x000fe80009921844 */
[----:B------:R1:W-:Y:S04]  /*37a80*/  LDGSTS.E [R68+0x60100], desc[UR4][R16.64], P3 ;  /* 0x6010000010447fae */ /* 0x0003e80009921844 */
[----:B------:R4:W-:Y:S01]  /*37a90*/  STL.64 [R1+0x400], R10 ;  /* 0x0004000a01007387 */ /* 0x0009e20000100a00 */
[----:B-1----:R-:W-:-:S03]  /*37aa0*/  IMAD.WIDE R16, R4, 0x4, R82 ;  /* 0x0000000404107825 */ /* 0x002fc600078e0252 */
[----:B------:R-:W4:Y:S01]  /*37ab0*/  LDL.LU.64 R82, [R1+0x12e0] ;  /* 0x0012e00001527983 */ /* 0x000f220000300a00 */
[C---:B------:R-:W-:Y:S02]  /*37ac0*/  VIADD R65, R249.reuse, 0x100000 ;  /* 0x00100000f9417836 */ /* 0x040fe40000000000 */
[C---:B------:R-:W-:Y:S02]  /*37ad0*/  VIADD R64, R249.reuse, 0x100000 ;  /* 0x00100000f9407836 */ /* 0x040fe40000000000 */
[----:B------:R-:W-:Y:S01]  /*37ae0*/  VIADD R5, R249, 0x100000 ;  /* 0x00100000f9057836 */ /* 0x000fe20000000000 */
[----:B------:R3:W-:Y:S04]  /*37af0*/  LDGSTS.E [R65+0x60500], desc[UR4][R14.64], P3 ;  /* 0x605000000e417fae */ /* 0x0007e80009921844 */
[----:B------:R2:W-:Y:S04]  /*37b00*/  LDGSTS.E [R64+0x60900], desc[UR4][R12.64], P3 ;  /* 0x609000000c407fae */ /* 0x0005e80009921844 */
[----:B------:R4:W-:Y:S01]  /*37b10*/  LDGSTS.E [R5+0x60d00], desc[UR4][R10.64], P3 ;  /* 0x60d000000a057fae */ /* 0x0009e20009921844 */
[----:B---3--:R-:W-:-:S03]  /*37b20*/  IMAD.WIDE R14, R4, 0x4, R80 ;  /* 0x00000004040e7825 */ /* 0x008fc600078e0250 */
[----:B------:R1:W-:Y:S04]  /*37b30*/  LDGSTS.E [R68+0x61100], desc[UR4][R16.64], P3 ;  /* 0x6110000010447fae */ /* 0x0003e80009921844 */
[----:B------:R-:W3:Y:S04]  /*37b40*/  LDL.LU.64 R80, [R1+0x12c0] ;  /* 0x0012c00001507983 */ /* 0x000ee80000300a00 */
[----:B------:R1:W-:Y:S04]  /*37b50*/  STL.64 [R1+0x3e0], R16 ;  /* 0x0003e01001007387 */ /* 0x0003e80000100a00 */
[----:B------:R1:W-:Y:S01]  /*37b60*/  LDGSTS.E [R65+0x61500], desc[UR4][R14.64], P3 ;  /* 0x615000000e417fae */ /* 0x0003e20009921844 */
[----:B--2---:R-:W-:-:S03]  /*37b70*/  IMAD.WIDE R12, R4, 0x4, R78 ;  /* 0x00000004040c7825 */ /* 0x004fc600078e024e */
[----:B------:R-:W2:Y:S01]  /*37b80*/  LDL.LU.64 R78, [R1+0x12a0] ;  /* 0x0012a000014e7983 */ /* 0x000ea20000300a00 */
[----:B----4-:R-:W-:-:S03]  /*37b90*/  IMAD.WIDE R10, R4, 0x4, R70 ;  /* 0x00000004040a7825 */ /* 0x010fc600078e0246 */
[----:B------:R4:W-:Y:S04]  /*37ba0*/  STL.64 [R1+0x3c0], R14 ;  /* 0x0003c00e01007387 */ /* 0x0009e80000100a00 */
[----:B------:R4:W-:Y:S01]  /*37bb0*/  STL.64 [R1+0x3a0], R12 ;  /* 0x0003a00c01007387 */ /* 0x0009e20000100a00 */
[----:B-1----:R-:W-:-:S03]  /*37bc0*/  IMAD.WIDE R16, R4, 0x4, R74 ;  /* 0x0000000404107825 */ /* 0x002fc600078e024a */
[----:B------:R-:W2:Y:S04]  /*37bd0*/  LDL.LU.64 R70, [R1+0x1280] ;  /* 0x0012800001467983 */ /* 0x000ea80000300a00 */
[----:B------:R1:W-:Y:S01]  /*37be0*/  STL.64 [R1+0x380], R10 ;  /* 0x0003800a01007387 */ /* 0x0003e20000100a00 */
[----:B----4-:R-:W-:-:S03]  /*37bf0*/  IMAD.WIDE R14, R4, 0x4, R76 ;  /* 0x00000004040e7825 */ /* 0x010fc600078e024c */
[----:B------:R4:W-:Y:S04]  /*37c00*/  LDGSTS.E [R64+0x61900], desc[UR4][R12.64], P3 ;  /* 0x619000000c407fae */ /* 0x0009e80009921844 */
[----:B------:R-:W2:Y:S04]  /*37c10*/  LDL.LU.64 R74, [R1+0x1260] ;  /* 0x00126000014a7983 */ /* 0x000ea80000300a00 */
[----:B------:R-:W2:Y:S01]  /*37c20*/  LDL.LU.64 R76, [R1+0x1240] ;  /* 0x00124000014c7983 */ /* 0x000ea20000300a00 */
[----:B----4-:R-:W-:-:S03]  /*37c30*/  IMAD.WIDE R12, R4, 0x4, R84 ;  /* 0x00000004040c7825 */ /* 0x010fc600078e0254 */
[----:B------:R4:W-:Y:S04]  /*37c40*/  STL.64 [R1+0x360], R16 ;  /* 0x0003601001007387 */ /* 0x0009e80000100a00 */
[----:B------:R-:W2:Y:S04]  /*37c50*/  LDL.LU.64 R84, [R1+0x1220] ;  /* 0x0012200001547983 */ /* 0x000ea80000300a00 */
[----:B------:R1:W-:Y:S04]  /*37c60*/  LDGSTS.E [R5+0x61d00], desc[UR4][R10.64], P3 ;  /* 0x61d000000a057fae */ /* 0x0003e80009921844 */
[----:B------:R3:W-:Y:S04]  /*37c70*/  STL.64 [R1+0x340], R14 ;  /* 0x0003400e01007387 */ /* 0x0007e80000100a00 */
[----:B------:R2:W-:Y:S01]  /*37c80*/  STL.64 [R1+0x320], R12 ;  /* 0x0003200c01007387 */ /* 0x0005e20000100a00 */
[----:B-1----:R-:W-:-:S03]  /*37c90*/  IMAD.WIDE R10, R4, 0x4, R72 ;  /* 0x00000004040a7825 */ /* 0x002fc600078e0248 */
[----:B------:R4:W-:Y:S04]  /*37ca0*/  LDGSTS.E [R68+0x62100], desc[UR4][R16.64], P3 ;  /* 0x6210000010447fae */ /* 0x0009e80009921844 */
[----:B------:R-:W2:Y:S04]  /*37cb0*/  LDL.LU.64 R72, [R1+0x1200] ;  /* 0x0012000001487983 */ /* 0x000ea80000300a00 */
[----:B------:R1:W-:Y:S04]  /*37cc0*/  STL.64 [R1+0x300], R10 ;  /* 0x0003000a01007387 */ /* 0x0003e80000100a00 */
[----:B------:R3:W-:Y:S04]  /*37cd0*/  LDGSTS.E [R65+0x62500], desc[UR4][R14.64], P3 ;  /* 0x625000000e417fae */ /* 0x0007e80009921844 */
[----:B------:R2:W-:Y:S01]  /*37ce0*/  LDGSTS.E [R64+0x62900], desc[UR4][R12.64], P3 ;  /* 0x629000000c407fae */ /* 0x0005e20009921844 */
[----:B----4-:R-:W-:-:S03]  /*37cf0*/  IMAD.WIDE R16, R4, 0x4, R82 ;  /* 0x0000000404107825 */ /* 0x010fc600078e0252 */
[----:B------:R1:W-:Y:S04]  /*37d00*/  LDGSTS.E [R5+0x62d00], desc[UR4][R10.64], P3 ;  /* 0x62d000000a057fae */ /* 0x0003e80009921844 */
[----:B------:R-:W4:Y:S04]  /*37d10*/  LDL.LU.64 R82, [R1+0x11e0] ;  /* 0x0011e00001527983 */ /* 0x000f280000300a00 */
[----:B------:R1:W-:Y:S01]  /*37d20*/  LDGSTS.E [R68+0x63100], desc[UR4][R16.64], P3 ;  /* 0x6310000010447fae */ /* 0x0003e20009921844 */
[----:B---3--:R-:W-:-:S03]  /*37d30*/  IMAD.WIDE R14, R4, 0x4, R80 ;  /* 0x00000004040e7825 */ /* 0x008fc600078e0250 */
[----:B------:R-:W3:Y:S04]  /*37d40*/  LDL.LU.64 R80, [R1+0x11c0] ;  /* 0x0011c00001507983 */ /* 0x000ee80000300a00 */
[----:B------:R1:W-:Y:S04]  /*37d50*/  STL.64 [R1+0x2e0], R16 ;  /* 0x0002e01001007387 */ /* 0x0003e80000100a00 */
[----:B------:R1:W-:Y:S01]  /*37d60*/  LDGSTS.E [R65+0x63500], desc[UR4][R14.64], P3 ;  /* 0x635000000e417fae */ /* 0x0003e20009921844 */
[----:B--2---:R-:W-:-:S03]  /*37d70*/  IMAD.WIDE R12, R4, 0x4, R78 ;  /* 0x00000004040c7825 */ /* 0x004fc600078e024e */
[----:B------:R-:W2:Y:S04]  /*37d80*/  LDL.LU.64 R78, [R1+0x11a0] ;  /* 0x0011a000014e7983 */ /* 0x000ea80000300a00 */
[----:B------:R1:W-:Y:S02]  /*37d90*/  STL.64 [R1+0x2c0], R14 ;  /* 0x0002c00e01007387 */ /* 0x0003e40000100a00 */
[C---:B-1----:R-:W-:Y:S02]  /*37da0*/  IMAD.WIDE R10, R4.reuse, 0x4, R70 ;  /* 0x00000004040a7825 */ /* 0x042fe400078e0246 */
[----:B------:R1:W-:Y:S04]  /*37db0*/  STL.64 [R1+0x2a0], R12 ;  /* 0x0002a00c01007387 */ /* 0x0003e80000100a00 */
[----:B------:R-:W2:Y:S04]  /*37dc0*/  LDL.LU.64 R70, [R1+0x1180] ;  /* 0x0011800001467983 */ /* 0x000ea80000300a00 */
[----:B------:R1:W-:Y:S01]  /*37dd0*/  STL.64 [R1+0x280], R10 ;  /* 0x0002800a01007387 */ /* 0x0003e20000100a00 */
[----:B------:R-:W-:-:S03]  /*37de0*/  IMAD.WIDE R16, R4, 0x4, R74 ;  /* 0x0000000404107825 */ /* 0x000fc600078e024a */
[----:B------:R1:W-:Y:S01]  /*37df0*/  LDGSTS.E [R64+0x63900], desc[UR4][R12.64], P3 ;  /* 0x639000000c407fae */ /* 0x0003e20009921844 */
[----:B------:R-:W-:-:S03]  /*37e00*/  IMAD.WIDE R14, R4, 0x4, R76 ;  /* 0x00000004040e7825 */ /* 0x000fc600078e024c */
[----:B------:R1:W-:Y:S04]  /*37e10*/  LDGSTS.E [R5+0x63d00], desc[UR4][R10.64], P3 ;  /* 0x63d000000a057fae */ /* 0x0003e80009921844 */
[----:B------:R-:W2:Y:S01]  /*37e20*/  LDL.LU.64 R74, [R1+0x1160] ;  /* 0x00116000014a7983 */ /* 0x000ea20000300a00 */
[----:B-1----:R-:W-:-:S03]  /*37e30*/  IMAD.WIDE R12, R4, 0x4, R84 ;  /* 0x00000004040c7825 */ /* 0x002fc600078e0254 */
[----:B------:R-:W2:Y:S04]  /*37e40*/  LDL.LU.64 R76, [R1+0x1140] ;  /* 0x00114000014c7983 */ /* 0x000ea80000300a00 */
[----:B------:R4:W-:Y:S04]  /*37e50*/  STL.64 [R1+0x260], R16 ;  /* 0x0002601001007387 */ /* 0x0009e80000100a00 */
[----:B------:R3:W-:Y:S04]  /*37e60*/  STL.64 [R1+0x240], R14 ;  /* 0x0002400e01007387 */ /* 0x0007e80000100a00 */
[----:B------:R-:W2:Y:S04]  /*37e70*/  LDL.LU.64 R90, [R1+0x1120] ;  /* 0x00112000015a7983 */ /* 0x000ea80000300a00 */
[----:B------:R2:W-:Y:S01]  /*37e80*/  STL.64 [R1+0x220], R12 ;  /* 0x0002200c01007387 */ /* 0x0005e20000100a00 */
[----:B------:R-:W-:-:S03]  /*37e90*/  IMAD.WIDE R10, R4, 0x4, R72 ;  /* 0x00000004040a7825 */ /* 0x000fc600078e0248 */
[----:B------:R4:W-:Y:S04]  /*37ea0*/  LDGSTS.E [R68+0x64100], desc[UR4][R16.64], P3 ;  /* 0x6410000010447fae */ /* 0x0009e80009921844 */
[----:B------:R1:W-:Y:S04]  /*37eb0*/  STL.64 [R1+0x200], R10 ;  /* 0x0002000a01007387 */ /* 0x0003e80000100a00 */
[----:B------:R-:W2:Y:S04]  /*37ec0*/  LDL.LU.64 R72, [R1+0x1100] ;  /* 0x0011000001487983 */ /* 0x000ea80000300a00 */
[----:B------:R3:W-:Y:S04]  /*37ed0*/  LDGSTS.E [R65+0x64500], desc[UR4][R14.64], P3 ;  /* 0x645000000e417fae */ /* 0x0007e80009921844 */
[----:B------:R2:W-:Y:S01]  /*37ee0*/  LDGSTS.E [R64+0x64900], desc[UR4][R12.64], P3 ;  /* 0x649000000c407fae */ /* 0x0005e20009921844 */
[----:B----4-:R-:W-:-:S03]  /*37ef0*/  IMAD.WIDE R16, R4, 0x4, R82 ;  /* 0x0000000404107825 */ /* 0x010fc600078e0252 */
[----:B------:R1:W-:Y:S04]  /*37f00*/  LDGSTS.E [R5+0x64d00], desc[UR4][R10.64], P3 ;  /* 0x64d000000a057fae */ /* 0x0003e80009921844 */
[----:B------:R-:W4:Y:S04]  /*37f10*/  LDL.LU.64 R82, [R1+0x10e0] ;  /* 0x0010e00001527983 */ /* 0x000f280000300a00 */
[----:B------:R-:W4:Y:S04]  /*37f20*/  LDL.LU.64 R84, [R1+0x10c0] ;  /* 0x0010c00001547983 */ /* 0x000f280000300a00 */
[----:B------:R1:W-:Y:S04]  /*37f30*/  STL.64 [R1+0x1e0], R16 ;  /* 0x0001e01001007387 */ /* 0x0003e80000100a00 */
[----:B------:R1:W-:Y:S01]  /*37f40*/  LDGSTS.E [R68+0x65100], desc[UR4][R16.64], P3 ;  /* 0x6510000010447fae */ /* 0x0003e20009921844 */
[----:B---3--:R-:W-:-:S03]  /*37f50*/  IMAD.WIDE R14, R4, 0x4, R80 ;  /* 0x00000004040e7825 */ /* 0x008fc600078e0250 */
[----:B------:R-:W3:Y:S04]  /*37f60*/  LDL.LU.64 R80, [R1+0x10a0] ;  /* 0x0010a00001507983 */ /* 0x000ee80000300a00 */
[----:B------:R1:W-:Y:S04]  /*37f70*/  STL.64 [R1+0x1c0], R14 ;  /* 0x0001c00e01007387 */ /* 0x0003e80000100a00 */
[----:B------:R1:W-:Y:S01]  /*37f80*/  LDGSTS.E [R65+0x65500], desc[UR4][R14.64], P3 ;  /* 0x655000000e417fae */ /* 0x0003e20009921844 */
[----:B--2---:R-:W-:-:S05]  /*37f90*/  IMAD.WIDE R12, R4, 0x4, R78 ;  /* 0x00000004040c7825 */ /* 0x004fca00078e024e */
[----:B------:R2:W-:Y:S04]  /*37fa0*/  STL.64 [R1+0x1a0], R12 ;  /* 0x0001a00c01007387 */ /* 0x0005e80000100a00 */
[----:B------:R2:W-:Y:S01]  /*37fb0*/  LDGSTS.E [R64+0x65900], desc[UR4][R12.64], P3 ;  /* 0x659000000c407fae */ /* 0x0005e20009921844 */
[----:B-1----:R-:W-:-:S03]  /*37fc0*/  IMAD.WIDE R10, R4, 0x4, R70 ;  /* 0x00000004040a7825 */ /* 0x002fc600078e0246 */
[----:B------:R-:W3:Y:S04]  /*37fd0*/  LDL.LU.64 R70, [R1+0x1080] ;  /* 0x0010800001467983 */ /* 0x000ee80000300a00 */
[----:B------:R1:W-:Y:S04]  /*37fe0*/  STL.64 [R1+0x180], R10 ;  /* 0x0001800a01007387 */ /* 0x0003e80000100a00 */
[----:B------:R1:W-:Y:S01]  /*37ff0*/  LDGSTS.E [R5+0x65d00], desc[UR4][R10.64], P3 ;  /* 0x65d000000a057fae */ /* 0x0003e20009921844 */
[----:B------:R-:W-:-:S03]  /*38000*/  IMAD.WIDE R16, R4, 0x4, R74 ;  /* 0x0000000404107825 */ /* 0x000fc600078e024a */
[----:B------:R-:W3:Y:S01]  /*38010*/  LDL.LU.64 R74, [R1+0x1060] ;  /* 0x00106000014a7983 */ /* 0x000ee20000300a00 */
[----:B------:R-:W-:-:S03]  /*38020*/  IMAD.WIDE R14, R4, 0x4, R76 ;  /* 0x00000004040e7825 */ /* 0x000fc600078e024c */
[----:B------:R-:W3:Y:S04]  /*38030*/  LDL.LU.64 R78, [R1+0x1040] ;  /* 0x00104000014e7983 */ /* 0x000ee80000300a00 */
[----:B------:R4:W-:Y:S04]  /*38040*/  STL.64 [R1+0x160], R16 ;  /* 0x0001601001007387 */ /* 0x0009e80000100a00 */
[----:B------:R-:W3:Y:S01]  /*38050*/  LDL.LU.64 R76, [R1+0x1020] ;  /* 0x00102000014c7983 */ /* 0x000ee20000300a00 */
[----:B--2---:R-:W-:-:S03]  /*38060*/  IMAD.WIDE R12, R4, 0x4, R90 ;  /* 0x00000004040c7825 */ /* 0x004fc600078e025a */
[----:B------:R2:W-:Y:S04]  /*38070*/  STL.64 [R1+0x140], R14 ;  /* 0x0001400e01007387 */ /* 0x0005e80000100a00 */
[----:B------:R3:W-:Y:S04]  /*38080*/  STL.64 [R1+0x120], R12 ;  /* 0x0001200c01007387 */ /* 0x0007e80000100a00 */
[----:B------:R4:W-:Y:S04]  /*38090*/  LDGSTS.E [R68+0x66100], desc[UR4][R16.64], P3 ;  /* 0x6610000010447fae */ /* 0x0009e80009921844 */
[----:B------:R2:W-:Y:S01]  /*380a0*/  LDGSTS.E [R65+0x66500], desc[UR4][R14.64], P3 ;  /* 0x665000000e417fae */ /* 0x0005e20009921844 */
[----:B-1----:R-:W-:-:S03]  /*380b0*/  IMAD.WIDE R10, R4, 0x4, R72 ;  /* 0x00000004040a7825 */ /* 0x002fc600078e0248 */
[----:B------:R3:W-:Y:S04]  /*380c0*/  LDGSTS.E [R64+0x66900], desc[UR4][R12.64], P3 ;  /* 0x669000000c407fae */ /* 0x0007e80009921844 */
[----:B------:R1:W-:Y:S04]  /*380d0*/  STL.64 [R1+0x100], R10 ;  /* 0x0001000a01007387 */ /* 0x0003e80000100a00 */
[----:B------:R-:W3:Y:S04]  /*380e0*/  LDL.LU.64 R72, [R1+0x1000] ;  /* 0x0010000001487983 */ /* 0x000ee80000300a00 */
[----:B------:R1:W-:Y:S01]  /*380f0*/  LDGSTS.E [R5+0x66d00], desc[UR4][R10.64], P3 ;  /* 0x66d000000a057fae */ /* 0x0003e20009921844 */
[----:B----4-:R-:W-:-:S03]  /*38100*/  IMAD.WIDE R16, R4, 0x4, R82 ;  /* 0x0000000404107825 */ /* 0x010fc600078e0252 */
[----:B------:R-:W4:Y:S01]  /*38110*/  LDL.LU.64 R82, [R1+0xfe0] ;  /* 0x000fe00001527983 */ /* 0x000f220000300a00 */
[----:B--2---:R-:W-:-:S03]  /*38120*/  IMAD.WIDE R14, R4, 0x4, R84 ;  /* 0x00000004040e7825 */ /* 0x004fc600078e0254 */
[----:B------:R-:W2:Y:S04]  /*38130*/  LDL.LU.64 R84, [R1+0xfc0] ;  /* 0x000fc00001547983 */ /* 0x000ea80000300a00 */
[----:B------:R1:W-:Y:S04]  /*38140*/  STL.64 [R1+0xe0], R16 ;  /* 0x0000e01001007387 */ /* 0x0003e80000100a00 */
[----:B------:R1:W-:Y:S01]  /*38150*/  LDGSTS.E [R68+0x67100], desc[UR4][R16.64], P3 ;  /* 0x6710000010447fae */ /* 0x0003e20009921844 */
[----:B---3--:R-:W-:-:S03]  /*38160*/  IMAD.WIDE R12, R4, 0x4, R80 ;  /* 0x00000004040c7825 */ /* 0x008fc600078e0250 */
[----:B------:R3:W-:Y:S04]  /*38170*/  LDGSTS.E [R65+0x67500], desc[UR4][R14.64], P3 ;  /* 0x675000000e417fae */ /* 0x0007e80009921844 */
[----:B------:R-:W2:Y:S04]  /*38180*/  LDL.LU.64 R80, [R1+0xfa0] ;  /* 0x000fa00001507983 */ /* 0x000ea80000300a00 */
[----:B------:R3:W-:Y:S04]  /*38190*/  STL.64 [R1+0xc0], R14 ;  /* 0x0000c00e01007387 */ /* 0x0007e80000100a00 */
[----:B------:R3:W-:Y:S04]  /*381a0*/  STL.64 [R1+0xa0], R12 ;  /* 0x0000a00c01007387 */ /* 0x0007e80000100a00 */
[----:B------:R3:W-:Y:S01]  /*381b0*/  LDGSTS.E [R64+0x67900], desc[UR4][R12.64], P3 ;  /* 0x679000000c407fae */ /* 0x0007e20009921844 */
[----:B-1----:R-:W-:-:S03]  /*381c0*/  IMAD.WIDE R10, R4, 0x4, R70 ;  /* 0x00000004040a7825 */ /* 0x002fc600078e0246 */
[----:B------:R-:W2:Y:S04]  /*381d0*/  LDL.LU.64 R70, [R1+0xf80] ;  /* 0x000f800001467983 */ /* 0x000ea80000300a00 */
[----:B------:R1:W-:Y:S04]  /*381e0*/  STL.64 [R1+0x80], R10 ;  /* 0x0000800a01007387 */ /* 0x0003e80000100a00 */
[----:B------:R1:W-:Y:S01]  /*381f0*/  LDGSTS.E [R5+0x67d00], desc[UR4][R10.64], P3 ;  /* 0x67d000000a057fae */ /* 0x0003e20009921844 */
[----:B------:R-:W-:-:S03]  /*38200*/  IMAD.WIDE R16, R4, 0x4, R74 ;  /* 0x0000000404107825 */ /* 0x000fc600078e024a */
[----:B------:R-:W2:Y:S01]  /*38210*/  LDL.LU.64 R74, [R1+0xf60] ;  /* 0x000f6000014a7983 */ /* 0x000ea20000300a00 */
[----:B---3--:R-:W-:-:S03]  /*38220*/  IMAD.WIDE R14, R4, 0x4, R78 ;  /* 0x00000004040e7825 */ /* 0x008fc600078e024e */
[----:B------:R3:W-:Y:S04]  /*38230*/  STL.64 [R1+0x60], R16 ;  /* 0x0000601001007387 */ /* 0x0007e80000100a00 */
[----:B------:R3:W-:Y:S01]  /*38240*/  LDGSTS.E [R68+0x70100], desc[UR4][R16.64], P3 ;  /* 0x7010000010447fae */ /* 0x0007e20009921844 */
[----:B------:R-:W-:-:S03]  /*38250*/  IMAD.WIDE R12, R4, 0x4, R76 ;  /* 0x00000004040c7825 */ /* 0x000fc600078e024c */
[----:B------:R-:W3:Y:S04]  /*38260*/  LDL.LU.64 R76, [R1+0xf40] ;  /* 0x000f4000014c7983 */ /* 0x000ee80000300a00 */
[----:B------:R-:W3:Y:S04]  /*38270*/  LDL.LU.64 R88, [R1+0xf20] ;  /* 0x000f200001587983 */ /* 0x000ee80000300a00 */
[----:B------:R3:W-:Y:S04]  /*38280*/  STL.64 [R1+0x40], R14 ;  /* 0x0000400e01007387 */ /* 0x0007e80000100a00 */
[----:B------:R3:W-:Y:S04]  /*38290*/  STL.64 [R1+0x20], R12 ;  /* 0x0000200c01007387 */ /* 0x0007e80000100a00 */
[----:B------:R-:W3:Y:S04]  /*382a0*/  LDL.LU.64 R78, [R1+0xf00] ;  /* 0x000f0000014e7983 */ /* 0x000ee80000300a00 */
[----:B------:R-:W-:Y:S04]  /*382b0*/  LDGSTS.E [R65+0x70500], desc[UR4][R14.64], P3 ;  /* 0x705000000e417fae */ /* 0x000fe80009921844 */
[----:B------:R-:W-:Y:S01]  /*382c0*/  LDGSTS.E [R64+0x70900], desc[UR4][R12.64], P3 ;  /* 0x709000000c407fae */ /* 0x000fe20009921844 */
[----:B-1----:R-:W-:-:S05]  /*382d0*/  IMAD.WIDE R10, R4, 0x4, R72 ;  /* 0x00000004040a7825 */ /* 0x002fca00078e0248 */
[----:B------:R1:W-:Y:S01]  /*382e0*/  STL.64 [R1], R10 ;  /* 0x0000000a01007387 */ /* 0x0003e20000100a00 */
[----:B----4-:R-:W-:-:S03]  /*382f0*/  IMAD.WIDE R234, R4, 0x4, R82 ;  /* 0x0000000404ea7825 */ /* 0x010fc600078e0252 */
[----:B------:R-:W-:Y:S01]  /*38300*/  LDGSTS.E [R5+0x70d00], desc[UR4][R10.64], P3 ;  /* 0x70d000000a057fae */ /* 0x000fe20009921844 */
[----:B--2---:R-:W-:-:S03]  /*38310*/  IMAD.WIDE R226, R4, 0x4, R84 ;  /* 0x0000000404e27825 */ /* 0x004fc600078e0254 */
[----:B------:R-:W2:Y:S04]  /*38320*/  LDL.LU.64 R82, [R1+0xee0] ;  /* 0x000ee00001527983 */ /* 0x000ea80000300a00 */
        /* <DEDUP_REMOVED lines=22> */
[----:B------:R-:W1:Y:S04]  /*38490*/  LDL.LU.64 R124, [R1+0x13f8] ;  /* 0x0013f800017c7983 */ /* 0x000e680000300a00 */
[----:B------:R-:W4:Y:S01]  /*384a0*/  LDL.LU.64 R138, [R1+0x13d8] ;  /* 0x0013d800018a7983 */ /* 0x000f220000300a00 */
[----:B------:R-:W-:-:S02]  /*384b0*/  VIADD R72, R249, 0x100000 ;  /* 0x00100000f9487836 */ /* 0x000fc40000000000 */
[C---:B---3--:R-:W-:Y:S01]  /*384c0*/  IMAD.WIDE R68, R4.reuse, 0x4, R80 ;  /* 0x0000000404447825 */ /* 0x048fe200078e0250 */
[----:B------:R-:W3:Y:S03]  /*384d0*/  LDL.LU.64 R132, [R1+0x13b8] ;  /* 0x0013b80001847983 */ /* 0x000ee60000300a00 */
[----:B------:R-:W-:Y:S01]  /*384e0*/  VIADD R80, R249, 0x100000 ;  /* 0x00100000f9507836 */ /* 0x000fe20000000000 */
[----:B------:R2:W-:Y:S04]  /*384f0*/  LDGSTS.E [R72+0x71100], desc[UR4][R234.64], P3 ;  /* 0x71100000ea487fae */ /* 0x0005e80009921844 */
[----:B------:R-:W-:Y:S04]  /*38500*/  LDGSTS.E [R65+0x71500], desc[UR4][R226.64], P3 ;  /* 0x71500000e2417fae */ /* 0x000fe80009921844 */
[----:B------:R-:W-:Y:S01]  /*38510*/  LDGSTS.E [R64+0x71900], desc[UR4][R68.64], P3 ;  /* 0x7190000044407fae */ /* 0x000fe20009921844 */
[----:B------:R-:W-:-:S05]  /*38520*/  IMAD.WIDE R70, R4, 0x4, R70 ;  /* 0x0000000404467825 */ /* 0x000fca00078e0246 */
[----:B------:R-:W-:Y:S01]  /*38530*/  LDGSTS.E [R5+0x71d00], desc[UR4][R70.64], P3 ;  /* 0x71d0000046057fae */ /* 0x000fe20009921844 */
[----:B------:R-:W-:-:S05]  /*38540*/  IMAD.WIDE R74, R4, 0x4, R74 ;  /* 0x00000004044a7825 */ /* 0x000fca00078e024a */
[----:B------:R4:W-:Y:S01]  /*38550*/  LDGSTS.E [R80+0x72100], desc[UR4][R74.64], P3 ;  /* 0x721000004a507fae */ /* 0x0009e20009921844 */
[----:B------:R-:W-:-:S04]  /*38560*/  IMAD.WIDE R76, R4, 0x4, R76 ;  /* 0x00000004044c7825 */ /* 0x000fc800078e024c */
[C---:B--2---:R-:W-:Y:S01]  /*38570*/  IMAD.WIDE R72, R4.reuse, 0x4, R88 ;  /* 0x0000000404487825 */ /* 0x044fe200078e0258 */
[----:B------:R-:W-:Y:S03]  /*38580*/  LDGSTS.E [R65+0x72500], desc[UR4][R76.64], P3 ;  /* 0x725000004c417fae */ /* 0x000fe60009921844 */
[----:B------:R-:W-:Y:S01]  /*38590*/  VIADD R88, R249, 0x100000 ;  /* 0x00100000f9587836 */ /* 0x000fe20000000000 */
[----:B------:R-:W-:Y:S01]  /*385a0*/  LDGSTS.E [R64+0x72900], desc[UR4][R72.64], P3 ;  /* 0x7290000048407fae */ /* 0x000fe20009921844 */
[----:B------:R-:W-:-:S05]  /*385b0*/  IMAD.WIDE R78, R4, 0x4, R78 ;  /* 0x00000004044e7825 */ /* 0x000fca00078e024e */
[----:B------:R-:W-:Y:S01]  /*385c0*/  LDGSTS.E [R5+0x72d00], desc[UR4][R78.64], P3 ;  /* 0x72d000004e057fae */ /* 0x000fe20009921844 */
[----:B------:R-:W-:-:S04]  /*385d0*/  IMAD.WIDE R82, R4, 0x4, R82 ;  /* 0x0000000404527825 */ /* 0x000fc800078e0252 */
[C---:B----4-:R-:W-:Y:S01]  /*385e0*/  IMAD.WIDE R84, R4.reuse, 0x4, R84 ;  /* 0x0000000404547825 */ /* 0x050fe200078e0254 */
[----:B------:R2:W-:Y:S03]  /*385f0*/  LDGSTS.E [R88+0x73100], desc[UR4][R82.64], P3 ;  /* 0x7310000052587fae */ /* 0x0005e60009921844 */
[C---:B------:R-:W-:Y:S01]  /*38600*/  IMAD.WIDE R80, R4.reuse, 0x4, R96 ;  /* 0x0000000404507825 */ /* 0x040fe200078e0260 */
[----:B------:R-:W-:Y:S03]  /*38610*/  LDGSTS.E [R65+0x73500], desc[UR4][R84.64], P3 ;  /* 0x7350000054417fae */ /* 0x000fe60009921844 */
[C---:B------:R-:W-:Y:S01]  /*38620*/  IMAD.WIDE R86, R4.reuse, 0x4, R86 ;  /* 0x0000000404567825 */ /* 0x040fe200078e0256 */
[----:B------:R-:W-:Y:S03]  /*38630*/  LDGSTS.E [R64+0x73900], desc[UR4][R80.64], P3 ;  /* 0x7390000050407fae */ /* 0x000fe60009921844 */
[----:B------:R-:W-:Y:S01]  /*38640*/  VIADD R96, R249, 0x100000 ;  /* 0x00100000f9607836 */ /* 0x000fe20000000000 */
[----:B------:R-:W-:Y:S01]  /*38650*/  LDGSTS.E [R5+0x73d00], desc[UR4][R86.64], P3 ;  /* 0x73d0000056057fae */ /* 0x000fe20009921844 */
[----:B------:R-:W-:-:S04]  /*38660*/  IMAD.WIDE R90, R4, 0x4, R90 ;  /* 0x00000004045a7825 */ /* 0x000fc800078e025a */
[C---:B------:R-:W-:Y:S01]  /*38670*/  IMAD.WIDE R92, R4.reuse, 0x4, R92 ;  /* 0x00000004045c7825 */ /* 0x040fe200078e025c */
[----:B------:R4:W-:Y:S03]  /*38680*/  LDGSTS.E [R96+0x74100], desc[UR4][R90.64], P3 ;  /* 0x741000005a607fae */ /* 0x0009e60009921844 */
[C---:B--2---:R-:W-:Y:S01]  /*38690*/  IMAD.WIDE R88, R4.reuse, 0x4, R104 ;  /* 0x0000000404587825 */ /* 0x044fe200078e0268 */
        /* <DEDUP_REMOVED lines=8> */
[C---:B----4-:R-:W-:Y:S01]  /*38720*/  IMAD.WIDE R96, R4.reuse, 0x4, R112 ;  /* 0x0000000404607825 */ /* 0x050fe200078e0270 */
        /* <DEDUP_REMOVED lines=9> */
[----:B------:R-:W-:Y:S04]  /*387c0*/  LDGSTS.E [R65+0x76500], desc[UR4][R108.64], P3 ;  /* 0x765000006c417fae */ /* 0x000fe80009921844 */
[----:B------:R2:W-:Y:S01]  /*387d0*/  LDGSTS.E [R64+0x76900], desc[UR4][R104.64], P3 ;  /* 0x7690000068407fae */ /* 0x0005e20009921844 */
[----:B----4-:R-:W-:-:S04]  /*387e0*/  IMAD.WIDE R112, R4, 0x4, R118 ;  /* 0x0000000404707825 */ /* 0x010fc800078e0276 */
[----:B------:R-:W-:-:S04]  /*387f0*/  IMAD.WIDE R118, R4, 0x4, R122 ;  /* 0x0000000404767825 */ /* 0x000fc800078e027a */
[C---:B--2---:R-:W-:Y:S02]  /*38800*/  IMAD.WIDE R64, R4.reuse, 0x4, R128 ;  /* 0x0000000404407825 */ /* 0x044fe400078e0280 */
[----:B------:R-:W2:Y:S02]  /*38810*/  LDL.LU.64 R128, [R1+0x1398] ;  /* 0x0013980001807983 */ /* 0x000ea40000300a00 */
[C---:B------:R-:W-:Y:S02]  /*38820*/  IMAD.WIDE R16, R4.reuse, 0x4, R126 ;  /* 0x0000000404107825 */ /* 0x040fe400078e027e */
[----:B------:R-:W4:Y:S02]  /*38830*/  LDL.LU.64 R122, [R1+0x1378] ;  /* 0x00137800017a7983 */ /* 0x000f240000300a00 */
[C---:B------:R-:W-:Y:S02]  /*38840*/  IMAD.WIDE R14, R4.reuse, 0x4, R130 ;  /* 0x00000004040e7825 */ /* 0x040fe400078e0282 */
[----:B------:R-:W4:Y:S02]  /*38850*/  LDL.LU.64 R126, [R1+0x1358] ;  /* 0x00135800017e7983 */ /* 0x000f240000300a00 */
[----:B------:R-:W-:-:S02]  /*38860*/  IMAD.WIDE R12, R4, 0x4, R134 ;  /* 0x00000004040c7825 */ /* 0x000fc400078e0286 */
[----:B------:R3:W-:Y:S04]  /*38870*/  STL.64 [R1+0x458], R16 ;  /* 0x0004581001007387 */ /* 0x0007e80000100a00 */
[----:B------:R-:W4:Y:S04]  /*38880*/  LDL.LU.64 R130, [R1+0x1338] ;  /* 0x0013380001827983 */ /* 0x000f280000300a00 */
[----:B------:R-:W4:Y:S01]  /*38890*/  LDL.LU.64 R134, [R1+0x1318] ;  /* 0x0013180001867983 */ /* 0x000f220000300a00 */
[----:B-1----:R-:W-:-:S03]  /*388a0*/  IMAD.WIDE R10, R4, 0x4, R124 ;  /* 0x00000004040a7825 */ /* 0x002fc600078e027c */
[----:B------:R1:W-:Y:S01]  /*388b0*/  STL.64 [R1+0x438], R14 ;  /* 0x0004380e01007387 */ /* 0x0003e20000100a00 */
[----:B------:R-:W-:-:S03]  /*388c0*/  IMAD.WIDE R110, R4, 0x4, R110 ;  /* 0x00000004046e7825 */ /* 0x000fc600078e026e */
[----:B------:R2:W-:Y:S01]  /*388d0*/  STL.64 [R1+0x418], R12 ;  /* 0x0004180c01007387 */ /* 0x0005e20000100a00 */
[----:B------:R-:W-:-:S03]  /*388e0*/  IMAD.WIDE R114, R4, 0x4, R114 ;  /* 0x0000000404727825 */ /* 0x000fc600078e0272 */
[----:B------:R-:W4:Y:S01]  /*388f0*/  LDL.LU.64 R124, [R1+0x12f8] ;  /* 0x0012f800017c7983 */ /* 0x000f220000300a00 */
[C---:B------:R-:W-:Y:S02]  /*38900*/  VIADD R117, R249.reuse, 0x100000 ;  /* 0x00100000f9757836 */ /* 0x040fe40000000000 */
[----:B------:R-:W-:Y:S01]  /*38910*/  VIADD R116, R249, 0x100000 ;  /* 0x00100000f9747836 */ /* 0x000fe20000000000 */
[----:B------:R-:W-:Y:S04]  /*38920*/  LDGSTS.E [R5+0x76d00], desc[UR4][R110.64], P3 ;  /* 0x76d000006e057fae */ /* 0x000fe80009921844 */
[----:B------:R3:W-:Y:S04]  /*38930*/  LDGSTS.E [R120+0x77100], desc[UR4][R114.64], P3 ;  /* 0x7710000072787fae */ /* 0x0007e80009921844 */
[----:B------:R-:W-:Y:S04]  /*38940*/  LDGSTS.E [R117+0x77500], desc[UR4][R64.64], P3 ;  /* 0x7750000040757fae */ /* 0x000fe80009921844 */
[----:B------:R-:W-:Y:S01]  /*38950*/  LDGSTS.E [R116+0x77900], desc[UR4][R112.64], P3 ;  /* 0x7790000070747fae */ /* 0x000fe20009921844 */
[----:B---3--:R-:W-:-:S03]  /*38960*/  VIADD R120, R248, 0x100000 ;  /* 0x00100000f8787836 */ /* 0x008fc60000000000 */
[----:B------:R-:W-:Y:S04]  /*38970*/  LDGSTS.E [R5+0x77d00], desc[UR4][R118.64], P3 ;  /* 0x77d0000076057fae */ /* 0x000fe80009921844 */
[----:B------:R3:W-:Y:S04]  /*38980*/  LDGSTS.E [R120+0x60200], desc[UR4][R16.64], P3 ;  /* 0x6020000010787fae */ /* 0x0007e80009921844 */
[----:B------:R4:W-:Y:S01]  /*38990*/  STL.64 [R1+0x3f8], R10 ;  /* 0x0003f80a01007387 */ /* 0x0009e20000100a00 */
[----:B---3--:R-:W-:-:S03]  /*389a0*/  IMAD.WIDE R16, R4, 0x4, R138 ;  /* 0x0000000404107825 */ /* 0x008fc600078e028a */
[----:B------:R-:W3:Y:S01]  /*389b0*/  LDL.LU.64 R138, [R1+0x12d8] ;  /* 0x0012d800018a7983 */ /* 0x000ee20000300a00 */
[C---:B------:R-:W-:Y:S02]  /*389c0*/  VIADD R117, R248.reuse, 0x100000 ;  /* 0x00100000f8757836 */ /* 0x040fe40000000000 */
[C---:B------:R-:W-:Y:S02]  /*389d0*/  VIADD R116, R248.reuse, 0x100000 ;  /* 0x00100000f8747836 */ /* 0x040fe40000000000 */
[----:B------:R-:W-:Y:S01]  /*389e0*/  VIADD R5, R248, 0x100000 ;  /* 0x00100000f8057836 */ /* 0x000fe20000000000 */
[----:B------:R1:W-:Y:S04]  /*389f0*/  LDGSTS.E [R117+0x60600], desc[UR4][R14.64], P3 ;  /* 0x606000000e757fae */ /* 0x0003e80009921844 */
[----:B------:R2:W-:Y:S04]  /*38a00*/  LDGSTS.E [R116+0x60a00], desc[UR4][R12.64], P3 ;  /* 0x60a000000c747fae */ /* 0x0005e80009921844 */
[----:B------:R4:W-:Y:S01]  /*38a10*/  LDGSTS.E [R5+0x60e00], desc[UR4][R10.64], P3 ;  /* 0x60e000000a057fae */ /* 0x0009e20009921844 */
[----:B-1----:R-:W-:-:S03]  /*38a20*/  IMAD.WIDE R14, R4, 0x4, R132 ;  /* 0x00000004040e7825 */ /* 0x002fc600078e0284 */
[----:B------:R1:W-:Y:S04]  /*38a30*/  LDGSTS.E [R120+0x61200], desc[UR4][R16.64], P3 ;  /* 0x6120000010787fae */ /* 0x0003e80009921844 */
[----:B------:R-:W3:Y:S04]  /*38a40*/  LDL.LU.64 R132, [R1+0x12b8] ;  /* 0x0012b80001847983 */ /* 0x000ee80000300a00 */
[----:B------:R1:W-:Y:S04]  /*38a50*/  STL.64 [R1+0x3d8], R16 ;  /* 0x0003d81001007387 */ /* 0x0003e80000100a00 */
[----:B------:R1:W-:Y:S01]  /*38a60*/  LDGSTS.E [R117+0x61600], desc[UR4][R14.64], P3 ;  /* 0x616000000e757fae */ /* 0x0003e20009921844 */
[----:B--2---:R-:W-:-:S03]  /*38a70*/  IMAD.WIDE R12, R4, 0x4, R128 ;  /* 0x00000004040c7825 */ /* 0x004fc600078e0280 */
[----:B------:R-:W2:Y:S01]  /*38a80*/  LDL.LU.64 R128, [R1+0x1298] ;  /* 0x0012980001807983 */ /* 0x000ea20000300a00 */
[----:B----4-:R-:W-:-:S03]  /*38a90*/  IMAD.WIDE R10, R4, 0x4, R122 ;  /* 0x00000004040a7825 */ /* 0x010fc600078e027a */
[----:B------:R4:W-:Y:S01]  /*38aa0*/  STL.64 [R1+0x3b8], R14 ;  /* 0x0003b80e01007387 */ /* 0x0009e20000100a00 */
[----:B-1----:R-:W-:-:S03]  /*38ab0*/  IMAD.WIDE R16, R4, 0x4, R126 ;  /* 0x0000000404107825 */ /* 0x002fc600078e027e */
[----:B------:R1:W-:Y:S04]  /*38ac0*/  STL.64 [R1+0x398], R12 ;  /* 0x0003980c01007387 */ /* 0x0003e80000100a00 */
[----:B------:R-:W2:Y:S04]  /*38ad0*/  LDL.LU.64 R122, [R1+0x1278] ;  /* 0x00127800017a7983 */ /* 0x000ea80000300a00 */
[----:B------:R1:W-:Y:S01]  /*38ae0*/  STL.64 [R1+0x378], R10 ;  /* 0x0003780a01007387 */ /* 0x0003e20000100a00 */
[----:B----4-:R-:W-:-:S03]  /*38af0*/  IMAD.WIDE R14, R4, 0x4, R130 ;  /* 0x00000004040e7825 */ /* 0x010fc600078e0282 */
[----:B------:R1:W-:Y:S04]  /*38b00*/  LDGSTS.E [R116+0x61a00], desc[UR4][R12.64], P3 ;  /* 0x61a000000c747fae */ /* 0x0003e80009921844 */
[----:B------:R-:W4:Y:S04]  /*38b10*/  LDL.LU.64 R126, [R1+0x1258] ;  /* 0x00125800017e7983 */ /* 0x000f280000300a00 */
[----:B------:R-:W4:Y:S01]  /*38b20*/  LDL.LU.64 R130, [R1+0x1238] ;  /* 0x0012380001827983 */ /* 0x000f220000300a00 */
[----:B-1----:R-:W-:-:S03]  /*38b30*/  IMAD.WIDE R12, R4, 0x4, R134 ;  /* 0x00000004040c7825 */ /* 0x002fc600078e0286 */
[----:B------:R3:W-:Y:S04]  /*38b40*/  STL.64 [R1+0x358], R16 ;  /* 0x0003581001007387 */ /* 0x0007e80000100a00 */
[----:B------:R-:W4:Y:S04]  /*38b50*/  LDL.LU.64 R134, [R1+0x1218] ;  /* 0x0012180001867983 */ /* 0x000f280000300a00 */
[----:B------:R1:W-:Y:S04]  /*38b60*/  LDGSTS.E [R5+0x61e00], desc[UR4][R10.64], P3 ;  /* 0x61e000000a057fae */ /* 0x0003e80009921844 */
[----:B------:R3:W-:Y:S04]  /*38b70*/  STL.64 [R1+0x338], R14 ;  /* 0x0003380e01007387 */ /* 0x0007e80000100a00 */
[----:B------:R2:W-:Y:S01]  /*38b80*/  STL.64 [R1+0x318], R12 ;  /* 0x0003180c01007387 */ /* 0x0005e20000100a00 */
[----:B-1----:R-:W-:-:S03]  /*38b90*/  IMAD.WIDE R10, R4, 0x4, R124 ;  /* 0x00000004040a7825 */ /* 0x002fc600078e027c */
[----:B------:R3:W-:Y:S04]  /*38ba0*/  LDGSTS.E [R120+0x62200], desc[UR4][R16.64], P3 ;  /* 0x6220000010787fae */ /* 0x0007e80009921844 */
[----:B------:R-:W4:Y:S04]  /*38bb0*/  LDL.LU.64 R124, [R1+0x11f8] ;  /* 0x0011f800017c7983 */ /* 0x000f280000300a00 */
[----:B------:R1:W-:Y:S04]  /*38bc0*/  STL.64 [R1+0x2f8], R10 ;  /* 0x0002f80a01007387 */ /* 0x0003e80000100a00 */
[----:B------:R1:W-:Y:S01]  /*38bd0*/  LDGSTS.E [R117+0x62600], desc[UR4][R14.64], P3 ;  /* 0x626000000e757fae */ /* 0x0003e20009921844 */
[----:B---3--:R-:W-:-:S03]  /*38be0*/  IMAD.WIDE R16, R4, 0x4, R138 ;  /* 0x0000000404107825 */ /* 0x008fc600078e028a */
[----:B------:R2:W-:Y:S04]  /*38bf0*/  LDGSTS.E [R116+0x62a00], desc[UR4][R12.64], P3 ;  /* 0x62a000000c747fae */ /* 0x0005e80009921844 */
[----:B------:R-:W3:Y:S04]  /*38c00*/  LDL.LU.64 R138, [R1+0x11d8] ;  /* 0x0011d800018a7983 */ /* 0x000ee80000300a00 */
[----:B------:R2:W-:Y:S04]  /*38c10*/  LDGSTS.E [R5+0x62e00], desc[UR4][R10.64], P3 ;  /* 0x62e000000a057fae */ /* 0x0005e80009921844 */
[----:B------:R4:W-:Y:S01]  /*38c20*/  LDGSTS.E [R120+0x63200], desc[UR4][R16.64], P3 ;  /* 0x6320000010787fae */ /* 0x0009e20009921844 */
[----:B-1----:R-:W-:-:S03]  /*38c30*/  IMAD.WIDE R14, R4, 0x4, R132 ;  /* 0x00000004040e7825 */ /* 0x002fc600078e0284 */
[----:B------:R-:W3:Y:S04]  /*38c40*/  LDL.LU.64 R132, [R1+0x11b8] ;  /* 0x0011b80001847983 */ /* 0x000ee80000300a00 */
[----:B------:R4:W-:Y:S04]  /*38c50*/  STL.64 [R1+0x2d8], R16 ;  /* 0x0002d81001007387 */ /* 0x0009e80000100a00 */
[----:B------:R1:W-:Y:S01]  /*38c60*/  LDGSTS.E [R117+0x63600], desc[UR4][R14.64], P3 ;  /* 0x636000000e757fae */ /* 0x0003e20009921844 */
[----:B--2---:R-:W-:-:S03]  /*38c70*/  IMAD.WIDE R12, R4, 0x4, R128 ;  /* 0x00000004040c7825 */ /* 0x004fc600078e0280 */
[----:B------:R-:W2:Y:S04]  /*38c80*/  LDL.LU.64 R128, [R1+0x1198] ;  /* 0x0011980001807983 */ /* 0x000ea80000300a00 */
[----:B------:R1:W-:Y:S01]  /*38c90*/  STL.64 [R1+0x2b8], R14 ;  /* 0x0002b80e01007387 */ /* 0x0003e20000100a00 */
[----:B------:R-:W-:-:S03]  /*38ca0*/  IMAD.WIDE R10, R4, 0x4, R122 ;  /* 0x00000004040a7825 */ /* 0x000fc600078e027a */
[----:B------:R1:W-:Y:S04]  /*38cb0*/  STL.64 [R1+0x298], R12 ;  /* 0x0002980c01007387 */ /* 0x0003e80000100a00 */
[----:B------:R-:W2:Y:S04]  /*38cc0*/  LDL.LU.64 R122, [R1+0x1178] ;  /* 0x00117800017a7983 */ /* 0x000ea80000300a00 */
[----:B------:R1:W-:Y:S01]  /*38cd0*/  STL.64 [R1+0x278], R10 ;  /* 0x0002780a01007387 */ /* 0x0003e20000100a00 */
[----:B----4-:R-:W-:-:S03]  /*38ce0*/  IMAD.WIDE R16, R4, 0x4, R126 ;  /* 0x0000000404107825 */ /* 0x010fc600078e027e */
[----:B------:R4:W-:Y:S01]  /*38cf0*/  LDGSTS.E [R116+0x63a00], desc[UR4][R12.64], P3 ;  /* 0x63a000000c747fae */ /* 0x0009e20009921844 */
[----:B-1----:R-:W-:-:S03]  /*38d00*/  IMAD.WIDE R14, R4, 0x4, R130 ;  /* 0x00000004040e7825 */ /* 0x002fc600078e0282 */
[----:B------:R1:W-:Y:S04]  /*38d10*/  LDGSTS.E [R5+0x63e00], desc[UR4][R10.64], P3 ;  /* 0x63e000000a057fae */ /* 0x0003e80009921844 */
[----:B------:R-:W2:Y:S01]  /*38d20*/  LDL.LU.64 R126, [R1+0x1158] ;  /* 0x00115800017e7983 */ /* 0x000ea20000300a00 */
[----:B----4-:R-:W-:-:S03]  /*38d30*/  IMAD.WIDE R12, R4, 0x4, R134 ;  /* 0x00000004040c7825 */ /* 0x010fc600078e0286 */
[----:B------:R-:W4:Y:S04]  /*38d40*/  LDL.LU.64 R130, [R1+0x1138] ;  /* 0x0011380001827983 */ /* 0x000f280000300a00 */
[----:B------:R3:W-:Y:S04]  /*38d50*/  STL.64 [R1+0x258], R16 ;  /* 0x0002581001007387 */ /* 0x0007e80000100a00 */
[----:B------:R3:W-:Y:S04]  /*38d60*/  STL.64 [R1+0x238], R14 ;  /* 0x0002380e01007387 */ /* 0x0007e80000100a00 */
[----:B------:R-:W4:Y:S04]  /*38d70*/  LDL.LU.64 R136, [R1+0x1118] ;  /* 0x0011180001887983 */ /* 0x000f280000300a00 */
[----:B------:R2:W-:Y:S01]  /*38d80*/  STL.64 [R1+0x218], R12 ;  /* 0x0002180c01007387 */ /* 0x0005e20000100a00 */
[----:B-1----:R-:W-:-:S03]  /*38d90*/  IMAD.WIDE R10, R4, 0x4, R124 ;  /* 0x00000004040a7825 */ /* 0x002fc600078e027c */
[----:B------:R3:W-:Y:S04]  /*38da0*/  LDGSTS.E [R120+0x64200], desc[UR4][R16.64], P3 ;  /* 0x6420000010787fae */ /* 0x0007e80009921844 */
[----:B------:R1:W-:Y:S04]  /*38db0*/  STL.64 [R1+0x1f8], R10 ;  /* 0x0001f80a01007387 */ /* 0x0003e80000100a00 */
[----:B------:R-:W4:Y:S04]  /*38dc0*/  LDL.LU.64 R124, [R1+0x10f8] ;  /* 0x0010f800017c7983 */ /* 0x000f280000300a00 */
[----:B------:R-:W4:Y:S01]  /*38dd0*/  LDL.LU.64 R134, [R1+0x10d8] ;  /* 0x0010d80001867983 */ /* 0x000f220000300a00 */
[----:B---3--:R-:W-:-:S03]  /*38de0*/  IMAD.WIDE R16, R4, 0x4, R138 ;  /* 0x0000000404107825 */ /* 0x008fc600078e028a */
[----:B------:R3:W-:Y:S04]  /*38df0*/  LDGSTS.E [R117+0x64600], desc[UR4][R14.64], P3 ;  /* 0x646000000e757fae */ /* 0x0007e80009921844 */
[----:B------:R-:W4:Y:S04]  /*38e00*/  LDL.LU.64 R138, [R1+0x10b8] ;  /* 0x0010b800018a7983 */ /* 0x000f280000300a00 */
[----:B------:R2:W-:Y:S04]  /*38e10*/  LDGSTS.E [R116+0x64a00], desc[UR4][R12.64], P3 ;  /* 0x64a000000c747fae */ /* 0x0005e80009921844 */
[----:B------:R1:W-:Y:S04]  /*38e20*/  LDGSTS.E [R5+0x64e00], desc[UR4][R10.64], P3 ;  /* 0x64e000000a057fae */ /* 0x0003e80009921844 */
[----:B------:R1:W-:Y:S01]  /*38e30*/  STL.64 [R1+0x1d8], R16 ;  /* 0x0001d81001007387 */ /* 0x0003e20000100a00 */
[----:B---3--:R-:W-:-:S03]  /*38e40*/  IMAD.WIDE R14, R4, 0x4, R132 ;  /* 0x00000004040e7825 */ /* 0x008fc600078e0284 */
[----:B------:R3:W-:Y:S04]  /*38e50*/  LDGSTS.E [R120+0x65200], desc[UR4][R16.64], P3 ;  /* 0x6520000010787fae */ /* 0x0007e80009921844 */
[----:B------:R-:W4:Y:S04]  /*38e60*/  LDL.LU.64 R132, [R1+0x1098] ;  /* 0x0010980001847983 */ /* 0x000f280000300a00 */
[----:B------:R4:W-:Y:S04]  /*38e70*/  STL.64 [R1+0x1b8], R14 ;  /* 0x0001b80e01007387 */ /* 0x0009e80000100a00 */
[----:B------:R4:W-:Y:S01]  /*38e80*/  LDGSTS.E [R117+0x65600], desc[UR4][R14.64], P3 ;  /* 0x656000000e757fae */ /* 0x0009e20009921844 */
[----:B--2---:R-:W-:-:S05]  /*38e90*/  IMAD.WIDE R12, R4, 0x4, R128 ;  /* 0x00000004040c7825 */ /* 0x004fca00078e0280 */
[----:B------:R2:W-:Y:S04]  /*38ea0*/  STL.64 [R1+0x198], R12 ;  /* 0x0001980c01007387 */ /* 0x0005e80000100a00 */
[----:B------:R2:W-:Y:S01]  /*38eb0*/  LDGSTS.E [R116+0x65a00], desc[UR4][R12.64], P3 ;  /* 0x65a000000c747fae */ /* 0x0005e20009921844 */
[----:B-1----:R-:W-:-:S03]  /*38ec0*/  IMAD.WIDE R10, R4, 0x4, R122 ;  /* 0x00000004040a7825 */ /* 0x002fc600078e027a */
[----:B------:R-:W2:Y:S04]  /*38ed0*/  LDL.LU.64 R122, [R1+0x1078] ;  /* 0x00107800017a7983 */ /* 0x000ea80000300a00 */
[----:B------:R1:W-:Y:S04]  /*38ee0*/  STL.64 [R1+0x178], R10 ;  /* 0x0001780a01007387 */ /* 0x0003e80000100a00 */
[----:B------:R1:W-:Y:S01]  /*38ef0*/  LDGSTS.E [R5+0x65e00], desc[UR4][R10.64], P3 ;  /* 0x65e000000a057fae */ /* 0x0003e20009921844 */
[----:B---3--:R-:W-:-:S03]  /*38f00*/  IMAD.WIDE R16, R4, 0x4, R126 ;  /* 0x0000000404107825 */ /* 0x008fc600078e027e */
[----:B------:R-:W3:Y:S01]  /*38f10*/  LDL.LU.64 R126, [R1+0x1058] ;  /* 0x00105800017e7983 */ /* 0x000ee20000300a00 */
[----:B----4-:R-:W-:-:S03]  /*38f20*/  IMAD.WIDE R14, R4, 0x4, R130 ;  /* 0x00000004040e7825 */ /* 0x010fc600078e0282 */
[----:B------:R-:W4:Y:S04]  /*38f30*/  LDL.LU.64 R128, [R1+0x1038] ;  /* 0x0010380001807983 */ /* 0x000f280000300a00 */
[----:B------:R1:W-:Y:S04]  /*38f40*/  STL.64 [R1+0x158], R16 ;  /* 0x0001581001007387 */ /* 0x0003e80000100a00 */
[----:B------:R-:W4:Y:S01]  /*38f50*/  LDL.LU.64 R130, [R1+0x1018] ;  /* 0x0010180001827983 */ /* 0x000f220000300a00 */
[----:B--2---:R-:W-:-:S03]  /*38f60*/  IMAD.WIDE R12, R4, 0x4, R136 ;  /* 0x00000004040c7825 */ /* 0x004fc600078e0288 */
[----:B------:R2:W-:Y:S04]  /*38f70*/  STL.64 [R1+0x138], R14 ;  /* 0x0001380e01007387 */ /* 0x0005e80000100a00 */
[----:B------:R2:W-:Y:S04]  /*38f80*/  STL.64 [R1+0x118], R12 ;  /* 0x0001180c01007387 */ /* 0x0005e80000100a00 */
[----:B------:R1:W-:Y:S04]  /*38f90*/  LDGSTS.E [R120+0x66200], desc[UR4][R16.64], P3 ;  /* 0x6620000010787fae */ /* 0x0003e80009921844 */
[----:B------:R2:W-:Y:S01]  /*38fa0*/  LDGSTS.E [R117+0x66600], desc[UR4][R14.64], P3 ;  /* 0x666000000e757fae */ /* 0x0005e20009921844 */
[----:B-1----:R-:W-:-:S03]  /*38fb0*/  IMAD.WIDE R10, R4, 0x4, R124 ;  /* 0x00000004040a7825 */ /* 0x002fc600078e027c */
[----:B------:R1:W-:Y:S01]  /*38fc0*/  LDGSTS.E [R116+0x66a00], desc[UR4][R12.64], P3 ;  /* 0x66a000000c747fae */ /* 0x0003e20009921844 */
[----:B------:R-:W-:-:S03]  /*38fd0*/  IMAD.WIDE R16, R4, 0x4, R134 ;  /* 0x0000000404107825 */ /* 0x000fc600078e0286 */
[----:B------:R1:W-:Y:S04]  /*38fe0*/  STL.64 [R1+0xf8], R10 ;  /* 0x0000f80a01007387 */ /* 0x0003e80000100a00 */
[----:B------:R-:W4:Y:S04]  /*38ff0*/  LDL.LU.64 R124, [R1+0xff8] ;  /* 0x000ff800017c7983 */ /* 0x000f280000300a00 */
[----:B------:R-:W4:Y:S01]  /*39000*/  LDL.LU.64 R134, [R1+0xfd8] ;  /* 0x000fd80001867983 */ /* 0x000f220000300a00 */
[----:B--2---:R-:W-:-:S03]  /*39010*/  IMAD.WIDE R14, R4, 0x4, R138 ;  /* 0x00000004040e7825 */ /* 0x004fc600078e028a */
[----:B------:R-:W2:Y:S04]  /*39020*/  LDL.LU.64 R138, [R1+0xfb8] ;  /* 0x000fb800018a7983 */ /* 0x000ea80000300a00 */
[----:B------:R1:W-:Y:S04]  /*39030*/  LDGSTS.E [R5+0x66e00], desc[UR4][R10.64], P3 ;  /* 0x66e000000a057fae */ /* 0x0003e80009921844 */
[----:B------:R-:W-:Y:S04]  /*39040*/  STL.64 [R1+0xd8], R16 ;  /* 0x0000d81001007387 */ /* 0x000fe80000100a00 */
[----:B------:R-:W-:Y:S01]  /*39050*/  LDGSTS.E [R120+0x67200], desc[UR4][R16.64], P3 ;  /* 0x6720000010787fae */ /* 0x000fe20009921844 */
[----:B-1----:R-:W-:-:S03]  /*39060*/  IMAD.WIDE R12, R4, 0x4, R132 ;  /* 0x00000004040c7825 */ /* 0x002fc600078e0284 */
[----:B------:R3:W-:Y:S04]  /*39070*/  LDGSTS.E [R117+0x67600], desc[UR4][R14.64], P3 ;  /* 0x676000000e757fae */ /* 0x0007e80009921844 */
[----:B------:R-:W2:Y:S04]  /*39080*/  LDL.LU.64 R132, [R1+0xf98] ;  /* 0x000f980001847983 */ /* 0x000ea80000300a00 */
[----:B------:R3:W-:Y:S04]  /*39090*/  STL.64 [R1+0xb8], R14 ;  /* 0x0000b80e01007387 */ /* 0x0007e80000100a00 */
[----:B------:R4:W-:Y:S04]  /*390a0*/  STL.64 [R1+0x98], R12 ;  /* 0x0000980c01007387 */ /* 0x0009e80000100a00 */
[----:B------:R4:W-:Y:S01]  /*390b0*/  LDGSTS.E [R116+0x67a00], desc[UR4][R12.64], P3 ;  /* 0x67a000000c747fae */ /* 0x0009e20009921844 */
[----:B------:R-:W-:-:S03]  /*390c0*/  IMAD.WIDE R10, R4, 0x4, R122 ;  /* 0x00000004040a7825 */ /* 0x000fc600078e027a */
[----:B------:R-:W2:Y:S04]  /*390d0*/  LDL.LU.64 R122, [R1+0xf78] ;  /* 0x000f7800017a7983 */ /* 0x000ea80000300a00 */
[----:B------:R1:W-:Y:S04]  /*390e0*/  STL.64 [R1+0x78], R10 ;  /* 0x0000780a01007387 */ /* 0x0003e80000100a00 */
[----:B------:R1:W-:Y:S01]  /*390f0*/  LDGSTS.E [R5+0x67e00], desc[UR4][R10.64], P3 ;  /* 0x67e000000a057fae */ /* 0x0003e20009921844 */
[----:B---3--:R-:W-:-:S03]  /*39100*/  IMAD.WIDE R14, R4, 0x4, R126 ;  /* 0x00000004040e7825 */ /* 0x008fc600078e027e */
[----:B------:R-:W3:Y:S01]  /*39110*/  LDL.LU.64 R126, [R1+0xf58] ;  /* 0x000f5800017e7983 */ /* 0x000ee20000300a00 */
[----:B----4-:R-:W-:-:S03]  /*39120*/  IMAD.WIDE R12, R4, 0x4, R128 ;  /* 0x00000004040c7825 */ /* 0x010fc600078e0280 */
[----:B------:R4:W-:Y:S04]  /*39130*/  STL.64 [R1+0x58], R14 ;  /* 0x0000580e01007387 */ /* 0x0009e80000100a00 */
[----:B------:R-:W4:Y:S01]  /*39140*/  LDL.LU.64 R128, [R1+0xf38] ;  /* 0x000f380001807983 */ /* 0x000f220000300a00 */
[----:B-1----:R-:W-:-:S03]  /*39150*/  IMAD.WIDE R10, R4, 0x4, R130 ;  /* 0x00000004040a7825 */ /* 0x002fc600078e0282 */
[----:B------:R-:W4:Y:S04]  /*39160*/  LDL.LU.64 R140, [R1+0xf18] ;  /* 0x000f1800018c7983 */ /* 0x000f280000300a00 */
[----:B------:R1:W-:Y:S04]  /*39170*/  STL.64 [R1+0x38], R12 ;  /* 0x0000380c01007387 */ /* 0x0003e80000100a00 */
[----:B------:R1:W-:Y:S04]  /*39180*/  STL.64 [R1+0x18], R10 ;  /* 0x0000180a01007387 */ /* 0x0003e80000100a00 */
[----:B------:R-:W4:Y:S04]  /*39190*/  LDL.LU.64 R130, [R1+0xef8] ;  /* 0x000ef80001827983 */ /* 0x000f280000300a00 */
[----:B------:R1:W-:Y:S04]  /*391a0*/  LDGSTS.E [R120+0x70200], desc[UR4][R14.64], P3 ;  /* 0x702000000e787fae */ /* 0x0003e80009921844 */
[----:B------:R-:W-:Y:S04]  /*391b0*/  LDGSTS.E [R117+0x70600], desc[UR4][R12.64], P3 ;  /* 0x706000000c757fae */ /* 0x000fe80009921844 */
[----:B------:R-:W-:Y:S01]  /*391c0*/  LDGSTS.E [R116+0x70a00], desc[UR4][R10.64], P3 ;  /* 0x70a000000a747fae */ /* 0x000fe20009921844 */
[----:B------:R-:W-:-:S03]  /*391d0*/  IMAD.WIDE R232, R4, 0x4, R134 ;  /* 0x0000000404e87825 */ /* 0x000fc600078e0286 */
[----:B------:R-:W4:Y:S01]  /*391e0*/  LDL.LU.64 R134, [R1+0xed8] ;  /* 0x000ed80001867983 */ /* 0x000f220000300a00 */
[----:B--2---:R-:W-:-:S03]  /*391f0*/  IMAD.WIDE R224, R4, 0x4, R138 ;  /* 0x0000000404e07825 */ /* 0x004fc600078e028a */
[----:B------:R-:W2:Y:S04]  /*39200*/  LDL.LU.64 R136, [R1+0xeb8] ;  /* 0x000eb80001887983 */ /* 0x000ea80000300a00 */
[----:B------:R-:W2:Y:S04]  /*39210*/  LDL.LU.64 R148, [R1+0xe98] ;  /* 0x000e980001947983 */ /* 0x000ea80000300a00 */
[----:B------:R-:W2:Y:S04]  /*39220*/  LDL.LU.64 R138, [R1+0xe78] ;  /* 0x000e7800018a7983 */ /* 0x000ea80000300a00 */
[----:B------:R-:W2:Y:S04]  /*39230*/  LDL.LU.64 R142, [R1+0xe58] ;  /* 0x000e5800018e7983 */ /* 0x000ea80000300a00 */
[----:B------:R-:W2:Y:S04]  /*39240*/  LDL.LU.64 R144, [R1+0xe38] ;  /* 0x000e380001907983 */ /* 0x000ea80000300a00 */
[----:B------:R-:W2:Y:S04]  /*39250*/  LDL.LU.64 R146, [R1+0xe18] ;  /* 0x000e180001927983 */ /* 0x000ea80000300a00 */
[----:B------:R-:W2:Y:S01]  /*39260*/  LDL.LU.64 R238, [R1+0xdf8] ;  /* 0x000df80001ee7983 */ /* 0x000ea20000300a00 */
[----:B------:R-:W-:-:S03]  /*39270*/  IMAD.WIDE R240, R4, 0x4, R124 ;  /* 0x0000000404f07825 */ /* 0x000fc600078e027c */
[----:B------:R-:W2:Y:S01]  /*39280*/  LDL.LU.64 R150, [R1+0xdd8] ;  /* 0x000dd80001967983 */ /* 0x000ea20000300a00 */
[----:B------:R-:W-:Y:S02]  /*39290*/  VIADD R124, R248, 0x100000 ;  /* 0x00100000f87c7836 */ /* 0x000fe40000000000 */
[----:B-1----:R-:W-:Y:S01]  /*392a0*/  IMAD.WIDE R120, R4, 0x4, R132 ;  /* 0x0000000404787825 */ /* 0x002fe200078e0284 */
[----:B------:R-:W-:Y:S03]  /*392b0*/  LDGSTS.E [R5+0x70e00], desc[UR4][R240.64], P3 ;  /* 0x70e00000f0057fae */ /* 0x000fe60009921844 */
[----:B------:R-:W-:Y:S01]  /*392c0*/  VIADD R132, R248, 0x100000 ;  /* 0x00100000f8847836 */ /* 0x000fe20000000000 */
[----:B------:R1:W-:Y:S04]  /*392d0*/  LDGSTS.E [R124+0x71200], desc[UR4][R232.64], P3 ;  /* 0x71200000e87c7fae */ /* 0x0003e80009921844 */
[----:B------:R-:W-:Y:S04]  /*392e0*/  LDGSTS.E [R117+0x71600], desc[UR4][R224.64], P3 ;  /* 0x71600000e0757fae */ /* 0x000fe80009921844 */
[----:B------:R-:W-:Y:S04]  /*392f0*/  LDGSTS.E [R116+0x71a00], desc[UR4][R120.64], P3 ;  /* 0x71a0000078747fae */ /* 0x000fe80009921844 */
[----:B------:R-:W2:Y:S04]  /*39300*/  LDL.LU.64 R152, [R1+0xdb8] ;  /* 0x000db80001987983 */ /* 0x000ea80000300a00 */
[----:B------:R-:W2:Y:S04]  /*39310*/  LDL.LU.64 R164, [R1+0xd98] ;  /* 0x000d980001a47983 */ /* 0x000ea80000300a00 */
[----:B------:R-:W2:Y:S04]  /*39320*/  LDL.LU.64 R154, [R1+0xd78] ;  /* 0x000d7800019a7983 */ /* 0x000ea80000300a00 */
[----:B------:R-:W2:Y:S04]  /*39330*/  LDL.LU.64 R158, [R1+0xd58] ;  /* 0x000d5800019e7983 */ /* 0x000ea80000300a00 */
[----:B------:R-:W2:Y:S04]  /*39340*/  LDL.LU.64 R160, [R1+0xd38] ;  /* 0x000d380001a07983 */ /* 0x000ea80000300a00 */
[----:B------:R-:W2:Y:S01]  /*39350*/  LDL.LU.64 R162, [R1+0xd18] ;  /* 0x000d180001a27983 */ /* 0x000ea20000300a00 */
[----:B------:R-:W-:-:S05]  /*39360*/  IMAD.WIDE R122, R4, 0x4, R122 ;  /* 0x00000004047a7825 */ /* 0x000fca00078e027a */
[----:B------:R-:W-:Y:S01]  /*39370*/  LDGSTS.E [R5+0x71e00], desc[UR4][R122.64], P3 ;  /* 0x71e000007a057fae */ /* 0x000fe20009921844 */
[----:B---3--:R-:W-:-:S05]  /*39380*/  IMAD.WIDE R126, R4, 0x4, R126 ;  /* 0x00000004047e7825 */ /* 0x008fca00078e027e */
[----:B------:R-:W-:Y:S01]  /*39390*/  LDGSTS.E [R132+0x72200], desc[UR4][R126.64], P3 ;  /* 0x722000007e847fae */ /* 0x000fe20009921844 */
[----:B----4-:R-:W-:-:S04]  /*393a0*/  IMAD.WIDE R128, R4, 0x4, R128 ;  /* 0x0000000404807825 */ /* 0x010fc800078e0280 */
[----:B-1----:R-:W-:Y:S01]  /*393b0*/  IMAD.WIDE R124, R4, 0x4, R140 ;  /* 0x00000004047c7825 */ /* 0x002fe200078e028c */
[----:B------:R-:W-:Y:S03]  /*393c0*/  LDGSTS.E [R117+0x72600], desc[UR4][R128.64], P3 ;  /* 0x7260000080757fae */ /* 0x000fe60009921844 */
[----:B------:R-:W-:Y:S01]  /*393d0*/  VIADD R140, R248, 0x100000 ;  /* 0x00100000f88c7836 */ /* 0x000fe20000000000 */
[----:B------:R-:W-:Y:S01]  /*393e0*/  LDGSTS.E [R116+0x72a00], desc[UR4][R124.64], P3 ;  /* 0x72a000007c747fae */ /* 0x000fe20009921844 */
[----:B------:R-:W-:-:S05]  /*393f0*/  IMAD.WIDE R130, R4, 0x4, R130 ;  /* 0x0000000404827825 */ /* 0x000fca00078e0282 */
[----:B------:R-:W-:Y:S01]  /*39400*/  LDGSTS.E [R5+0x72e00], desc[UR4][R130.64], P3 ;  /* 0x72e0000082057fae */ /* 0x000fe20009921844 */
[----:B------:R-:W-:-:S05]  /*39410*/  IMAD.WIDE R134, R4, 0x4, R134 ;  /* 0x0000000404867825 */ /* 0x000fca00078e0286 */
[----:B------:R2:W-:Y:S02]  /*39420*/  LDGSTS.E [R140+0x73200], desc[UR4][R134.64], P3 ;  /* 0x73200000868c7fae */ /* 0x0005e40009921844 */
[----:B--2---:R-:W-:-:S04]  /*39430*/  IMAD.WIDE R140, R4, 0x4, R146 ;  /* 0x00000004048c7825 */ /* 0x004fc800078e0292 */
[C---:B------:R-:W-:Y:S02]  /*39440*/  IMAD.WIDE R146, R4.reuse, 0x4, R238 ;  /* 0x0000000404927825 */ /* 0x040fe400078e02ee */
[----:B------:R-:W2:Y:S04]  /*39450*/  LDL.LU.64 R238, [R1+0xcf8] ;  /* 0x000cf80001ee7983 */ /* 0x000ea80000300a00 */
[----:B------:R-:W3:Y:S04]  /*39460*/  LDL.LU.64 R166, [R1+0xcd8] ;  /* 0x000cd80001a67983 */ /* 0x000ee80000300a00 */
[----:B------:R-:W4:Y:S04]  /*39470*/  LDL.LU.64 R222, [R1+0xcb8] ;  /* 0x000cb80001de7983 */ /* 0x000f280000300a00 */
[----:B------:R-:W3:Y:S01]  /*39480*/  LDL.LU.64 R178, [R1+0xc80] ;  /* 0x000c800001b27983 */ /* 0x000ee20000300a00 */
[----:B------:R-:W-:-:S03]  /*39490*/  IMAD.WIDE R136, R4, 0x4, R136 ;  /* 0x0000000404887825 */ /* 0x000fc600078e0288 */
[----:B------:R-:W3:Y:S01]  /*394a0*/  LDL.LU.64 R168, [R1+0xc68] ;  /* 0x000c680001a87983 */ /* 0x000ee20000300a00 */
[----:B------:R-:W-:-:S03]  /*394b0*/  IMAD.WIDE R132, R4, 0x4, R148 ;  /* 0x0000000404847825 */ /* 0x000fc600078e0294 */
[----:B------:R-:W-:Y:S01]  /*394c0*/  LDGSTS.E [R117+0x73600], desc[UR4][R136.64], P3 ;  /* 0x7360000088757fae */ /* 0x000fe20009921844 */
[----:B------:R-:W-:-:S03]  /*394d0*/  IMAD.WIDE R138, R4, 0x4, R138 ;  /* 0x00000004048a7825 */ /* 0x000fc600078e028a */
[----:B------:R-:W-:Y:S01]  /*394e0*/  LDGSTS.E [R116+0x73a00], desc[UR4][R132.64], P3 ;  /* 0x73a0000084747fae */ /* 0x000fe20009921844 */
[----:B------:R-:W-:Y:S02]  /*394f0*/  VIADD R148, R248, 0x100000 ;  /* 0x00100000f8947836 */ /* 0x000fe40000000000 */
[C---:B------:R-:W-:Y:S01]  /*39500*/  IMAD.WIDE R142, R4.reuse, 0x4, R142 ;  /* 0x00000004048e7825 */ /* 0x040fe200078e028e */
[----:B------:R-:W-:Y:S03]  /*39510*/  LDGSTS.E [R5+0x73e00], desc[UR4][R138.64], P3 ;  /* 0x73e000008a057fae */ /* 0x000fe60009921844 */
[C---:B------:R-:W-:Y:S01]  /*39520*/  IMAD.WIDE R144, R4.reuse, 0x4, R144 ;  /* 0x0000000404907825 */ /* 0x040fe200078e0290 */
[----:B------:R1:W-:Y:S03]  /*39530*/  LDGSTS.E [R148+0x74200], desc[UR4][R142.64], P3 ;  /* 0x742000008e947fae */ /* 0x0003e60009921844 */
[C---:B------:R-:W-:Y:S01]  /*39540*/  IMAD.WIDE R150, R4.reuse, 0x4, R150 ;  /* 0x0000000404967825 */ /* 0x040fe200078e0296 */
[----:B------:R-:W-:Y:S03]  /*39550*/  LDGSTS.E [R117+0x74600], desc[UR4][R144.64], P3 ;  /* 0x7460000090757fae */ /* 0x000fe60009921844 */
[C---:B------:R-:W-:Y:S01]  /*39560*/  IMAD.WIDE R152, R4.reuse, 0x4, R152 ;  /* 0x0000000404987825 */ /* 0x040fe200078e0298 */
[----:B------:R-:W3:Y:S03]  /*39570*/  LDL.LU.64 R176, [R1+0x1450] ;  /* 0x0014500001b07983 */ /* 0x000ee60000300a00 */
[C---:B------:R-:W-:Y:S01]  /*39580*/  IMAD.WIDE R154, R4.reuse, 0x4, R154 ;  /* 0x00000004049a7825 */ /* 0x040fe200078e029a */
[----:B------:R-:W-:Y:S03]  /*39590*/  LDGSTS.E [R116+0x74a00], desc[UR4][R140.64], P3 ;  /* 0x74a000008c747fae */ /* 0x000fe60009921844 */
[----:B-1----:R-:W-:Y:S01]  /*395a0*/  IMAD.WIDE R148, R4, 0x4, R164 ;  /* 0x0000000404947825 */ /* 0x002fe200078e02a4 */
[----:B------:R-:W-:Y:S03]  /*395b0*/  LDGSTS.E [R5+0x74e00], desc[UR4][R146.64], P3 ;  /* 0x74e0000092057fae */ /* 0x000fe60009921844 */
[----:B------:R-:W-:Y:S01]  /*395c0*/  VIADD R164, R248, 0x100000 ;  /* 0x00100000f8a47836 */ /* 0x000fe20000000000 */
[----:B------:R1:W-:Y:S01]  /*395d0*/  LDGSTS.E [R156+0x75200], desc[UR4][R150.64], P3 ;  /* 0x75200000969c7fae */ /* 0x0003e20009921844 */
[----:B------:R-:W-:-:S03]  /*395e0*/  IMAD.WIDE R158, R4, 0x4, R158 ;  /* 0x00000004049e7825 */ /* 0x000fc600078e029e */
[----:B------:R-:W3:Y:S01]  /*395f0*/  LDL.LU.64 R174, [R1+0x1430] ;  /* 0x0014300001ae7983 */ /* 0x000ee20000300a00 */
[----:B------:R-:W-:-:S03]  /*39600*/  IMAD.WIDE R160, R4, 0x4, R160 ;  /* 0x0000000404a07825 */ /* 0x000fc600078e02a0 */
[----:B------:R-:W-:Y:S01]  /*39610*/  LDGSTS.E [R117+0x75600], desc[UR4][R152.64], P3 ;  /* 0x7560000098757fae */ /* 0x000fe20009921844 */
[----:B-1----:R-:W-:-:S03]  /*39620*/  IMAD.WIDE R156, R4, 0x4, R162 ;  /* 0x00000004049c7825 */ /* 0x002fc600078e02a2 */
[----:B------:R-:W3:Y:S04]  /*39630*/  LDL.LU.64 R182, [R1+0x1410] ;  /* 0x0014100001b67983 */ /* 0x000ee80000300a00 */
[----:B------:R-:W-:Y:S04]  /*39640*/  LDGSTS.E [R116+0x75a00], desc[UR4][R148.64], P3 ;  /* 0x75a0000094747fae */ /* 0x000fe80009921844 */
[----:B------:R-:W-:Y:S04]  /*39650*/  LDGSTS.E [R5+0x75e00], desc[UR4][R154.64], P3 ;  /* 0x75e000009a057fae */ /* 0x000fe80009921844 */
[----:B------:R-:W-:Y:S04]  /*39660*/  LDGSTS.E [R164+0x76200], desc[UR4][R158.64], P3 ;  /* 0x762000009ea47fae */ /* 0x000fe80009921844 */
[----:B------:R-:W-:Y:S04]  /*39670*/  LDGSTS.E [R117+0x76600], desc[UR4][R160.64], P3 ;  /* 0x76600000a0757fae */ /* 0x000fe80009921844 */
[----:B------:R4:W-:Y:S01]  /*39680*/  LDGSTS.E [R116+0x76a00], desc[UR4][R156.64], P3 ;  /* 0x76a000009c747fae */ /* 0x0009e20009921844 */
[----:B--2---:R-:W-:-:S03]  /*39690*/  IMAD.WIDE R162, R4, 0x4, R238 ;  /* 0x0000000404a27825 */ /* 0x004fc600078e02ee */
[----:B------:R-:W2:Y:S04]  /*396a0*/  LDL.LU.64 R238, [R1+0x13f0] ;  /* 0x0013f00001ee7983 */ /* 0x000ea80000300a00 */
[----:B------:R-:W2:Y:S01]  /*396b0*/  LDL.LU.64 R230, [R1+0x13d0] ;  /* 0x0013d00001e67983 */ /* 0x000ea20000300a00 */
[----:B----4-:R-:W-:-:S03]  /*396c0*/  IMAD.WIDE R116, R4, 0x4, R222 ;  /* 0x0000000404747825 */ /* 0x010fc600078e02de */
[----:B------:R-:W4:Y:S04]  /*396d0*/  LDL.LU.64 R222, [R1+0x13b0] ;  /* 0x0013b00001de7983 */ /* 0x000f280000300a00 */
[----:B------:R-:W4:Y:S01]  /*396e0*/  LDL.LU.64 R180, [R1+0x1390] ;  /* 0x0013900001b47983 */ /* 0x000f220000300a00 */
[----:B---3--:R-:W-:-:S03]  /*396f0*/  IMAD.WIDE R164, R4, 0x4, R178 ;  /* 0x0000000404a47825 */ /* 0x008fc600078e02b2 */
[----:B------:R-:W3:Y:S01]  /*39700*/  LDL.LU.64 R178, [R1+0x1370] ;  /* 0x0013700001b27983 */ /* 0x000ee20000300a00 */
[----:B------:R-:W-:-:S03]  /*39710*/  IMAD.WIDE R166, R4, 0x4, R166 ;  /* 0x0000000404a67825 */ /* 0x000fc600078e02a6 */
[----:B------:R-:W-:Y:S01]  /*39720*/  LDGSTS.E [R5+0x76e00], desc[UR4][R162.64], P3 ;  /* 0x76e00000a2057fae */ /* 0x000fe20009921844 */
[----:B------:R-:W-:Y:S02]  /*39730*/  VIADD R170, R248, 0x100000 ;  /* 0x00100000f8aa7836 */ /* 0x000fe40000000000 */
[C---:B------:R-:W-:Y:S01]  /*39740*/  IMAD.WIDE R168, R4.reuse, 0x4, R168 ;  /* 0x0000000404a87825 */ /* 0x040fe200078e02a8 */
[----:B------:R1:W-:Y:S04]  /*39750*/  LDGSTS.E [R172+0x77200], desc[UR4][R166.64], P3 ;  /* 0x77200000a6ac7fae */ /* 0x0003e80009921844 */
[----:B------:R1:W-:Y:S04]  /*39760*/  LDGSTS.E [R171+0x77600], desc[UR4][R116.64], P3 ;  /* 0x7760000074ab7fae */ /* 0x0003e80009921844 */
[----:B------:R1:W-:Y:S01]  /*39770*/  LDGSTS.E [R170+0x77a00], desc[UR4][R164.64], P3 ;  /* 0x77a00000a4aa7fae */ /* 0x0003e20009921844 */
[----:B------:R-:W-:-:S03]  /*39780*/  IMAD.WIDE R16, R4, 0x4, R176 ;  /* 0x0000000404107825 */ /* 0x000fc600078e02b0 */
[----:B------:R1:W-:Y:S02]  /*39790*/  LDGSTS.E [R5+0x77e00], desc[UR4][R168.64], P3 ;  /* 0x77e00000a8057fae */ /* 0x0003e40009921844 */
[C---:B-1----:R-:W-:Y:S02]  /*397a0*/  VIADD R172, R247.reuse, 0x100000 ;  /* 0x00100000f7ac7836 */ /* 0x042fe40000000000 */
[----:B------:R-:W3:Y:S01]  /*397b0*/  LDL.LU.64 R176, [R1+0x1350] ;  /* 0x0013500001b07983 */ /* 0x000ee20000300a00 */
[C---:B------:R-:W-:Y:S02]  /*397c0*/  VIADD R171, R247.reuse, 0x100000 ;  /* 0x00100000f7ab7836 */ /* 0x040fe40000000000 */
[----:B------:R-:W-:Y:S01]  /*397d0*/  VIADD R170, R247, 0x100000 ;  /* 0x00100000f7aa7836 */ /* 0x000fe20000000000 */
[----:B------:R1:W-:Y:S04]  /*397e0*/  STL.64 [R1+0x450], R16 ;  /* 0x0004501001007387 */ /* 0x0003e80000100a00 */
[----:B------:R1:W-:Y:S01]  /*397f0*/  LDGSTS.E [R172+0x60300], desc[UR4][R16.64], P3 ;  /* 0x6030000010ac7fae */ /* 0x0003e20009921844 */
[----:B------:R-:W-:-:S03]  /*39800*/  IMAD.WIDE R14, R4, 0x4, R174 ;  /* 0x00000004040e7825 */ /* 0x000fc600078e02ae */
[----:B------:R-:W3:Y:S01]  /*39810*/  LDL.LU.64 R174, [R1+0x1330] ;  /* 0x0013300001ae7983 */ /* 0x000ee20000300a00 */
[----:B------:R-:W-:-:S03]  /*39820*/  IMAD.WIDE R12, R4, 0x4, R182 ;  /* 0x00000004040c7825 */ /* 0x000fc600078e02b6 */
[----:B------:R4:W-:Y:S04]  /*39830*/  LDGSTS.E [R171+0x60700], desc[UR4][R14.64], P3 ;  /* 0x607000000eab7fae */ /* 0x0009e80009921844 */
[----:B------:R-:W3:Y:S01]  /*39840*/  LDL.LU.64 R182, [R1+0x1310] ;  /* 0x0013100001b67983 */ /* 0x000ee20000300a00 */
[----:B------:R-:W-:-:S03]  /*39850*/  VIADD R5, R247, 0x100000 ;  /* 0x00100000f7057836 */ /* 0x000fc60000000000 */
[----:B------:R4:W-:Y:S04]  /*39860*/  STL.64 [R1+0x430], R14 ;  /* 0x0004300e01007387 */ /* 0x0009e80000100a00 */
[----:B------:R4:W-:Y:S04]  /*39870*/  STL.64 [R1+0x410], R12 ;  /* 0x0004100c01007387 */ /* 0x0009e80000100a00 */
[----:B------:R4:W-:Y:S01]  /*39880*/  LDGSTS.E [R170+0x60b00], desc[UR4][R12.64], P3 ;  /* 0x60b000000caa7fae */ /* 0x0009e20009921844 */
[----:B--2---:R-:W-:-:S03]  /*39890*/  IMAD.WIDE R10, R4, 0x4, R238 ;  /* 0x00000004040a7825 */ /* 0x004fc600078e02ee */
[----:B------:R-:W2:Y:S01]  /*398a0*/  LDL.LU.64 R238, [R1+0x12f0] ;  /* 0x0012f00001ee7983 */ /* 0x000ea20000300a00 */
[----:B-1----:R-:W-:-:S03]  /*398b0*/  IMAD.WIDE R16, R4, 0x4, R230 ;  /* 0x0000000404107825 */ /* 0x002fc600078e02e6 */
[----:B------:R3:W-:Y:S01]  /*398c0*/  STL.64 [R1+0x3f0], R10 ;  /* 0x0003f00a01007387 */ /* 0x0007e20000100a00 */
[----:B----4-:R-:W-:-:S03]  /*398d0*/  IMAD.WIDE R14, R4, 0x4, R222 ;  /* 0x00000004040e7825 */ /* 0x010fc600078e02de */
[----:B------:R-:W4:Y:S01]  /*398e0*/  LDL.LU.64 R230, [R1+0x12d0] ;  /* 0x0012d00001e67983 */ /* 0x000f220000300a00 */
[----:B------:R-:W-:-:S03]  /*398f0*/  IMAD.WIDE R12, R4, 0x4, R180 ;  /* 0x00000004040c7825 */ /* 0x000fc600078e02b4 */
[----:B------:R-:W4:Y:S04]  /*39900*/  LDL.LU.64 R222, [R1+0x12b0] ;  /* 0x0012b00001de7983 */ /* 0x000f280000300a00 */
[----:B------:R1:W-:Y:S04]  /*39910*/  STL.64 [R1+0x3d0], R16 ;  /* 0x0003d01001007387 */ /* 0x0003e80000100a00 */
[----:B------:R-:W4:Y:S04]  /*39920*/  LDL.LU.64 R180, [R1+0x1290] ;  /* 0x0012900001b47983 */ /* 0x000f280000300a00 */
[----:B------:R3:W-:Y:S04]  /*39930*/  LDGSTS.E [R5+0x60f00], desc[UR4][R10.64], P3 ;  /* 0x60f000000a057fae */ /* 0x0007e80009921844 */
[----:B------:R1:W-:Y:S04]  /*39940*/  STL.64 [R1+0x3b0], R14 ;  /* 0x0003b00e01007387 */ /* 0x0003e80000100a00 */
[----:B------:R1:W-:Y:S01]  /*39950*/  STL.64 [R1+0x390], R12 ;  /* 0x0003900c01007387 */ /* 0x0003e20000100a00 */
[----:B---3--:R-:W-:-:S03]  /*39960*/  IMAD.WIDE R10, R4, 0x4, R178 ;  /* 0x00000004040a7825 */ /* 0x008fc600078e02b2 */
[----:B------:R1:W-:Y:S04]  /*39970*/  LDGSTS.E [R172+0x61300], desc[UR4][R16.64], P3 ;  /* 0x6130000010ac7fae */ /* 0x0003e80009921844 */
[----:B------:R-:W3:Y:S04]  /*39980*/  LDL.LU.64 R178, [R1+0x1270] ;  /* 0x0012700001b27983 */ /* 0x000ee80000300a00 */
[----:B------:R1:W-:Y:S02]  /*39990*/  LDGSTS.E [R171+0x61700], desc[UR4][R14.64], P3 ;  /* 0x617000000eab7fae */ /* 0x0003e40009921844 */
[----:B-1----:R-:W-:-:S02]  /*399a0*/  IMAD.WIDE R16, R4, 0x4, R176 ;  /* 0x0000000404107825 */ /* 0x002fc400078e02b0 */
[----:B------:R2:W-:Y:S04]  /*399b0*/  STL.64 [R1+0x370], R10 ;  /* 0x0003700a01007387 */ /* 0x0005e80000100a00 */
[----:B------:R1:W-:Y:S01]  /*399c0*/  LDGSTS.E [R170+0x61b00], desc[UR4][R12.64], P3 ;  /* 0x61b000000caa7fae */ /* 0x0003e20009921844 */
[----:B------:R-:W-:-:S03]  /*399d0*/  IMAD.WIDE R14, R4, 0x4, R174 ;  /* 0x00000004040e7825 */ /* 0x000fc600078e02ae */
[----:B------:R-:W3:Y:S04]  /*399e0*/  LDL.LU.64 R176, [R1+0x1250] ;  /* 0x0012500001b07983 */ /* 0x000ee80000300a00 */
[----:B------:R2:W-:Y:S01]  /*399f0*/  LDGSTS.E [R5+0x61f00], desc[UR4][R10.64], P3 ;  /* 0x61f000000a057fae */ /* 0x0005e20009921844 */
[----:B-1----:R-:W-:-:S03]  /*39a00*/  IMAD.WIDE R12, R4, 0x4, R182 ;  /* 0x00000004040c7825 */ /* 0x002fc600078e02b6 */
[----:B------:R-:W3:Y:S04]  /*39a10*/  LDL.LU.64 R174, [R1+0x1230] ;  /* 0x0012300001ae7983 */ /* 0x000ee80000300a00 */
[----:B------:R4:W-:Y:S04]  /*39a20*/  STL.64 [R1+0x350], R16 ;  /* 0x0003501001007387 */ /* 0x0009e80000100a00 */
[----:B------:R-:W3:Y:S04]  /*39a30*/  LDL.LU.64 R182, [R1+0x1210] ;  /* 0x0012100001b67983 */ /* 0x000ee80000300a00 */
[----:B------:R1:W-:Y:S04]  /*39a40*/  STL.64 [R1+0x330], R14 ;  /* 0x0003300e01007387 */ /* 0x0003e80000100a00 */
[----:B------:R4:W-:Y:S04]  /*39a50*/  LDGSTS.E [R172+0x62300], desc[UR4][R16.64], P3 ;  /* 0x6230000010ac7fae */ /* 0x0009e80009921844 */
[----:B------:R1:W-:Y:S04]  /*39a60*/  STL.64 [R1+0x310], R12 ;  /* 0x0003100c01007387 */ /* 0x0003e80000100a00 */
[----:B------:R1:W-:Y:S04]  /*39a70*/  LDGSTS.E [R171+0x62700], desc[UR4][R14.64], P3 ;  /* 0x627000000eab7fae */ /* 0x0003e80009921844 */
[----:B------:R1:W-:Y:S01]  /*39a80*/  LDGSTS.E [R170+0x62b00], desc[UR4][R12.64], P3 ;  /* 0x62b000000caa7fae */ /* 0x0003e20009921844 */
[----:B--2---:R-:W-:-:S03]  /*39a90*/  IMAD.WIDE R10, R4, 0x4, R238 ;  /* 0x00000004040a7825 */ /* 0x004fc600078e02ee */
[----:B------:R-:W2:Y:S04]  /*39aa0*/  LDL.LU.64 R238, [R1+0x11f0] ;  /* 0x0011f00001ee7983 */ /* 0x000ea80000300a00 */
[----:B------:R3:W-:Y:S01]  /*39ab0*/  STL.64 [R1+0x2f0], R10 ;  /* 0x0002f00a01007387 */ /* 0x0007e20000100a00 */
[----:B----4-:R-:W-:-:S03]  /*39ac0*/  IMAD.WIDE R16, R4, 0x4, R230 ;  /* 0x0000000404107825 */ /* 0x010fc600078e02e6 */
[----:B------:R3:W-:Y:S01]  /*39ad0*/  LDGSTS.E [R5+0x62f00], desc[UR4][R10.64], P3 ;  /* 0x62f000000a057fae */ /* 0x0007e20009921844 */
[----:B-1----:R-:W-:-:S03]  /*39ae0*/  IMAD.WIDE R14, R4, 0x4, R222 ;  /* 0x00000004040e7825 */ /* 0x002fc600078e02de */
[----:B------:R-:W4:Y:S04]  /*39af0*/  LDL.LU.64 R230, [R1+0x11d0] ;  /* 0x0011d00001e67983 */ /* 0x000f280000300a00 */
[----:B------:R-:W4:Y:S01]  /*39b00*/  LDL.LU.64 R222, [R1+0x11b0] ;  /* 0x0011b00001de7983 */ /* 0x000f220000300a00 */
[----:B------:R-:W-:-:S03]  /*39b10*/  IMAD.WIDE R12, R4, 0x4, R180 ;  /* 0x00000004040c7825 */ /* 0x000fc600078e02b4 */
[----:B------:R1:W-:Y:S04]  /*39b20*/  STL.64 [R1+0x2d0], R16 ;  /* 0x0002d01001007387 */ /* 0x0003e80000100a00 */
[----:B------:R1:W-:Y:S04]  /*39b30*/  STL.64 [R1+0x2b0], R14 ;  /* 0x0002b00e01007387 */ /* 0x0003e80000100a00 */
[----:B------:R-:W4:Y:S04]  /*39b40*/  LDL.LU.64 R180, [R1+0x1190] ;  /* 0x0011900001b47983 */ /* 0x000f280000300a00 */
[----:B------:R1:W-:Y:S04]  /*39b50*/  STL.64 [R1+0x290], R12 ;  /* 0x0002900c01007387 */ /* 0x0003e80000100a00 */
[----:B------:R1:W-:Y:S01]  /*39b60*/  LDGSTS.E [R172+0x63300], desc[UR4][R16.64], P3 ;  /* 0x6330000010ac7fae */ /* 0x0003e20009921844 */
[----:B---3--:R-:W-:-:S03]  /*39b70*/  IMAD.WIDE R10, R4, 0x4, R178 ;  /* 0x00000004040a7825 */ /* 0x008fc600078e02b2 */
[----:B------:R3:W-:Y:S04]  /*39b80*/  LDGSTS.E [R171+0x63700], desc[UR4][R14.64], P3 ;  /* 0x637000000eab7fae */ /* 0x0007e80009921844 */
[----:B------:R2:W-:Y:S04]  /*39b90*/  STL.64 [R1+0x270], R10 ;  /* 0x0002700a01007387 */ /* 0x0005e80000100a00 */
[----:B------:R-:W4:Y:S04]  /*39ba0*/  LDL.LU.64 R178, [R1+0x1170] ;  /* 0x0011700001b27983 */ /* 0x000f280000300a00 */
[----:B------:R3:W-:Y:S01]  /*39bb0*/  LDGSTS.E [R170+0x63b00], desc[UR4][R12.64], P3 ;  /* 0x63b000000caa7fae */ /* 0x0007e20009921844 */
[----:B-1----:R-:W-:-:S03]  /*39bc0*/  IMAD.WIDE R16, R4, 0x4, R176 ;  /* 0x0000000404107825 */ /* 0x002fc600078e02b0 */
[----:B------:R2:W-:Y:S04]  /*39bd0*/  LDGSTS.E [R5+0x63f00], desc[UR4][R10.64], P3 ;  /* 0x63f000000a057fae */ /* 0x0005e80009921844 */
[----:B------:R-:W4:Y:S01]  /*39be0*/  LDL.LU.64 R176, [R1+0x1150] ;  /* 0x0011500001b07983 */ /* 0x000f220000300a00 */
[----:B---3--:R-:W-:-:S03]  /*39bf0*/  IMAD.WIDE R14, R4, 0x4, R174 ;  /* 0x00000004040e7825 */ /* 0x008fc600078e02ae */
[----:B------:R4:W-:Y:S04]  /*39c00*/  LDGSTS.E [R172+0x64300], desc[UR4][R16.64], P3 ;  /* 0x6430000010ac7fae */ /* 0x0009e80009921844 */
[----:B------:R-:W3:Y:S01]  /*39c10*/  LDL.LU.64 R174, [R1+0x1130] ;  /* 0x0011300001ae7983 */ /* 0x000ee20000300a00 */
[----:B------:R-:W-:-:S03]  /*39c20*/  IMAD.WIDE R12, R4, 0x4, R182 ;  /* 0x00000004040c7825 */ /* 0x000fc600078e02b6 */
[----:B------:R4:W-:Y:S04]  /*39c30*/  STL.64 [R1+0x250], R16 ;  /* 0x0002501001007387 */ /* 0x0009e80000100a00 */
[----:B------:R1:W-:Y:S04]  /*39c40*/  STL.64 [R1+0x230], R14 ;  /* 0x0002300e01007387 */ /* 0x0003e80000100a00 */
[----:B------:R1:W-:Y:S04]  /*39c50*/  LDGSTS.E [R171+0x64700], desc[UR4][R14.64], P3 ;  /* 0x647000000eab7fae */ /* 0x0003e80009921844 */
[----:B------:R1:W-:Y:S01]  /*39c60*/  LDGSTS.E [R170+0x64b00], desc[UR4][R12.64], P3 ;  /* 0x64b000000caa7fae */ /* 0x0003e20009921844 */
[----:B--2---:R-:W-:-:S03]  /*39c70*/  IMAD.WIDE R10, R4, 0x4, R238 ;  /* 0x00000004040a7825 */ /* 0x004fc600078e02ee */
[----:B------:R-:W2:Y:S04]  /*39c80*/  LDL.LU.64 R238, [R1+0x1110] ;  /* 0x0011100001ee7983 */ /* 0x000ea80000300a00 */
[----:B------:R1:W-:Y:S04]  /*39c90*/  STL.64 [R1+0x210], R12 ;  /* 0x0002100c01007387 */ /* 0x0003e80000100a00 */
[----:B------:R1:W-:Y:S01]  /*39ca0*/  STL.64 [R1+0x1f0], R10 ;  /* 0x0001f00a01007387 */ /* 0x0003e20000100a00 */
[----:B----4-:R-:W-:-:S03]  /*39cb0*/  IMAD.WIDE R16, R4, 0x4, R230 ;  /* 0x0000000404107825 */ /* 0x010fc600078e02e6 */
[----:B------:R-:W4:Y:S01]  /*39cc0*/  LDL.LU.64 R184, [R1+0x10f0] ;  /* 0x0010f00001b87983 */ /* 0x000f220000300a00 */
[----:B-1----:R-:W-:-:S03]  /*39cd0*/  IMAD.WIDE R14, R4, 0x4, R222 ;  /* 0x00000004040e7825 */ /* 0x002fc600078e02de */
[----:B------:R1:W-:Y:S04]  /*39ce0*/  LDGSTS.E [R5+0x64f00], desc[UR4][R10.64], P3 ;  /* 0x64f000000a057fae */ /* 0x0003e80009921844 */
[----:B------:R-:W4:Y:S04]  /*39cf0*/  LDL.LU.64 R230, [R1+0x10d0] ;  /* 0x0010d00001e67983 */ /* 0x000f280000300a00 */
[----:B------:R-:W4:Y:S01]  /*39d00*/  LDL.LU.64 R182, [R1+0x10b0] ;  /* 0x0010b00001b67983 */ /* 0x000f220000300a00 */
[----:B------:R-:W-:-:S03]  /*39d10*/  IMAD.WIDE R12, R4, 0x4, R180 ;  /* 0x00000004040c7825 */ /* 0x000fc600078e02b4 */
[----:B------:R1:W-:Y:S04]  /*39d20*/  STL.64 [R1+0x1d0], R16 ;  /* 0x0001d01001007387 */ /* 0x0003e80000100a00 */
[----:B------:R-:W4:Y:S04]  /*39d30*/  LDL.LU.64 R222, [R1+0x1090] ;  /* 0x0010900001de7983 */ /* 0x000f280000300a00 */
[----:B------:R3:W-:Y:S04]  /*39d40*/  STL.64 [R1+0x1b0], R14 ;  /* 0x0001b00e01007387 */ /* 0x0007e80000100a00 */
[----:B------:R2:W-:Y:S04]  /*39d50*/  STL.64 [R1+0x190], R12 ;  /* 0x0001900c01007387 */ /* 0x0005e80000100a00 */
[----:B------:R1:W-:Y:S02]  /*39d60*/  LDGSTS.E [R172+0x65300], desc[UR4][R16.64], P3 ;  /* 0x6530000010ac7fae */ /* 0x0003e40009921844 */
[----:B-1----:R-:W-:-:S02]  /*39d70*/  IMAD.WIDE R10, R4, 0x4, R178 ;  /* 0x00000004040a7825 */ /* 0x002fc400078e02b2 */
[----:B------:R3:W-:Y:S04]  /*39d80*/  LDGSTS.E [R171+0x65700], desc[UR4][R14.64], P3 ;  /* 0x657000000eab7fae */ /* 0x0007e80009921844 */
[----:B------:R4:W-:Y:S04]  /*39d90*/  STL.64 [R1+0x170], R10 ;  /* 0x0001700a01007387 */ /* 0x0009e80000100a00 */
[----:B------:R-:W4:Y:S04]  /*39da0*/  LDL.LU.64 R180, [R1+0x1070] ;  /* 0x0010700001b47983 */ /* 0x000f280000300a00 */
[----:B------:R-:W4:Y:S01]  /*39db0*/  LDL.LU.64 R178, [R1+0x1050] ;  /* 0x0010500001b27983 */ /* 0x000f220000300a00 */
[----:B------:R-:W-:-:S03]  /*39dc0*/  IMAD.WIDE R16, R4, 0x4, R176 ;  /* 0x0000000404107825 */ /* 0x000fc600078e02b0 */
[----:B------:R2:W-:Y:S01]  /*39dd0*/  LDGSTS.E [R170+0x65b00], desc[UR4][R12.64], P3 ;  /* 0x65b000000caa7fae */ /* 0x0005e20009921844 */
[----:B---3--:R-:W-:-:S03]  /*39de0*/  IMAD.WIDE R14, R4, 0x4, R174 ;  /* 0x00000004040e7825 */ /* 0x008fc600078e02ae */
[----:B------:R4:W-:Y:S04]  /*39df0*/  LDGSTS.E [R5+0x65f00], desc[UR4][R10.64], P3 ;  /* 0x65f000000a057fae */ /* 0x0009e80009921844 */
[----:B------:R-:W3:Y:S04]  /*39e00*/  LDL.LU.64 R176, [R1+0x1030] ;  /* 0x0010300001b07983 */ /* 0x000ee80000300a00 */
[----:B------:R1:W-:Y:S04]  /*39e10*/  STL.64 [R1+0x150], R16 ;  /* 0x0001501001007387 */ /* 0x0003e80000100a00 */
[----:B------:R-:W3:Y:S04]  /*39e20*/  LDL.LU.64 R174, [R1+0x1010] ;  /* 0x0010100001ae7983 */ /* 0x000ee80000300a00 */
[----:B------:R1:W-:Y:S04]  /*39e30*/  LDGSTS.E [R172+0x66300], desc[UR4][R16.64], P3 ;  /* 0x6630000010ac7fae */ /* 0x0003e80009921844 */
[----:B------:R1:W-:Y:S04]  /*39e40*/  STL.64 [R1+0x130], R14 ;  /* 0x0001300e01007387 */ /* 0x0003e80000100a00 */
[----:B------:R1:W-:Y:S01]  /*39e50*/  LDGSTS.E [R171+0x66700], desc[UR4][R14.64], P3 ;  /* 0x667000000eab7fae */ /* 0x0003e20009921844 */
[----:B--2---:R-:W-:-:S03]  /*39e60*/  IMAD.WIDE R12, R4, 0x4, R238 ;  /* 0x00000004040c7825 */ /* 0x004fc600078e02ee */
[----:B------:R-:W2:Y:S04]  /*39e70*/  LDL.LU.64 R238, [R1+0xff0] ;  /* 0x000ff00001ee7983 */ /* 0x000ea80000300a00 */
[----:B------:R1:W-:Y:S04]  /*39e80*/  STL.64 [R1+0x110], R12 ;  /* 0x0001100c01007387 */ /* 0x0003e80000100a00 */
[----:B------:R1:W-:Y:S01]  /*39e90*/  LDGSTS.E [R170+0x66b00], desc[UR4][R12.64], P3 ;  /* 0x66b000000caa7fae */ /* 0x0003e20009921844 */
[----:B----4-:R-:W-:-:S05]  /*39ea0*/  IMAD.WIDE R10, R4, 0x4, R184 ;  /* 0x00000004040a7825 */ /* 0x010fca00078e02b8 */
[----:B------:R4:W-:Y:S01]  /*39eb0*/  STL.64 [R1+0xf0], R10 ;  /* 0x0000f00a01007387 */ /* 0x0009e20000100a00 */
[----:B-1----:R-:W-:-:S03]  /*39ec0*/  IMAD.WIDE R16, R4, 0x4, R230 ;  /* 0x0000000404107825 */ /* 0x002fc600078e02e6 */
[----:B------:R4:W-:Y:S01]  /*39ed0*/  LDGSTS.E [R5+0x66f00], desc[UR4][R10.64], P3 ;  /* 0x66f000000a057fae */ /* 0x0009e20009921844 */
[----:B------:R-:W-:-:S03]  /*39ee0*/  IMAD.WIDE R14, R4, 0x4, R182 ;  /* 0x00000004040e7825 */ /* 0x000fc600078e02b6 */
[----:B------:R-:W2:Y:S04]  /*39ef0*/  LDL.LU.64 R230, [R1+0xfd0] ;  /* 0x000fd00001e67983 */ /* 0x000ea80000300a00 */
[----:B------:R-:W-:Y:S01]  /*39f00*/  STL.64 [R1+0xd0], R16 ;  /* 0x0000d01001007387 */ /* 0x000fe20000100a00 */
[----:B------:R-:W-:-:S03]  /*39f10*/  IMAD.WIDE R12, R4, 0x4, R222 ;  /* 0x00000004040c7825 */ /* 0x000fc600078e02de */
[----:B------:R-:W-:Y:S04]  /*39f20*/  LDGSTS.E [R172+0x67300], desc[UR4][R16.64], P3 ;  /* 0x6730000010ac7fae */ /* 0x000fe80009921844 */
[----:B------:R-:W2:Y:S04]  /*39f30*/  LDL.LU.64 R222, [R1+0xfb0] ;  /* 0x000fb00001de7983 */ /* 0x000ea80000300a00 */
[----:B------:R-:W2:Y:S04]  /*39f40*/  LDL.LU.64 R184, [R1+0xf90] ;  /* 0x000f900001b87983 */ /* 0x000ea80000300a00 */
[----:B------:R1:W-:Y:S04]  /*39f50*/  STL.64 [R1+0xb0], R14 ;  /* 0x0000b00e01007387 */ /* 0x0003e80000100a00 */
[----:B------:R3:W-:Y:S04]  /*39f60*/  STL.64 [R1+0x90], R12 ;  /* 0x0000900c01007387 */ /* 0x0007e80000100a00 */
[----:B------:R-:W2:Y:S01]  /*39f70*/  LDL.LU.64 R182, [R1+0xf70] ;  /* 0x000f700001b67983 */ /* 0x000ea20000300a00 */
[----:B----4-:R-:W-:-:S03]  /*39f80*/  IMAD.WIDE R10, R4, 0x4, R180 ;  /* 0x00000004040a7825 */ /* 0x010fc600078e02b4 */
[----:B------:R1:W-:Y:S04]  /*39f90*/  LDGSTS.E [R171+0x67700], desc[UR4][R14.64], P3 ;  /* 0x677000000eab7fae */ /* 0x0003e80009921844 */
[----:B------:R4:W-:Y:S04]  /*39fa0*/  STL.64 [R1+0x70], R10 ;  /* 0x0000700a01007387 */ /* 0x0009e80000100a00 */
[----:B------:R-:W2:Y:S01]  /*39fb0*/  LDL.LU.64 R192, [R1+0xf50] ;  /* 0x000f500001c07983 */ /* 0x000ea20000300a00 */
[----:B-1----:R-:W-:-:S03]  /*39fc0*/  IMAD.WIDE R14, R4, 0x4, R178 ;  /* 0x00000004040e7825 */ /* 0x002fc600078e02b2 */
[----:B------:R-:W2:Y:S04]  /*39fd0*/  LDL.LU.64 R190, [R1+0xf30] ;  /* 0x000f300001be7983 */ /* 0x000ea80000300a00 */
        /* <DEDUP_REMOVED lines=16> */
[----:B------:R3:W-:Y:S04]  /*3a0e0*/  LDGSTS.E [R170+0x67b00], desc[UR4][R12.64], P3 ;  /* 0x67b000000caa7fae */ /* 0x0007e80009921844 */
[----:B------:R4:W-:Y:S04]  /*3a0f0*/  LDGSTS.E [R5+0x67f00], desc[UR4][R10.64], P3 ;  /* 0x67f000000a057fae */ /* 0x0009e80009921844 */
[----:B------:R-:W-:Y:S01]  /*3a100*/  LDGSTS.E [R172+0x70300], desc[UR4][R14.64], P3 ;  /* 0x703000000eac7fae */ /* 0x000fe20009921844 */
[----:B---3--:R-:W-:-:S03]  /*3a110*/  IMAD.WIDE R12, R4, 0x4, R176 ;  /* 0x00000004040c7825 */ /* 0x008fc600078e02b0 */
[----:B------:R-:W3:Y:S01]  /*3a120*/  LDL.LU.64 R210, [R1+0xd10] ;  /* 0x000d100001d27983 */ /* 0x000ee20000300a00 */
[----:B----4-:R-:W-:-:S03]  /*3a130*/  IMAD.WIDE R10, R4, 0x4, R174 ;  /* 0x00000004040a7825 */ /* 0x010fc600078e02ae */
[----:B------:R-:W-:Y:S01]  /*3a140*/  LDGSTS.E [R171+0x70700], desc[UR4][R12.64], P3 ;  /* 0x707000000cab7fae */ /* 0x000fe20009921844 */
[----:B------:R-:W-:-:S03]  /*3a150*/  VIADD R176, R247, 0x100000 ;  /* 0x00100000f7b07836 */ /* 0x000fc60000000000 */
[----:B------:R1:W-:Y:S01]  /*3a160*/  LDGSTS.E [R170+0x70b00], desc[UR4][R10.64], P3 ;  /* 0x70b000000aaa7fae */ /* 0x0003e20009921844 */
[C---:B------:R-:W-:Y:S02]  /*3a170*/  VIADD R175, R247.reuse, 0x100000 ;  /* 0x00100000f7af7836 */ /* 0x040fe40000000000 */
[----:B------:R-:W-:Y:S01]  /*3a180*/  VIADD R174, R247, 0x100000 ;  /* 0x00100000f7ae7836 */ /* 0x000fe20000000000 */
[----:B------:R-:W4:Y:S04]  /*3a190*/  LDL.LU.64 R212, [R1+0xcf0] ;  /* 0x000cf00001d47983 */ /* 0x000f280000300a00 */
[----:B------:R-:W4:Y:S04]  /*3a1a0*/  LDL.LU.64 R214, [R1+0xcd0] ;  /* 0x000cd00001d67983 */ /* 0x000f280000300a00 */
[----:B------:R-:W4:Y:S04]  /*3a1b0*/  LDL.LU.64 R24, [R1+0xcb0] ;  /* 0x000cb00001187983 */ /* 0x000f280000300a00 */
[----:B------:R-:W4:Y:S04]  /*3a1c0*/  LDL.LU.64 R22, [R1+0xca8] ;  /* 0x000ca80001167983 */ /* 0x000f280000300a00 */
[----:B------:R-:W4:Y:S04]  /*3a1d0*/  LDL.LU.64 R220, [R1+0xca0] ;  /* 0x000ca00001dc7983 */ /* 0x000f280000300a00 */
[----:B------:R-:W4:Y:S04]  /*3a1e0*/  LDL.LU.64 R26, [R1+0xc98] ;  /* 0x000c9800011a7983 */ /* 0x000f280000300a00 */
[----:B------:R-:W4:Y:S01]  /*3a1f0*/  LDL.LU.64 R16, [R1+0xc60] ;  /* 0x000c600001107983 */ /* 0x000f220000300a00 */
[----:B--2---:R-:W-:-:S05]  /*3a200*/  IMAD.WIDE R238, R4, 0x4, R238 ;  /* 0x0000000404ee7825 */ /* 0x004fca00078e02ee */
[----:B------:R-:W-:Y:S01]  /*3a210*/  LDGSTS.E [R5+0x70f00], desc[UR4][R238.64], P3 ;  /* 0x70f00000ee057fae */ /* 0x000fe20009921844 */
[----:B------:R-:W-:-:S05]  /*3a220*/  IMAD.WIDE R230, R4, 0x4, R230 ;  /* 0x0000000404e67825 */ /* 0x000fca00078e02e6 */
[----:B------:R-:W-:Y:S01]  /*3a230*/  LDGSTS.E [R176+0x71300], desc[UR4][R230.64], P3 ;  /* 0x71300000e6b07fae */ /* 0x000fe20009921844 */
[----:B------:R-:W-:-:S04]  /*3a240*/  IMAD.WIDE R222, R4, 0x4, R222 ;  /* 0x0000000404de7825 */ /* 0x000fc800078e02de */
[C---:B-1----:R-:W-:Y:S01]  /*3a250*/  IMAD.WIDE R170, R4.reuse, 0x4, R184 ;  /* 0x0000000404aa7825 */ /* 0x042fe200078e02b8 */
[----:B------:R-:W-:Y:S03]  /*3a260*/  LDGSTS.E [R175+0x71700], desc[UR4][R222.64], P3 ;  /* 0x71700000deaf7fae */ /* 0x000fe60009921844 */
[----:B------:R-:W-:Y:S01]  /*3a270*/  VIADD R184, R247, 0x100000 ;  /* 0x00100000f7b87836 */ /* 0x000fe20000000000 */
[----:B------:R1:W-:Y:S01]  /*3a280*/  LDGSTS.E [R174+0x71b00], desc[UR4][R170.64], P3 ;  /* 0x71b00000aaae7fae */ /* 0x0003e20009921844 */
[----:B------:R-:W-:-:S04]  /*3a290*/  IMAD.WIDE R172, R4, 0x4, R182 ;  /* 0x0000000404ac7825 */ /* 0x000fc800078e02b6 */
[C---:B------:R-:W-:Y:S01]  /*3a2a0*/  VIADD R183, R247.reuse, 0x100000 ;  /* 0x00100000f7b77836 */ /* 0x040fe20000000000 */
[----:B------:R-:W-:Y:S01]  /*3a2b0*/  LDGSTS.E [R5+0x71f00], desc[UR4][R172.64], P3 ;  /* 0x71f00000ac057fae */ /* 0x000fe20009921844 */
[----:B------:R-:W-:Y:S02]  /*3a2c0*/  VIADD R182, R247, 0x100000 ;  /* 0x00100000f7b67836 */ /* 0x000fe40000000000 */
[----:B-1----:R-:W-:-:S04]  /*3a2d0*/  IMAD.WIDE R174, R4, 0x4, R192 ;  /* 0x0000000404ae7825 */ /* 0x002fc800078e02c0 */
[C---:B------:R-:W-:Y:S01]  /*3a2e0*/  IMAD.WIDE R176, R4.reuse, 0x4, R190 ;  /* 0x0000000404b07825 */ /* 0x040fe200078e02be */
[----:B------:R1:W-:Y:S03]  /*3a2f0*/  LDGSTS.E [R184+0x72300], desc[UR4][R174.64], P3 ;  /* 0x72300000aeb87fae */ /* 0x0003e60009921844 */
[C---:B------:R-:W-:Y:S01]  /*3a300*/  IMAD.WIDE R178, R4.reuse, 0x4, R178 ;  /* 0x0000000404b27825 */ /* 0x040fe200078e02b2 */
[----:B------:R-:W-:Y:S03]  /*3a310*/  LDGSTS.E [R183+0x72700], desc[UR4][R176.64], P3 ;  /* 0x72700000b0b77fae */ /* 0x000fe60009921844 */
[----:B------:R-:W-:Y:S01]  /*3a320*/  IMAD.WIDE R180, R4, 0x4, R180 ;  /* 0x0000000404b47825 */ /* 0x000fe200078e02b4 */
[----:B------:R2:W-:Y:S03]  /*3a330*/  LDGSTS.E [R182+0x72b00], desc[UR4][R178.64], P3 ;  /* 0x72b00000b2b67fae */ /* 0x0005e60009921844 */
[C---:B------:R-:W-:Y:S01]  /*3a340*/  VIADD R192, R247.reuse, 0x100000 ;  /* 0x00100000f7c07836 */ /* 0x040fe20000000000 */
[----:B------:R-:W-:Y:S01]  /*3a350*/  LDGSTS.E [R5+0x72f00], desc[UR4][R180.64], P3 ;  /* 0x72f00000b4057fae */ /* 0x000fe20009921844 */
[----:B------:R-:W-:-:S02]  /*3a360*/  VIADD R191, R247, 0x100000 ;  /* 0x00100000f7bf7836 */ /* 0x000fc40000000000 */
[----:B-1----:R-:W-:-:S04]  /*3a370*/  IMAD.WIDE R184, R4, 0x4, R198 ;  /* 0x0000000404b87825 */ /* 0x002fc800078e02c6 */
[----:B--2---:R-:W-:-:S04]  /*3a380*/  IMAD.WIDE R182, R4, 0x4, R200 ;  /* 0x0000000404b67825 */ /* 0x004fc800078e02c8 */
[----:B------:R-:W-:Y:S01]  /*3a390*/  VIADD R190, R247, 0x100000 ;  /* 0x00100000f7be7836 */ /* 0x000fe20000000000 */
[----:B------:R1:W-:Y:S01]  /*3a3a0*/  LDGSTS.E [R192+0x73300], desc[UR4][R182.64], P3 ;  /* 0x73300000b6c07fae */ /* 0x0003e20009921844 */
[----:B------:R-:W-:-:S03]  /*3a3b0*/  IMAD.WIDE R186, R4, 0x4, R186 ;  /* 0x0000000404ba7825 */ /* 0x000fc600078e02ba */
[----:B------:R-:W-:Y:S01]  /*3a3c0*/  LDGSTS.E [R191+0x73700], desc[UR4][R184.64], P3 ;  /* 0x73700000b8bf7fae */ /* 0x000fe20009921844 */
[----:B------:R-:W-:-:S03]  /*3a3d0*/  IMAD.WIDE R188, R4, 0x4, R188 ;  /* 0x0000000404bc7825 */ /* 0x000fc600078e02bc */
[----:B------:R2:W-:Y:S01]  /*3a3e0*/  LDGSTS.E [R190+0x73b00], desc[UR4][R186.64], P3 ;  /* 0x73b00000babe7fae */ /* 0x0005e20009921844 */
[C---:B------:R-:W-:Y:S02]  /*3a3f0*/  VIADD R200, R247.reuse, 0x100000 ;  /* 0x00100000f7c87836 */ /* 0x040fe40000000000 */
[----:B------:R-:W-:Y:S01]  /*3a400*/  VIADD R199, R247, 0x100000 ;  /* 0x00100000f7c77836 */ /* 0x000fe20000000000 */
[----:B------:R-:W-:Y:S01]  /*3a410*/  LDGSTS.E [R5+0x73f00], desc[UR4][R188.64], P3 ;  /* 0x73f00000bc057fae */ /* 0x000fe20009921844 */
[----:B-1----:R-:W-:-:S04]  /*3a420*/  IMAD.WIDE R192, R4, 0x4, R206 ;  /* 0x0000000404c07825 */ /* 0x002fc800078e02ce */
[----:B------:R-:W-:Y:S02]  /*3a430*/  VIADD R198, R247, 0x100000 ;  /* 0x00100000f7c67836 */ /* 0x000fe40000000000 */
[----:B--2---:R-:W-:-:S04]  /*3a440*/  IMAD.WIDE R190, R4, 0x4, R208 ;  /* 0x0000000404be7825 */ /* 0x004fc800078e02d0 */
[C---:B------:R-:W-:Y:S01]  /*3a450*/  IMAD.WIDE R194, R4.reuse, 0x4, R194 ;  /* 0x0000000404c27825 */ /* 0x040fe200078e02c2 */
[----:B------:R1:W-:Y:S03]  /*3a460*/  LDGSTS.E [R200+0x74300], desc[UR4][R190.64], P3 ;  /* 0x74300000bec87fae */ /* 0x0003e60009921844 */
[----:B------:R-:W-:Y:S01]  /*3a470*/  IMAD.WIDE R196, R4, 0x4, R196 ;  /* 0x0000000404c47825 */ /* 0x000fe200078e02c4 */
[----:B------:R-:W-:Y:S03]  /*3a480*/  LDGSTS.E [R199+0x74700], desc[UR4][R192.64], P3 ;  /* 0x74700000c0c77fae */ /* 0x000fe60009921844 */
[C---:B------:R-:W-:Y:S01]  /*3a490*/  VIADD R208, R247.reuse, 0x100000 ;  /* 0x00100000f7d07836 */ /* 0x040fe20000000000 */
[----:B------:R2:W-:Y:S01]  /*3a4a0*/  LDGSTS.E [R198+0x74b00], desc[UR4][R194.64], P3 ;  /* 0x74b00000c2c67fae */ /* 0x0005e20009921844 */
[----:B------:R-:W-:-:S02]  /*3a4b0*/  VIADD R207, R247, 0x100000 ;  /* 0x00100000f7cf7836 */ /* 0x000fc40000000000 */
[----:B------:R-:W-:Y:S01]  /*3a4c0*/  VIADD R206, R247, 0x100000 ;  /* 0x00100000f7ce7836 */ /* 0x000fe20000000000 */
[----:B------:R-:W-:Y:S01]  /*3a4d0*/  LDGSTS.E [R5+0x74f00], desc[UR4][R196.64], P3 ;  /* 0x74f00000c4057fae */ /* 0x000fe20009921844 */
[----:B-1----:R-:W-:-:S04]  /*3a4e0*/  IMAD.WIDE R200, R4, 0x4, R216 ;  /* 0x0000000404c87825 */ /* 0x002fc800078e02d8 */
[----:B------:R-:W-:-:S04]  /*3a4f0*/  IMAD.WIDE R202, R4, 0x4, R202 ;  /* 0x0000000404ca7825 */ /* 0x000fc800078e02ca */
[----:B--2---:R-:W-:-:S05]  /*3a500*/  IMAD.WIDE R198, R4, 0x4, R218 ;  /* 0x0000000404c67825 */ /* 0x004fca00078e02da */
[----:B------:R1:W-:Y:S04]  /*3a510*/  LDGSTS.E [R208+0x75300], desc[UR4][R198.64], P3 ;  /* 0x75300000c6d07fae */ /* 0x0003e80009921844 */
[----:B------:R-:W-:Y:S04]  /*3a520*/  LDGSTS.E [R207+0x75700], desc[UR4][R200.64], P3 ;  /* 0x75700000c8cf7fae */ /* 0x000fe80009921844 */
[----:B------:R2:W-:Y:S01]  /*3a530*/  LDGSTS.E [R206+0x75b00], desc[UR4][R202.64], P3 ;  /* 0x75b00000cace7fae */ /* 0x0005e20009921844 */
[----:B-1----:R-:W-:-:S04]  /*3a540*/  IMAD.WIDE R208, R4, 0x4, R236 ;  /* 0x0000000404d07825 */ /* 0x002fc800078e02ec */
[C---:B--2---:R-:W-:Y:S02]  /*3a550*/  IMAD.WIDE R206, R4.reuse, 0x4, R228 ;  /* 0x0000000404ce7825 */ /* 0x044fe400078e02e4 */
[----:B------:R-:W2:Y:S04]  /*3a560*/  LDL.LU.64 R228, [R1+0xc58] ;  /* 0x000c580001e47983 */ /* 0x000ea80000300a00 */
[----:B------:R-:W2:Y:S01]  /*3a570*/  LDL.LU.64 R236, [R1+0xc50] ;  /* 0x000c500001ec7983 */ /* 0x000ea20000300a00 */
[----:B------:R-:W-:-:S03]  /*3a580*/  IMAD.WIDE R204, R4, 0x4, R204 ;  /* 0x0000000404cc7825 */ /* 0x000fc600078e02cc */
[----:B------:R-:W2:Y:S01]  /*3a590*/  LDL.LU.64 R32, [R1+0xc48] ;  /* 0x000c480001207983 */ /* 0x000ea20000300a00 */
[C---:B------:R-:W-:Y:S02]  /*3a5a0*/  VIADD R219, R247.reuse, 0x100000 ;  /* 0x00100000f7db7836 */ /* 0x040fe40000000000 */
[C---:B------:R-:W-:Y:S01]  /*3a5b0*/  VIADD R218, R247.reuse, 0x100000 ;  /* 0x00100000f7da7836 */ /* 0x040fe20000000000 */
[----:B------:R-:W-:Y:S01]  /*3a5c0*/  LDGSTS.E [R5+0x75f00], desc[UR4][R204.64], P3 ;  /* 0x75f00000cc057fae */ /* 0x000fe20009921844 */
[C---:B------:R-:W-:Y:S02]  /*3a5d0*/  VIADD R217, R247.reuse, 0x100000 ;  /* 0x00100000f7d97836 */ /* 0x040fe40000000000 */
[C---:B---3--:R-:W-:Y:S01]  /*3a5e0*/  IMAD.WIDE R210, R4.reuse, 0x4, R210 ;  /* 0x0000000404d27825 */ /* 0x048fe200078e02d2 */
[----:B------:R-:W-:Y:S03]  /*3a5f0*/  LDGSTS.E [R219+0x76300], desc[UR4][R206.64], P3 ;  /* 0x76300000cedb7fae */ /* 0x000fe60009921844 */
[----:B------:R-:W-:Y:S01]  /*3a600*/  VIADD R216, R247, 0x100000 ;  /* 0x00100000f7d87836 */ /* 0x000fe20000000000 */
[----:B------:R1:W-:Y:S01]  /*3a610*/  LDGSTS.E [R218+0x76700], desc[UR4][R208.64], P3 ;  /* 0x76700000d0da7fae */ /* 0x0003e20009921844 */
[----:B----4-:R-:W-:-:S03]  /*3a620*/  IMAD.WIDE R212, R4, 0x4, R212 ;  /* 0x0000000404d47825 */ /* 0x010fc600078e02d4 */
[----:B------:R-:W-:Y:S01]  /*3a630*/  LDGSTS.E [R217+0x76b00], desc[UR4][R210.64], P3 ;  /* 0x76b00000d2d97fae */ /* 0x000fe20009921844 */
[----:B------:R-:W-:-:S03]  /*3a640*/  IMAD.WIDE R214, R4, 0x4, R214 ;  /* 0x0000000404d67825 */ /* 0x000fc600078e02d6 */
[----:B------:R3:W-:Y:S01]  /*3a650*/  LDGSTS.E [R216+0x76f00], desc[UR4][R212.64], P3 ;  /* 0x76f00000d4d87fae */ /* 0x0007e20009921844 */
[C---:B------:R-:W-:Y:S02]  /*3a660*/  VIADD R252, R247.reuse, 0x100000 ;  /* 0x00100000f7fc7836 */ /* 0x040fe40000000000 */
[----:B------:R-:W-:Y:S01]  /*3a670*/  VIADD R251, R247, 0x100000 ;  /* 0x00100000f7fb7836 */ /* 0x000fe20000000000 */
[----:B------:R-:W-:Y:S01]  /*3a680*/  LDGSTS.E [R5+0x77300], desc[UR4][R214.64], P3 ;  /* 0x77300000d6057fae */ /* 0x000fe20009921844 */
[----:B-1----:R-:W-:-:S04]  /*3a690*/  IMAD.WIDE R218, R4, 0x4, R22 ;  /* 0x0000000404da7825 */ /* 0x002fc800078e0216 */
[----:B------:R-:W-:-:S04]  /*3a6a0*/  IMAD.WIDE R220, R4, 0x4, R220 ;  /* 0x0000000404dc7825 */ /* 0x000fc800078e02dc */
[----:B---3--:R-:W-:-:S05]  /*3a6b0*/  IMAD.WIDE R216, R4, 0x4, R24 ;  /* 0x0000000404d87825 */ /* 0x008fca00078e0218 */
[----:B------:R1:W-:Y:S04]  /*3a6c0*/  LDGSTS.E [R252+0x77700], desc[UR4][R216.64], P3 ;  /* 0x77700000d8fc7fae */ /* 0x0003e80009921844 */
[----:B------:R3:W-:Y:S04]  /*3a6d0*/  LDGSTS.E [R251+0x77b00], desc[UR4][R218.64], P3 ;  /* 0x77b00000dafb7fae */ /* 0x0007e80009921844 */
[----:B------:R4:W-:Y:S04]  /*3a6e0*/  LDGSTS.E [R5+0x77f00], desc[UR4][R220.64], P3 ;  /* 0x77f00000dc057fae */ /* 0x0009e80009921844 */
[----:B------:R-:W0:Y:S01]  /*3a6f0*/  LDGDEPBAR ;  /* 0x00000000000079af */ /* 0x000e220000000000 */
[----:B------:R-:W-:-:S03]  /*3a700*/  VIADD R20, R18, 0xfffffebf ;  /* 0xfffffebf12147836 */ /* 0x000fc60000000000 */
[----:B------:R-:W4:Y:S04]  /*3a710*/  LDL.LU.64 R18, [R1+0xc40] ;  /* 0x000c400001127983 */ /* 0x000f280000300a00 */
[----:B------:R-:W4:Y:S01]  /*3a720*/  LDL.LU.64 R22, [R1+0xc38] ;  /* 0x000c380001167983 */ /* 0x000f220000300a00 */
[----:B------:R-:W-:Y:S01]  /*3a730*/  ISETP.GE.U32.AND P1, PT, R20, 0x7ffffe80, PT ;  /* 0x7ffffe801400780c */ /* 0x000fe20003f26070 */
[----:B------:R-:W-:Y:S01]  /*3a740*/  IMAD.WIDE R34, R2, 0x4, R26 ;  /* 0x0000000402227825 */ /* 0x000fe200078e021a */
[----:B------:R-:W4:Y:S01]  /*3a750*/  LDC R20, c[0x0][0x230] ;  /* 0x00008c00ff147b82 */ /* 0x000f220000000800 */
[----:B------:R-:W4:Y:S02]  /*3a760*/  LDL.LU.64 R24, [R1+0xc30] ;  /* 0x000c300001187983 */ /* 0x000f240000300a00 */
[----:B------:R-:W-:-:S02]  /*3a770*/  VIADD R30, R28, 0xfffffebe ;  /* 0xfffffebe1c1e7836 */ /* 0x000fc40000000000 */
[----:B------:R-:W-:Y:S01]  /*3a780*/  IMAD.WIDE R16, R2, 0x4, R16 ;  /* 0x0000000402107825 */ /* 0x000fe200078e0210 */
[----:B------:R-:W-:Y:S03]  /*3a790*/  STL.64 [R1+0x1f08], R34 ;  /* 0x001f082201007387 */ /* 0x000fe60000100a00 */
[C---:B------:R-:W-:Y:S01]  /*3a7a0*/  VIADD R31, R246.reuse, 0x100000 ;  /* 0x00100000f61f7836 */ /* 0x040fe20000000000 */
[----:B------:R-:W-:Y:S01]  /*3a7b0*/  BAR.SYNC.DEFER_BLOCKING 0x0 ;  /* 0x0000000000007b1d */ /* 0x000fe20000010000 */
[----:B-1----:R-:W-:Y:S01]  /*3a7c0*/  VIADD R252, R246, 0x100000 ;  /* 0x00100000f6fc7836 */ /* 0x002fe20000000000 */
[----:B------:R-:W-:-:S04]  /*3a7d0*/  ISETP.GE.U32.AND P2, PT, R30, 0x7ffffe7f, PT ;  /* 0x7ffffe7f1e00780c */ /* 0x000fc80003f46070 */
[----:B------:R1:W-:Y:S04]  /*3a7e0*/  STL.64 [R1+0x1f48], R16 ;  /* 0x001f481001007387 */ /* 0x0003e80000100a00 */
[----:B------:R-:W-:Y:S01]  /*3a7f0*/  @!PT LDS RZ, [RZ] ;  /* 0x00000000fffff984 */ /* 0x000fe20000000800 */
[----:B------:R-:W-:Y:S01]  /*3a800*/  @!PT LDS RZ, [RZ] ;  /* 0x00000000fffff984 */ /* 0x000fe20000000800 */
[----:B------:R-:W-:Y:S01]  /*3a810*/  @!PT LDS RZ, [RZ] ;  /* 0x00000000fffff984 */ /* 0x000fe20000000800 */
[----:B------:R-:W-:Y:S04]  /*3a820*/  LDGSTS.E [R31+-0x60000], desc[UR4][R34.64], !P1 ;  /* 0xa0000000221f7fae */ /* 0x000fe8000c921844 */
[----:B------:R-:W-:Y:S01]  /*3a830*/  LDGSTS.E [R252+-0x5c000], desc[UR4][R16.64], !P1 ;  /* 0xa400000010fc7fae */ /* 0x000fe2000c921844 */
[----:B--2---:R-:W-:-:S04]  /*3a840*/  IMAD.WIDE R28, R2, 0x4, R228 ;  /* 0x00000004021c7825 */ /* 0x004fc800078e02e4 */
[----:B------:R-:W-:Y:S01]  /*3a850*/  IMAD.WIDE R26, R2, 0x4, R236 ;  /* 0x00000004021a7825 */ /* 0x000fe200078e02ec */
[----:B------:R2:W-:Y:S04]  /*3a860*/  STL.64 [R1+0x1f88], R28 ;  /* 0x001f881c01007387 */ /* 0x0005e80000100a00 */
[----:B------:R2:W-:Y:S04]  /*3a870*/  STL.64 [R1+0x1fc8], R26 ;  /* 0x001fc81a01007387 */ /* 0x0005e80000100a00 */
[----:B------:R-:W2:Y:S04]  /*3a880*/  LDL.LU.64 R228, [R1+0xc28] ;  /* 0x000c280001e47983 */ /* 0x000ea80000300a00 */
[----:B-1----:R-:W2:Y:S04]  /*3a890*/  LDL.LU.64 R16, [R1+0xc20] ;  /* 0x000c200001107983 */ /* 0x002ea80000300a00 */
[----:B------:R-:W2:Y:S04]  /*3a8a0*/  LDL.LU.64 R30, [R1+0xc18] ;  /* 0x000c1800011e7983 */ /* 0x000ea80000300a00 */
[----:B------:R-:W2:Y:S01]  /*3a8b0*/  LDL.LU.64 R236, [R1+0xc10] ;  /* 0x000c100001ec7983 */ /* 0x000ea20000300a00 */
[----:B---3--:R-:W-:-:S02]  /*3a8c0*/  VIADD R251, R246, 0x100000 ;  /* 0x00100000f6fb7836 */ /* 0x008fc40000000000 */
[----:B----4-:R-:W-:-:S03]  /*3a8d0*/  VIADD R5, R246, 0x100000 ;  /* 0x00100000f6057836 */ /* 0x010fc60000000000 */
[----:B------:R2:W-:Y:S04]  /*3a8e0*/  LDGSTS.E [R251+-0x58000], desc[UR4][R28.64], !P1 ;  /* 0xa80000001cfb7fae */ /* 0x0005e8000c921844 */
[----:B------:R1:W-:Y:S01]  /*3a8f0*/  LDGSTS.E [R5+-0x54000], desc[UR4][R26.64], !P1 ;  /* 0xac0000001a057fae */ /* 0x0003e2000c921844 */
[----:B--2---:R-:W-:-:S04]  /*3a900*/  IMAD.WIDE R28, R2, 0x4, R32 ;  /* 0x00000004021c7825 */ /* 0x004fc800078e0220 */
[----:B-1----:R-:W-:Y:S01]  /*3a910*/  VIADD R27, R246, 0x100000 ;  /* 0x00100000f61b7836 */ /* 0x002fe20000000000 */
[----:B------:R-:W-:Y:S01]  /*3a920*/  STL.64 [R1+0x2008], R28 ;  /* 0x0020081c01007387 */ /* 0x000fe20000100a00 */
[----:B------:R-:W-:Y:S01]  /*3a930*/  VIADD R21, R21, 0xfffffebd ;  /* 0xfffffebd15157836 */ /* 0x000fe20000000000 */
[----:B------:R-:W1:Y:S02]  /*3a940*/  LDC R26, c[0x0][0x230] ;  /* 0x00008c00ff1a7b82 */ /* 0x000e640000000800 */
[----:B------:R-:W-:Y:S01]  /*3a950*/  LDGSTS.E [R27+-0x5fffc], desc[UR4][R28.64], !P2 ;  /* 0xa00040001c1b7fae */ /* 0x000fe2000d121844 */
[----:B------:R-:W-:-:S04]  /*3a960*/  IMAD.WIDE R18, R2, 0x4, R18 ;  /* 0x0000000402127825 */ /* 0x000fc800078e0212 */
[C---:B------:R-:W-:Y:S01]  /*3a970*/  IMAD.WIDE R22, R2.reuse, 0x4, R22 ;  /* 0x0000000402167825 */ /* 0x040fe200078e0216 */
[----:B------:R2:W-:Y:S03]  /*3a980*/  STL.64 [R1+0x2048], R18 ;  /* 0x0020481201007387 */ /* 0x0005e60000100a00 */
[----:B------:R-:W-:Y:S01]  /*3a990*/  IMAD.WIDE R24, R2, 0x4, R24 ;  /* 0x0000000402187825 */ /* 0x000fe200078e0218 */
[----:B------:R3:W-:Y:S04]  /*3a9a0*/  STL.64 [R1+0x2088], R22 ;  /* 0x0020881601007387 */ /* 0x0007e80000100a00 */
[----:B------:R-:W4:Y:S04]  /*3a9b0*/  LDL.LU.64 R32, [R1+0xc08] ;  /* 0x000c080001207983 */ /* 0x000f280000300a00 */
[----:B------:R-:W-:Y:S04]  /*3a9c0*/  LDGSTS.E [R252+-0x5bffc], desc[UR4][R18.64], !P2 ;  /* 0xa400400012fc7fae */ /* 0x000fe8000d121844 */
[----:B------:R1:W-:Y:S01]  /*3a9d0*/  STL.64 [R1+0x20c8], R24 ;  /* 0x0020c81801007387 */ /* 0x0003e20000100a00 */
[----:B------:R-:W-:Y:S01]  /*3a9e0*/  ISETP.GE.U32.AND P1, PT, R21, 0x7ffffe7e, PT ;  /* 0x7ffffe7e1500780c */ /* 0x000fe20003f26070 */
[----:B------:R-:W-:Y:S01]  /*3a9f0*/  VIADD R20, R20, 0xfffffebc ;  /* 0xfffffebc14147836 */ /* 0x000fe20000000000 */
[----:B------:R-:W4:Y:S01]  /*3aa00*/  LDC R21, c[0x0][0x230] ;  /* 0x00008c00ff157b82 */ /* 0x000f220000000800 */
[----:B------:R-:W-:Y:S04]  /*3aa10*/  LDGSTS.E [R251+-0x57ffc], desc[UR4][R22.64], !P2 ;  /* 0xa800400016fb7fae */ /* 0x000fe8000d121844 */
[----:B--2---:R-:W2:Y:S04]  /*3aa20*/  LDL.LU.64 R18, [R1+0xc00] ;  /* 0x000c000001127983 */ /* 0x004ea80000300a00 */
[----:B------:R-:W2:Y:S04]  /*3aa30*/  LDL.LU.64 R28, [R1+0xbf8] ;  /* 0x000bf800011c7983 */ /* 0x000ea80000300a00 */
[----:B---3--:R-:W3:Y:S04]  /*3aa40*/  LDL.LU.64 R22, [R1+0xbf0] ;  /* 0x000bf00001167983 */ /* 0x008ee80000300a00 */
[----:B------:R1:W-:Y:S02]  /*3aa50*/  LDGSTS.E [R5+-0x53ffc], desc[UR4][R24.64], !P2 ;  /* 0xac00400018057fae */ /* 0x0003e4000d121844 */
[----:B-1----:R-:W-:-:S02]  /*3aa60*/  VIADD R24, R246, 0x100000 ;  /* 0x00100000f6187836 */ /* 0x002fc40000000000 */
[----:B------:R-:W-:-:S04]  /*3aa70*/  IMAD.WIDE R228, R2, 0x4, R228 ;  /* 0x0000000402e47825 */ /* 0x000fc800078e02e4 */
[C---:B------:R-:W-:Y:S01]  /*3aa80*/  IMAD.WIDE R16, R2.reuse, 0x4, R16 ;  /* 0x0000000402107825 */ /* 0x040fe200078e0210 */
[----:B------:R-:W-:Y:S03]  /*3aa90*/  STL.64 [R1+0x2108], R228 ;  /* 0x002108e401007387 */ /* 0x000fe60000100a00 */
[C---:B------:R-:W-:Y:S01]  /*3aaa0*/  IMAD.WIDE R34, R2.reuse, 0x4, R30 ;  /* 0x0000000402227825 */ /* 0x040fe200078e021e */
[----:B------:R1:W-:Y:S03]  /*3aab0*/  STL.64 [R1+0x2140], R16 ;  /* 0x0021401001007387 */ /* 0x0003e60000100a00 */
[----:B------:R-:W-:Y:S01]  /*3aac0*/  IMAD.WIDE R30, R2, 0x4, R236 ;  /* 0x00000004021e7825 */ /* 0x000fe200078e02ec */
[----:B------:R-:W-:Y:S04]  /*3aad0*/  LDGSTS.E [R24+-0x5fff8], desc[UR4][R228.64], !P1 ;  /* 0xa0008000e4187fae */ /* 0x000fe8000c921844 */
[----:B------:R-:W-:Y:S04]  /*3aae0*/  STL.64 [R1+0x2170], R34 ;  /* 0x0021702201007387 */ /* 0x000fe80000100a00 */
[----:B------:R-:W-:Y:S04]  /*3aaf0*/  LDGSTS.E [R252+-0x5bff8], desc[UR4][R16.64], !P1 ;  /* 0xa400800010fc7fae */ /* 0x000fe8000c921844 */
[----:B------:R-:W3:Y:S04]  /*3ab00*/  LDL.LU.64 R24, [R1+0xbe8] ;  /* 0x000be80001187983 */ /* 0x000ee80000300a00 */
[----:B------:R4:W-:Y:S04]  /*3ab10*/  STL.64 [R1+0x2198], R30 ;  /* 0x0021981e01007387 */ /* 0x0009e80000100a00 */
[----:B-1----:R-:W3:Y:S04]  /*3ab20*/  LDL.LU.64 R16, [R1+0xbe0] ;  /* 0x000be00001107983 */ /* 0x002ee80000300a00 */
[----:B------:R-:W3:Y:S04]  /*3ab30*/  LDL.LU.64 R228, [R1+0xbd8] ;  /* 0x000bd80001e47983 */ /* 0x000ee80000300a00 */
[----:B------:R-:W3:Y:S01]  /*3ab40*/  LDL.LU.64 R236, [R1+0xbd0] ;  /* 0x000bd00001ec7983 */ /* 0x000ee20000300a00 */
[----:B------:R-:W-:-:S02]  /*3ab50*/  ISETP.GE.U32.AND P2, PT, R20, 0x7ffffe7d, PT ;  /* 0x7ffffe7d1400780c */ /* 0x000fc40003f46070 */
[----:B------:R-:W1:Y:S01]  /*3ab60*/  LDC R20, c[0x0][0x230] ;  /* 0x00008c00ff147b82 */ /* 0x000e620000000800 */
[----:B------:R-:W-:Y:S04]  /*3ab70*/  LDGSTS.E [R251+-0x57ff8], desc[UR4][R34.64], !P1 ;  /* 0xa800800022fb7fae */ /* 0x000fe8000c921844 */
[----:B------:R4:W-:Y:S02]  /*3ab80*/  LDGSTS.E [R5+-0x53ff8], desc[UR4][R30.64], !P1 ;  /* 0xac0080001e057fae */ /* 0x0009e4000c921844 */
[----:B----4-:R-:W-:Y:S02]  /*3ab90*/  VIADD R30, R26, 0xfffffe9f ;  /* 0xfffffe9f1a1e7836 */ /* 0x010fe40000000000 */
[----:B------:R-:W-:-:S04]  /*3aba0*/  IMAD.WIDE R32, R2, 0x4, R32 ;  /* 0x0000000402207825 */ /* 0x000fc800078e0220 */
[----:B------:R-:W-:Y:S01]  /*3abb0*/  VIADD R26, R246, 0x100000 ;  /* 0x00100000f61a7836 */ /* 0x000fe20000000000 */
[----:B------:R-:W-:Y:S01]  /*3abc0*/  STL.64 [R1+0x21b8], R32 ;  /* 0x0021b82001007387 */ /* 0x000fe20000100a00 */
[----:B------:R-:W-:-:S03]  /*3abd0*/  ISETP.GE.U32.AND P1, PT, R30, 0x7ffffe60, PT ;  /* 0x7ffffe601e00780c */ /* 0x000fc60003f26070 */
[----:B------:R-:W-:Y:S01]  /*3abe0*/  LDGSTS.E [R26+-0x5fff4], desc[UR4][R32.64], !P2 ;  /* 0xa000c000201a7fae */ /* 0x000fe2000d121844 */
[----:B--2---:R-:W-:-:S04]  /*3abf0*/  IMAD.WIDE R18, R2, 0x4, R18 ;  /* 0x0000000402127825 */ /* 0x004fc800078e0212 */
[C---:B------:R-:W-:Y:S01]  /*3ac00*/  IMAD.WIDE R28, R2.reuse, 0x4, R28 ;  /* 0x00000004021c7825 */ /* 0x040fe200078e021c */
[----:B------:R2:W-:Y:S03]  /*3ac10*/  STL.64 [R1+0x21d0], R18 ;  /* 0x0021d01201007387 */ /* 0x0005e60000100a00 */
[----:B---3--:R-:W-:Y:S01]  /*3ac20*/  IMAD.WIDE R22, R2, 0x4, R22 ;  /* 0x0000000402167825 */ /* 0x008fe200078e0216 */
[----:B------:R3:W-:Y:S04]  /*3ac30*/  STL.64 [R1+0x21e0], R28 ;  /* 0x0021e01c01007387 */ /* 0x0007e80000100a00 */
[----:B------:R-:W4:Y:S04]  /*3ac40*/  LDL.LU.64 R26, [R1+0xbc8] ;  /* 0x000bc800011a7983 */ /* 0x000f280000300a00 */
[----:B------:R-:W-:Y:S04]  /*3ac50*/  LDGSTS.E [R252+-0x5bff4], desc[UR4][R18.64], !P2 ;  /* 0xa400c00012fc7fae */ /* 0x000fe8000d121844 */
[----:B------:R1:W-:Y:S04]  /*3ac60*/  STL.64 [R1+0x21e8], R22 ;  /* 0x0021e81601007387 */ /* 0x0003e80000100a00 */
[----:B------:R-:W-:Y:S04]  /*3ac70*/  LDGSTS.E [R251+-0x57ff4], desc[UR4][R28.64], !P2 ;  /* 0xa800c0001cfb7fae */ /* 0x000fe8000d121844 */
[----:B--2---:R-:W2:Y:S04]  /*3ac80*/  LDL.LU.64 R18, [R1+0xbc0] ;  /* 0x000bc00001127983 */ /* 0x004ea80000300a00 */
[----:B------:R-:W2:Y:S04]  /*3ac90*/  LDL.LU.64 R30, [R1+0xbb8] ;  /* 0x000bb800011e7983 */ /* 0x000ea80000300a00 */
[----:B---3--:R-:W3:Y:S04]  /*3aca0*/  LDL.LU.64 R28, [R1+0xbb0] ;  /* 0x000bb000011c7983 */ /* 0x008ee80000300a00 */
[----:B------:R1:W-:Y:S02]  /*3acb0*/  LDGSTS.E [R5+-0x53ff4], desc[UR4][R22.64], !P2 ;  /* 0xac00c00016057fae */ /* 0x0003e4000d121844 */
[----:B-1----:R-:W-:Y:S01]  /*3acc0*/  VIADD R23, R246, 0x100000 ;  /* 0x00100000f6177836 */ /* 0x002fe20000000000 */
[----:B------:R-:W1:Y:S01]  /*3acd0*/  LDC R22, c[0x0][0x230] ;  /* 0x00008c00ff167b82 */ /* 0x000e620000000800 */
[----:B------:R-:W-:-:S04]  /*3ace0*/  IMAD.WIDE R32, R2, 0x4, R24 ;  /* 0x0000000402207825 */ /* 0x000fc800078e0218 */
[C---:B------:R-:W-:Y:S01]  /*3acf0*/  IMAD.WIDE R16, R2.reuse, 0x4, R16 ;  /* 0x0000000402107825 */ /* 0x040fe200078e0210 */
[----:B------:R-:W-:Y:S03]  /*3ad00*/  STL.64 [R1+0x2640], R32 ;  /* 0x0026402001007387 */ /* 0x000fe60000100a00 */
[C---:B------:R-:W-:Y:S01]  /*3ad10*/  IMAD.WIDE R34, R2.reuse, 0x4, R228 ;  /* 0x0000000402227825 */ /* 0x040fe200078e02e4 */
[----:B------:R1:W-:Y:S03]  /*3ad20*/  STL.64 [R1+0x2648], R16 ;  /* 0x0026481001007387 */ /* 0x0003e60000100a00 */
[----:B------:R-:W-:Y:S01]  /*3ad30*/  IMAD.WIDE R24, R2, 0x4, R236 ;  /* 0x0000000402187825 */ /* 0x000fe200078e02ec */
[----:B------:R-:W-:Y:S04]  /*3ad40*/  STL.64 [R1+0x2650], R34 ;  /* 0x0026502201007387 */ /* 0x000fe80000100a00 */
[----:B------:R1:W-:Y:S04]  /*3ad50*/  LDGSTS.E [R23+-0x50000], desc[UR4][R32.64], !P1 ;  /* 0xb000000020177fae */ /* 0x0003e8000c921844 */
[----:B------:R-:W3:Y:S04]  /*3ad60*/  LDL.LU.64 R228, [R1+0xba8] ;  /* 0x000ba80001e47983 */ /* 0x000ee80000300a00 */
[----:B------:R-:W-:Y:S04]  /*3ad70*/  LDGSTS.E [R252+-0x4c000], desc[UR4][R16.64], !P1 ;  /* 0xb400000010fc7fae */ /* 0x000fe8000c921844 */
[----:B------:R4:W-:Y:S01]  /*3ad80*/  STL.64 [R1+0x2658], R24 ;  /* 0x0026581801007387 */ /* 0x0009e20000100a00 */
[----:B------:R-:W-:-:S02]  /*3ad90*/  VIADD R21, R21, 0xfffffe9e ;  /* 0xfffffe9e15157836 */ /* 0x000fc40000000000 */
[----:B-1----:R-:W-:Y:S01]  /*3ada0*/  VIADD R23, R20, 0xfffffe9d ;  /* 0xfffffe9d14177836 */ /* 0x002fe20000000000 */
[----:B------:R-:W-:Y:S04]  /*3adb0*/  LDGSTS.E [R251+-0x48000], desc[UR4][R34.64], !P1 ;  /* 0xb800000022fb7fae */ /* 0x000fe8000c921844 */
[----:B------:R-:W3:Y:S04]  /*3adc0*/  LDL.LU.64 R16, [R1+0xba0] ;  /* 0x000ba00001107983 */ /* 0x000ee80000300a00 */
[----:B------:R-:W3:Y:S04]  /*3add0*/  LDL.LU.64 R32, [R1+0xb98] ;  /* 0x000b980001207983 */ /* 0x000ee80000300a00 */
[----:B------:R-:W3:Y:S01]  /*3ade0*/  LDL.LU.64 R236, [R1+0xb90] ;  /* 0x000b900001ec7983 */ /* 0x000ee20000300a00 */
[----:B------:R-:W-:Y:S01]  /*3adf0*/  ISETP.GE.U32.AND P2, PT, R21, 0x7ffffe5f, PT ;  /* 0x7ffffe5f1500780c */ /* 0x000fe20003f46070 */
[----:B------:R-:W-:-:S02]  /*3ae00*/  VIADD R20, R246, 0x100000 ;  /* 0x00100000f6147836 */ /* 0x000fc40000000000 */
[----:B------:R1:W-:Y:S01]  /*3ae10*/  LDGSTS.E [R5+-0x44000], desc[UR4][R24.64], !P1 ;  /* 0xbc00000018057fae */ /* 0x0003e2000c921844 */
[C---:B----4-:R-:W-:Y:S01]  /*3ae20*/  IMAD.WIDE R26, R2.reuse, 0x4, R26 ;  /* 0x00000004021a7825 */ /* 0x050fe200078e021a */
[----:B-1----:R-:W1:Y:S04]  /*3ae30*/  LDC R25, c[0x0][0x230] ;  /* 0x00008c00ff197b82 */ /* 0x002e680000000800 */
[----:B------:R-:W-:Y:S04]  /*3ae40*/  STL.64 [R1+0x2660], R26 ;  /* 0x0026601a01007387 */ /* 0x000fe80000100a00 */
[----:B------:R-:W-:Y:S01]  /*3ae50*/  LDGSTS.E [R20+-0x4fffc], desc[UR4][R26.64], !P2 ;  /* 0xb00040001a147fae */ /* 0x000fe2000d121844 */
[C---:B--2---:R-:W-:Y:S01]  /*3ae60*/  IMAD.WIDE R18, R2.reuse, 0x4, R18 ;  /* 0x0000000402127825 */ /* 0x044fe200078e0212 */
[----:B------:R-:W2:Y:S03]  /*3ae70*/  LDC R24, c[0x0][0x230] ;  /* 0x00008c00ff187b82 */ /* 0x000ea60000000800 */
[C---:B------:R-:W-:Y:S01]  /*3ae80*/  IMAD.WIDE R30, R2.reuse, 0x4, R30 ;  /* 0x00000004021e7825 */ /* 0x040fe200078e021e */
[----:B------:R4:W-:Y:S03]  /*3ae90*/  STL.64 [R1+0x2668], R18 ;  /* 0x0026681201007387 */ /* 0x0009e60000100a00 */
[----:B---3--:R-:W-:Y:S01]  /*3aea0*/  IMAD.WIDE R28, R2, 0x4, R28 ;  /* 0x00000004021c7825 */ /* 0x008fe200078e021c */
[----:B------:R3:W-:Y:S04]  /*3aeb0*/  STL.64 [R1+0x2670], R30 ;  /* 0x0026701e01007387 */ /* 0x0007e80000100a00 */
[----:B------:R-:W2:Y:S04]  /*3aec0*/  LDL.LU.64 R20, [R1+0xb88] ;  /* 0x000b880001147983 */ /* 0x000ea80000300a00 */
[----:B------:R-:W-:Y:S04]  /*3aed0*/  LDGSTS.E [R252+-0x4bffc], desc[UR4][R18.64], !P2 ;  /* 0xb400400012fc7fae */ /* 0x000fe8000d121844 */
[----:B------:R1:W-:Y:S01]  /*3aee0*/  STL.64 [R1+0x2678], R28 ;  /* 0x0026781c01007387 */ /* 0x0003e20000100a00 */
[----:B------:R-:W-:-:S03]  /*3aef0*/  ISETP.GE.U32.AND P1, PT, R23, 0x7ffffe5e, PT ;  /* 0x7ffffe5e1700780c */ /* 0x000fc60003f26070 */
[----:B------:R-:W-:Y:S04]  /*3af00*/  LDGSTS.E [R251+-0x47ffc], desc[UR4][R30.64], !P2 ;  /* 0xb80040001efb7fae */ /* 0x000fe8000d121844 */
[----:B----4-:R-:W4:Y:S04]  /*3af10*/  LDL.LU.64 R18, [R1+0xb80] ;  /* 0x000b800001127983 */ /* 0x010f280000300a00 */
[----:B------:R-:W4:Y:S04]  /*3af20*/  LDL.LU.64 R26, [R1+0xb78] ;  /* 0x000b7800011a7983 */ /* 0x000f280000300a00 */
[----:B---3--:R-:W3:Y:S01]  /*3af30*/  LDL.LU.64 R30, [R1+0xb70] ;  /* 0x000b7000011e7983 */ /* 0x008ee20000300a00 */
[----:B------:R-:W-:-:S02]  /*3af40*/  VIADD R34, R22, 0xfffffe9c ;  /* 0xfffffe9c16227836 */ /* 0x000fc40000000000 */
[----:B------:R-:W-:Y:S01]  /*3af50*/  VIADD R22, R246, 0x100000 ;  /* 0x00100000f6167836 */ /* 0x000fe20000000000 */
[----:B------:R1:W-:Y:S01]  /*3af60*/  LDGSTS.E [R5+-0x43ffc], desc[UR4][R28.64], !P2 ;  /* 0xbc0040001c057fae */ /* 0x0003e2000d121844 */
[----:B------:R-:W-:-:S05]  /*3af70*/  IMAD.WIDE R228, R2, 0x4, R228 ;  /* 0x0000000402e47825 */ /* 0x000fca00078e02e4 */
[----:B------:R-:W-:Y:S04]  /*3af80*/  STL.64 [R1+0x2680], R228 ;  /* 0x002680e401007387 */ /* 0x000fe80000100a00 */
[----:B------:R-:W-:Y:S01]  /*3af90*/  LDGSTS.E [R22+-0x4fff8], desc[UR4][R228.64], !P1 ;  /* 0xb0008000e4167fae */ /* 0x000fe2000c921844 */
[----:B------:R-:W-:-:S04]  /*3afa0*/  IMAD.WIDE R16, R2, 0x4, R16 ;  /* 0x0000000402107825 */ /* 0x000fc800078e0210 */
[C---:B------:R-:W-:Y:S01]  /*3afb0*/  IMAD.WIDE R32, R2.reuse, 0x4, R32 ;  /* 0x0000000402207825 */ /* 0x040fe200078e0220 */
[----:B------:R1:W-:Y:S03]  /*3afc0*/  STL.64 [R1+0x2688], R16 ;  /* 0x0026881001007387 */ /* 0x0003e60000100a00 */
[----:B-1----:R-:W-:Y:S01]  /*3afd0*/  IMAD.WIDE R28, R2, 0x4, R236 ;  /* 0x00000004021c7825 */ /* 0x002fe200078e02ec */
[----:B------:R-:W-:Y:S04]  /*3afe0*/  STL.64 [R1+0x2690], R32 ;  /* 0x0026902001007387 */ /* 0x000fe80000100a00 */
[----:B------:R-:W3:Y:S04]  /*3aff0*/  LDL.LU.64 R22, [R1+0xb68] ;  /* 0x000b680001167983 */ /* 0x000ee80000300a00 */
[----:B------:R-:W-:Y:S04]  /*3b000*/  LDGSTS.E [R252+-0x4bff8], desc[UR4][R16.64], !P1 ;  /* 0xb400800010fc7fae */ /* 0x000fe8000c921844 */
[----:B------:R1:W-:Y:S01]  /*3b010*/  STL.64 [R1+0x2698], R28 ;  /* 0x0026981c01007387 */ /* 0x0003e20000100a00 */
[----:B------:R-:W-:Y:S01]  /*3b020*/  ISETP.GE.U32.AND P2, PT, R34, 0x7ffffe5d, PT ;  /* 0x7ffffe5d2200780c */ /* 0x000fe20003f46070 */
[----:B------:R-:W-:-:S02]  /*3b030*/  VIADD R246, R246, 0x100000 ;  /* 0x00100000f6f67836 */ /* 0x000fc40000000000 */
[----:B------:R-:W-:Y:S04]  /*3b040*/  LDGSTS.E [R251+-0x47ff8], desc[UR4][R32.64], !P1 ;  /* 0xb800800020fb7fae */ /* 0x000fe8000c921844 */
[----:B------:R-:W3:Y:S04]  /*3b050*/  LDL.LU.64 R16, [R1+0xb60] ;  /* 0x000b600001107983 */ /* 0x000ee80000300a00 */
[----:B------:R-:W3:Y:S04]  /*3b060*/  LDL.LU.64 R228, [R1+0xb58] ;  /* 0x000b580001e47983 */ /* 0x000ee80000300a00 */
[----:B------:R-:W3:Y:S04]  /*3b070*/  LDL.LU.64 R236, [R1+0xb50] ;  /* 0x000b500001ec7983 */ /* 0x000ee80000300a00 */
[----:B------:R1:W-:Y:S01]  /*3b080*/  LDGSTS.E [R5+-0x43ff8], desc[UR4][R28.64], !P1 ;  /* 0xbc0080001c057fae */ /* 0x0003e2000c921844 */
[----:B------:R-:W-:-:S02]  /*3b090*/  VIADD R25, R25, 0xfffffebb ;  /* 0xfffffebb19197836 */ /* 0x000fc40000000000 */
[C---:B--2---:R-:W-:Y:S01]  /*3b0a0*/  IMAD.WIDE R20, R2.reuse, 0x4, R20 ;  /* 0x0000000402147825 */ /* 0x044fe200078e0214 */
[----:B-1----:R-:W1:Y:S04]  /*3b0b0*/  LDC R28, c[0x0][0x230] ;  /* 0x00008c00ff1c7b82 */ /* 0x002e680000000800 */
[----:B------:R2:W-:Y:S04]  /*3b0c0*/  STL.64 [R1+0x26a0], R20 ;  /* 0x0026a01401007387 */ /* 0x0005e80000100a00 */
[----:B------:R2:W-:Y:S01]  /*3b0d0*/  LDGSTS.E [R252+-0x4fff4], desc[UR4][R20.64], !P2 ;  /* 0xb000c00014fc7fae */ /* 0x0005e2000d121844 */
[----:B----4-:R-:W-:-:S04]  /*3b0e0*/  IMAD.WIDE R18, R2, 0x4, R18 ;  /* 0x0000000402127825 */ /* 0x010fc800078e0212 */
[C---:B------:R-:W-:Y:S01]  /*3b0f0*/  IMAD.WIDE R26, R2.reuse, 0x4, R26 ;  /* 0x00000004021a7825 */ /* 0x040fe200078e021a */
[----:B------:R4:W-:Y:S03]  /*3b100*/  STL.64 [R1+0x26a8], R18 ;  /* 0x0026a81201007387 */ /* 0x0009e60000100a00 */
[----:B---3--:R-:W-:Y:S01]  /*3b110*/  IMAD.WIDE R30, R2, 0x4, R30 ;  /* 0x00000004021e7825 */ /* 0x008fe200078e021e */
[----:B------:R3:W-:Y:S04]  /*3b120*/  STL.64 [R1+0x26b0], R26 ;  /* 0x0026b01a01007387 */ /* 0x0007e80000100a00 */
[----:B--2---:R-:W2:Y:S04]  /*3b130*/  LDL.LU.64 R20, [R1+0xb48] ;  /* 0x000b480001147983 */ /* 0x004ea80000300a00 */
[----:B------:R3:W-:Y:S04]  /*3b140*/  LDGSTS.E [R251+-0x4bff4], desc[UR4][R18.64], !P2 ;  /* 0xb400c00012fb7fae */ /* 0x0007e8000d121844 */
[----:B------:R1:W-:Y:S01]  /*3b150*/  STL.64 [R1+0x26b8], R30 ;  /* 0x0026b81e01007387 */ /* 0x0003e20000100a00 */
[----:B------:R-:W-:Y:S01]  /*3b160*/  ISETP.GE.U32.AND P1, PT, R25, 0x7ffffe7c, PT ;  /* 0x7ffffe7c1900780c */ /* 0x000fe20003f26070 */
[C---:B------:R-:W-:Y:S01]  /*3b170*/  VIADD R252, R245.reuse, 0x100000 ;  /* 0x00100000f5fc7836 */ /* 0x040fe20000000000 */
[----:B------:R-:W2:Y:S01]  /*3b180*/  LDC R25, c[0x0][0x230] ;  /* 0x00008c00ff197b82 */ /* 0x000ea20000000800 */
[----:B------:R-:W-:Y:S04]  /*3b190*/  LDGSTS.E [R246+-0x47ff4], desc[UR4][R26.64], !P2 ;  /* 0xb800c0001af67fae */ /* 0x000fe8000d121844 */
[----:B----4-:R-:W4:Y:S04]  /*3b1a0*/  LDL.LU.64 R18, [R1+0xb40] ;  /* 0x000b400001127983 */ /* 0x010f280000300a00 */
[----:B------:R-:W4:Y:S04]  /*3b1b0*/  LDL.LU.64 R32, [R1+0xb38] ;  /* 0x000b380001207983 */ /* 0x000f280000300a00 */
[----:B---3--:R-:W3:Y:S01]  /*3b1c0*/  LDL.LU.64 R26, [R1+0xb30] ;  /* 0x000b3000011a7983 */ /* 0x008ee20000300a00 */
[----:B------:R-:W-:-:S03]  /*3b1d0*/  VIADD R251, R245, 0x100000 ;  /* 0x00100000f5fb7836 */ /* 0x000fc60000000000 */
[----:B------:R1:W-:Y:S01]  /*3b1e0*/  LDGSTS.E [R5+-0x43ff4], desc[UR4][R30.64], !P2 ;  /* 0xbc00c0001e057fae */ /* 0x0003e2000d121844 */
[----:B------:R-:W-:-:S05]  /*3b1f0*/  IMAD.WIDE R22, R2, 0x4, R22 ;  /* 0x0000000402167825 */ /* 0x000fca00078e0216 */
[----:B------:R1:W-:Y:S04]  /*3b200*/  STL.64 [R1+0x1ec8], R22 ;  /* 0x001ec81601007387 */ /* 0x0003e80000100a00 */
        /* <DEDUP_REMOVED lines=8> */
[----:B------:R1:W-:Y:S04]  /*3b290*/  STL.64 [R1+0x1f80], R30 ;  /* 0x001f801e01007387 */ /* 0x0003e80000100a00 */
[----:B------:R-:W3:Y:S04]  /*3b2a0*/  LDL.LU.64 R16, [R1+0xb20] ;  /* 0x000b200001107983 */ /* 0x000ee80000300a00 */
[----:B------:R-:W3:Y:S04]  /*3b2b0*/  LDL.LU.64 R228, [R1+0xb18] ;  /* 0x000b180001e47983 */ /* 0x000ee80000300a00 */
[----:B------:R-:W3:Y:S01]  /*3b2c0*/  LDL.LU.64 R236, [R1+0xb10] ;  /* 0x000b100001ec7983 */ /* 0x000ee20000300a00 */
[----:B------:R-:W-:-:S02]  /*3b2d0*/  VIADD R24, R24, 0xfffffeba ;  /* 0xfffffeba18187836 */ /* 0x000fc40000000000 */
[C---:B------:R-:W-:Y:S02]  /*3b2e0*/  VIADD R246, R245.reuse, 0x100000 ;  /* 0x00100000f5f67836 */ /* 0x040fe40000000000 */
[----:B------:R-:W-:Y:S01]  /*3b2f0*/  VIADD R5, R245, 0x100000 ;  /* 0x00100000f5057836 */ /* 0x000fe20000000000 */
[----:B------:R-:W-:Y:S02]  /*3b300*/  ISETP.GE.U32.AND P2, PT, R24, 0x7ffffe7b, PT ;  /* 0x7ffffe7b1800780c */ /* 0x000fe40003f46070 */
[----:B------:R-:W-:Y:S01]  /*3b310*/  LDGSTS.E [R246+-0x58000], desc[UR4][R34.64], !P1 ;  /* 0xa800000022f67fae */ /* 0x000fe2000c921844 */
[----:B------:R-:W3:Y:S03]  /*3b320*/  LDC R24, c[0x0][0x230] ;  /* 0x00008c00ff187b82 */ /* 0x000ee60000000800 */
[----:B------:R1:W-:Y:S01]  /*3b330*/  LDGSTS.E [R5+-0x54000], desc[UR4][R30.64], !P1 ;  /* 0xac0000001e057fae */ /* 0x0003e2000c921844 */
[----:B--2---:R-:W-:-:S04]  /*3b340*/  IMAD.WIDE R20, R2, 0x4, R20 ;  /* 0x0000000402147825 */ /* 0x004fc800078e0214 */
[----:B-1----:R-:W-:Y:S01]  /*3b350*/  VIADD R30, R28, 0xfffffeb9 ;  /* 0xfffffeb91c1e7836 */ /* 0x002fe20000000000 */
[----:B------:R1:W-:Y:S04]  /*3b360*/  STL.64 [R1+0x1fc0], R20 ;  /* 0x001fc01401007387 */ /* 0x0003e80000100a00 */
[----:B------:R-:W-:Y:S01]  /*3b370*/  LDGSTS.E [R252+-0x5fffc], desc[UR4][R20.64], !P2 ;  /* 0xa000400014fc7fae */ /* 0x000fe2000d121844 */
[----:B----4-:R-:W-:-:S04]  /*3b380*/  IMAD.WIDE R18, R2, 0x4, R18 ;  /* 0x0000000402127825 */ /* 0x010fc800078e0212 */
[C---:B------:R-:W-:Y:S01]  /*3b390*/  IMAD.WIDE R28, R2.reuse, 0x4, R32 ;  /* 0x00000004021c7825 */ /* 0x040fe200078e0220 */
[----:B------:R2:W-:Y:S03]  /*3b3a0*/  STL.64 [R1+0x2000], R18 ;  /* 0x0020001201007387 */ /* 0x0005e60000100a00 */
[----:B---3--:R-:W-:Y:S01]  /*3b3b0*/  IMAD.WIDE R26, R2, 0x4, R26 ;  /* 0x00000004021a7825 */ /* 0x008fe200078e021a */
[----:B------:R-:W-:Y:S01]  /*3b3c0*/  STL.64 [R1+0x2040], R28 ;  /* 0x0020401c01007387 */ /* 0x000fe20000100a00 */
[----:B------:R-:W-:-:S03]  /*3b3d0*/  ISETP.GE.U32.AND P1, PT, R30, 0x7ffffe7a, PT ;  /* 0x7ffffe7a1e00780c */ /* 0x000fc60003f26070 */
[----:B-1----:R-:W3:Y:S04]  /*3b3e0*/  LDL.LU.64 R20, [R1+0xb08] ;  /* 0x000b080001147983 */ /* 0x002ee80000300a00 */
[----:B------:R-:W-:Y:S04]  /*3b3f0*/  LDGSTS.E [R251+-0x5bffc], desc[UR4][R18.64], !P2 ;  /* 0xa400400012fb7fae */ /* 0x000fe8000d121844 */
[----:B------:R1:W-:Y:S04]  /*3b400*/  STL.64 [R1+0x2080], R26 ;  /* 0x0020801a01007387 */ /* 0x0003e80000100a00 */
[----:B------:R-:W-:Y:S04]  /*3b410*/  LDGSTS.E [R246+-0x57ffc], desc[UR4][R28.64], !P2 ;  /* 0xa80040001cf67fae */ /* 0x000fe8000d121844 */
[----:B--2---:R-:W2:Y:S04]  /*3b420*/  LDL.LU.64 R18, [R1+0xb00] ;  /* 0x000b000001127983 */ /* 0x004ea80000300a00 */
[----:B------:R-:W4:Y:S04]  /*3b430*/  LDL.LU.64 R30, [R1+0xaf8] ;  /* 0x000af800011e7983 */ /* 0x000f280000300a00 */
[----:B------:R-:W4:Y:S04]  /*3b440*/  LDL.LU.64 R32, [R1+0xaf0] ;  /* 0x000af00001207983 */ /* 0x000f280000300a00 */
[----:B------:R1:W-:Y:S01]  /*3b450*/  LDGSTS.E [R5+-0x53ffc], desc[UR4][R26.64], !P2 ;  /* 0xac0040001a057fae */ /* 0x0003e2000d121844 */
[C---:B------:R-:W-:Y:S01]  /*3b460*/  IMAD.WIDE R22, R2.reuse, 0x4, R22 ;  /* 0x0000000402167825 */ /* 0x040fe200078e0216 */
[----:B-1----:R-:W1:Y:S04]  /*3b470*/  LDC R27, c[0x0][0x230] ;  /* 0x00008c00ff1b7b82 */ /* 0x002e680000000800 */
[----:B------:R1:W-:Y:S04]  /*3b480*/  STL.64 [R1+0x20c0], R22 ;  /* 0x0020c01601007387 */ /* 0x0003e80000100a00 */
[----:B------:R-:W-:Y:S01]  /*3b490*/  LDGSTS.E [R252+-0x5fff8], desc[UR4][R22.64], !P1 ;  /* 0xa000800016fc7fae */ /* 0x000fe2000c921844 */
[C---:B------:R-:W-:Y:S01]  /*3b4a0*/  IMAD.WIDE R16, R2.reuse, 0x4, R16 ;  /* 0x0000000402107825 */ /* 0x040fe200078e0210 */
[----:B------:R-:W4:Y:S03]  /*3b4b0*/  LDC R26, c[0x0][0x230] ;  /* 0x00008c00ff1a7b82 */ /* 0x000f260000000800 */
[C---:B------:R-:W-:Y:S01]  /*3b4c0*/  IMAD.WIDE R34, R2.reuse, 0x4, R228 ;  /* 0x0000000402227825 */ /* 0x040fe200078e02e4 */
[----:B------:R1:W-:Y:S03]  /*3b4d0*/  STL.64 [R1+0x2100], R16 ;  /* 0x0021001001007387 */ /* 0x0003e60000100a00 */
[----:B------:R-:W-:Y:S01]  /*3b4e0*/  IMAD.WIDE R28, R2, 0x4, R236 ;  /* 0x00000004021c7825 */ /* 0x000fe200078e02ec */
[----:B------:R-:W-:Y:S04]  /*3b4f0*/  STL.64 [R1+0x2138], R34 ;  /* 0x0021382201007387 */ /* 0x000fe80000100a00 */
[----:B-1----:R-:W4:Y:S04]  /*3b500*/  LDL.LU.64 R22, [R1+0xae8] ;  /* 0x000ae80001167983 */ /* 0x002f280000300a00 */
[----:B------:R-:W-:Y:S04]  /*3b510*/  LDGSTS.E [R251+-0x5bff8], desc[UR4][R16.64], !P1 ;  /* 0xa400800010fb7fae */ /* 0x000fe8000c921844 */
[----:B------:R1:W-:Y:S01]  /*3b520*/  STL.64 [R1+0x2168], R28 ;  /* 0x0021681c01007387 */ /* 0x0003e20000100a00 */
[----:B------:R-:W-:-:S03]  /*3b530*/  VIADD R25, R25, 0xfffffeb8 ;  /* 0xfffffeb819197836 */ /* 0x000fc60000000000 */
[----:B------:R-:W-:Y:S04]  /*3b540*/  LDGSTS.E [R246+-0x57ff8], desc[UR4][R34.64], !P1 ;  /* 0xa800800022f67fae */ /* 0x000fe8000c921844 */
[----:B------:R-:W4:Y:S04]  /*3b550*/  LDL.LU.64 R16, [R1+0xae0] ;  /* 0x000ae00001107983 */ /* 0x000f280000300a00 */
[----:B------:R-:W4:Y:S04]  /*3b560*/  LDL.LU.64 R228, [R1+0xad8] ;  /* 0x000ad80001e47983 */ /* 0x000f280000300a00 */
[----:B------:R-:W4:Y:S01]  /*3b570*/  LDL.LU.64 R236, [R1+0xad0] ;  /* 0x000ad00001ec7983 */ /* 0x000f220000300a00 */
[----:B------:R-:W-:Y:S01]  /*3b580*/  ISETP.GE.U32.AND P2, PT, R25, 0x7ffffe79, PT ;  /* 0x7ffffe791900780c */ /* 0x000fe20003f46070 */
[----:B------:R-:W-:-:S02]  /*3b590*/  VIADD R24, R24, 0xfffffe9b ;  /* 0xfffffe9b18187836 */ /* 0x000fc40000000000 */
[----:B------:R1:W-:Y:S03]  /*3b5a0*/  LDGSTS.E [R5+-0x53ff8], desc[UR4][R28.64], !P1 ;  /* 0xac0080001c057fae */ /* 0x0003e6000c921844 */
[----:B------:R-:W-:Y:S01]  /*3b5b0*/  ISETP.GE.U32.AND P1, PT, R24, 0x7ffffe5c, PT ;  /* 0x7ffffe5c1800780c */ /* 0x000fe20003f26070 */
[----:B---3--:R-:W-:-:S05]  /*3b5c0*/  IMAD.WIDE R20, R2, 0x4, R20 ;  /* 0x0000000402147825 */ /* 0x008fca00078e0214 */
[----:B------:R3:W-:Y:S04]  /*3b5d0*/  STL.64 [R1+0x2190], R20 ;  /* 0x0021901401007387 */ /* 0x0007e80000100a00 */
[----:B------:R-:W-:Y:S01]  /*3b5e0*/  LDGSTS.E [R252+-0x5fff4], desc[UR4][R20.64], !P2 ;  /* 0xa000c00014fc7fae */ /* 0x000fe2000d121844 */
[----:B--2---:R-:W-:-:S04]  /*3b5f0*/  IMAD.WIDE R18, R2, 0x4, R18 ;  /* 0x0000000402127825 */ /* 0x004fc800078e0212 */
[C---:B----4-:R-:W-:Y:S01]  /*3b600*/  IMAD.WIDE R30, R2.reuse, 0x4, R30 ;  /* 0x00000004021e7825 */ /* 0x050fe200078e021e */
[----:B------:R2:W-:Y:S03]  /*3b610*/  STL.64 [R1+0x21b0], R18 ;  /* 0x0021b01201007387 */ /* 0x0005e60000100a00 */
[C---:B-1----:R-:W-:Y:S01]  /*3b620*/  IMAD.WIDE R28, R2.reuse, 0x4, R32 ;  /* 0x00000004021c7825 */ /* 0x042fe200078e0220 */
[----:B------:R1:W-:Y:S04]  /*3b630*/  STL.64 [R1+0x21c8], R30 ;  /* 0x0021c81e01007387 */ /* 0x0003e80000100a00 */
[----:B---3--:R-:W3:Y:S04]  /*3b640*/  LDL.LU.64 R20, [R1+0xac8] ;  /* 0x000ac80001147983 */ /* 0x008ee80000300a00 */
[----:B------:R-:W-:Y:S04]  /*3b650*/  LDGSTS.E [R251+-0x5bff4], desc[UR4][R18.64], !P2 ;  /* 0xa400c00012fb7fae */ /* 0x000fe8000d121844 */
[----:B------:R4:W-:Y:S04]  /*3b660*/  STL.64 [R1+0x21d8], R28 ;  /* 0x0021d81c01007387 */ /* 0x0009e80000100a00 */
[----:B------:R1:W-:Y:S04]  /*3b670*/  LDGSTS.E [R246+-0x57ff4], desc[UR4][R30.64], !P2 ;  /* 0xa800c0001ef67fae */ /* 0x0003e8000d121844 */
[----:B--2---:R-:W2:Y:S04]  /*3b680*/  LDL.LU.64 R18, [R1+0xac0] ;  /* 0x000ac00001127983 */ /* 0x004ea80000300a00 */
[----:B------:R-:W2:Y:S04]  /*3b690*/  LDL.LU.64 R24, [R1+0xab8] ;  /* 0x000ab80001187983 */ /* 0x000ea80000300a00 */
[----:B------:R-:W2:Y:S01]  /*3b6a0*/  LDL.LU.64 R32, [R1+0xab0] ;  /* 0x000ab00001207983 */ /* 0x000ea20000300a00 */
[----:B------:R-:W-:Y:S01]  /*3b6b0*/  VIADD R27, R27, 0xfffffe9a ;  /* 0xfffffe9a1b1b7836 */ /* 0x000fe20000000000 */
[----:B-1----:R-:W1:Y:S02]  /*3b6c0*/  LDC R30, c[0x0][0x230] ;  /* 0x00008c00ff1e7b82 */ /* 0x002e640000000800 */
[----:B------:R4:W-:Y:S01]  /*3b6d0*/  LDGSTS.E [R5+-0x53ff4], desc[UR4][R28.64], !P2 ;  /* 0xac00c0001c057fae */ /* 0x0009e2000d121844 */
[----:B------:R-:W-:-:S05]  /*3b6e0*/  IMAD.WIDE R22, R2, 0x4, R22 ;  /* 0x0000000402167825 */ /* 0x000fca00078e0216 */
[----:B------:R1:W-:Y:S04]  /*3b6f0*/  STL.64 [R1+0x26c0], R22 ;  /* 0x0026c01601007387 */ /* 0x0003e80000100a00 */
[----:B------:R-:W-:Y:S01]  /*3b700*/  LDGSTS.E [R252+-0x50000], desc[UR4][R22.64], !P1 ;  /* 0xb000000016fc7fae */ /* 0x000fe2000c921844 */
[----:B------:R-:W-:-:S04]  /*3b710*/  IMAD.WIDE R16, R2, 0x4, R16 ;  /* 0x0000000402107825 */ /* 0x000fc800078e0210 */
[C---:B------:R-:W-:Y:S01]  /*3b720*/  IMAD.WIDE R34, R2.reuse, 0x4, R228 ;  /* 0x0000000402227825 */ /* 0x040fe200078e02e4 */
[----:B------:R1:W-:Y:S03]  /*3b730*/  STL.64 [R1+0x26c8], R16 ;  /* 0x0026c81001007387 */ /* 0x0003e60000100a00 */
[----:B----4-:R-:W-:Y:S01]  /*3b740*/  IMAD.WIDE R28, R2, 0x4, R236 ;  /* 0x00000004021c7825 */ /* 0x010fe200078e02ec */
[----:B------:R-:W-:Y:S04]  /*3b750*/  STL.64 [R1+0x26d0], R34 ;  /* 0x0026d02201007387 */ /* 0x000fe80000100a00 */
[----:B-1----:R-:W4:Y:S04]  /*3b760*/  LDL.LU.64 R22, [R1+0xaa8] ;  /* 0x000aa80001167983 */ /* 0x002f280000300a00 */
[----:B------:R-:W-:Y:S04]  /*3b770*/  LDGSTS.E [R251+-0x4c000], desc[UR4][R16.64], !P1 ;  /* 0xb400000010fb7fae */ /* 0x000fe8000c921844 */
[----:B------:R1:W-:Y:S01]  /*3b780*/  STL.64 [R1+0x26d8], R28 ;  /* 0x0026d81c01007387 */ /* 0x0003e20000100a00 */
[----:B------:R-:W-:Y:S01]  /*3b790*/  ISETP.GE.U32.AND P2, PT, R27, 0x7ffffe5b, PT ;  /* 0x7ffffe5b1b00780c */ /* 0x000fe20003f46070 */
[----:B------:R-:W-:-:S02]  /*3b7a0*/  VIADD R26, R26, 0xfffffe99 ;  /* 0xfffffe991a1a7836 */ /* 0x000fc40000000000 */
[----:B------:R-:W-:Y:S04]  /*3b7b0*/  LDGSTS.E [R246+-0x48000], desc[UR4][R34.64], !P1 ;  /* 0xb800000022f67fae */ /* 0x000fe8000c921844 */
[----:B------:R-:W4:Y:S04]  /*3b7c0*/  LDL.LU.64 R16, [R1+0xaa0] ;  /* 0x000aa00001107983 */ /* 0x000f280000300a00 */
[----:B------:R-:W4:Y:S04]  /*3b7d0*/  LDL.LU.64 R228, [R1+0xa98] ;  /* 0x000a980001e47983 */ /* 0x000f280000300a00 */
[----:B------:R-:W4:Y:S04]  /*3b7e0*/  LDL.LU.64 R236, [R1+0xa90] ;  /* 0x000a900001ec7983 */ /* 0x000f280000300a00 */
[----:B------:R1:W-:Y:S01]  /*3b7f0*/  LDGSTS.E [R5+-0x44000], desc[UR4][R28.64], !P1 ;  /* 0xbc0000001c057fae */ /* 0x0003e2000c921844 */
[----:B------:R-:W-:Y:S01]  /*3b800*/  ISETP.GE.U32.AND P1, PT, R26, 0x7ffffe5a, PT ;  /* 0x7ffffe5a1a00780c */ /* 0x000fe20003f26070 */
[C---:B---3--:R-:W-:Y:S01]  /*3b810*/  IMAD.WIDE R20, R2.reuse, 0x4, R20 ;  /* 0x0000000402147825 */ /* 0x048fe200078e0214 */
[----:B-1----:R-:W1:Y:S04]  /*3b820*/  LDC R29, c[0x0][0x230] ;  /* 0x00008c00ff1d7b82 */ /* 0x002e680000000800 */
[----:B------:R3:W-:Y:S04]  /*3b830*/  STL.64 [R1+0x26e0], R20 ;  /* 0x0026e01401007387 */ /* 0x0007e80000100a00 */
[----:B------:R-:W-:Y:S01]  /*3b840*/  LDGSTS.E [R252+-0x4fffc], desc[UR4][R20.64], !P2 ;  /* 0xb000400014fc7fae */ /* 0x000fe2000d121844 */
[C---:B--2---:R-:W-:Y:S01]  /*3b850*/  IMAD.WIDE R18, R2.reuse, 0x4, R18 ;  /* 0x0000000402127825 */ /* 0x044fe200078e0212 */
[----:B------:R-:W2:Y:S03]  /*3b860*/  LDC R28, c[0x0][0x230] ;  /* 0x00008c00ff1c7b82 */ /* 0x000ea60000000800 */
[C---:B------:R-:W-:Y:S01]  /*3b870*/  IMAD.WIDE R24, R2.reuse, 0x4, R24 ;  /* 0x0000000402187825 */ /* 0x040fe200078e0218 */
[----:B------:R1:W-:Y:S03]  /*3b880*/  STL.64 [R1+0x26e8], R18 ;  /* 0x0026e81201007387 */ /* 0x0003e60000100a00 */
[----:B------:R-:W-:Y:S01]  /*3b890*/  IMAD.WIDE R32, R2, 0x4, R32 ;  /* 0x0000000402207825 */ /* 0x000fe200078e0220 */
[----:B------:R1:W-:Y:S04]  /*3b8a0*/  STL.64 [R1+0x26f0], R24 ;  /* 0x0026f01801007387 */ /* 0x0003e80000100a00 */
[----:B---3--:R-:W3:Y:S04]  /*3b8b0*/  LDL.LU.64 R20, [R1+0xa88] ;  /* 0x000a880001147983 */ /* 0x008ee80000300a00 */
[----:B------:R-:W-:Y:S04]  /*3b8c0*/  LDGSTS.E [R251+-0x4bffc], desc[UR4][R18.64], !P2 ;  /* 0xb400400012fb7fae */ /* 0x000fe8000d121844 */
[----:B------:R2:W-:Y:S04]  /*3b8d0*/  STL.64 [R1+0x26f8], R32 ;  /* 0x0026f82001007387 */ /* 0x0005e80000100a00 */
[----:B------:R-:W-:Y:S04]  /*3b8e0*/  LDGSTS.E [R246+-0x47ffc], desc[UR4][R24.64], !P2 ;  /* 0xb800400018f67fae */ /* 0x000fe8000d121844 */
[----:B-1----:R-:W3:Y:S04]  /*3b8f0*/  LDL.LU.64 R18, [R1+0xa80] ;  /* 0x000a800001127983 */ /* 0x002ee80000300a00 */
[----:B------:R-:W3:Y:S04]  /*3b900*/  LDL.LU.64 R26, [R1+0xa78] ;  /* 0x000a7800011a7983 */ /* 0x000ee80000300a00 */
[----:B------:R-:W3:Y:S01]  /*3b910*/  LDL.LU.64 R24, [R1+0xa70] ;  /* 0x000a700001187983 */ /* 0x000ee20000300a00 */
[----:B------:R-:W-:-:S03]  /*3b920*/  VIADD R34, R30, 0xfffffe98 ;  /* 0xfffffe981e227836 */ /* 0x000fc60000000000 */
[----:B------:R2:W-:Y:S01]  /*3b930*/  LDGSTS.E [R5+-0x43ffc], desc[UR4][R32.64], !P2 ;  /* 0xbc00400020057fae */ /* 0x0005e2000d121844 */
[----:B----4-:R-:W-:-:S05]  /*3b940*/  IMAD.WIDE R22, R2, 0x4, R22 ;  /* 0x0000000402167825 */ /* 0x010fca00078e0216 */
[----:B------:R1:W-:Y:S04]  /*3b950*/  STL.64 [R1+0x2700], R22 ;  /* 0x0027001601007387 */ /* 0x0003e80000100a00 */
[----:B------:R4:W-:Y:S01]  /*3b960*/  LDGSTS.E [R252+-0x4fff8], desc[UR4][R22.64], !P1 ;  /* 0xb000800016fc7fae */ /* 0x0009e2000c921844 */
[----:B------:R-:W-:-:S04]  /*3b970*/  IMAD.WIDE R16, R2, 0x4, R16 ;  /* 0x0000000402107825 */ /* 0x000fc800078e0210 */
[C---:B--2---:R-:W-:Y:S01]  /*3b980*/  IMAD.WIDE R32, R2.reuse, 0x4, R228 ;  /* 0x0000000402207825 */ /* 0x044fe200078e02e4 */
[----:B------:R2:W-:Y:S03]  /*3b990*/  STL.64 [R1+0x2708], R16 ;  /* 0x0027081001007387 */ /* 0x0005e60000100a00 */
[----:B------:R-:W-:Y:S01]  /*3b9a0*/  IMAD.WIDE R30, R2, 0x4, R236 ;  /* 0x00000004021e7825 */ /* 0x000fe200078e02ec */
[----:B------:R-:W-:Y:S04]  /*3b9b0*/  STL.64 [R1+0x2710], R32 ;  /* 0x0027102001007387 */ /* 0x000fe80000100a00 */
[----:B-1----:R-:W3:Y:S04]  /*3b9c0*/  LDL.LU.64 R22, [R1+0xa68] ;  /* 0x000a680001167983 */ /* 0x002ee80000300a00 */
[----:B------:R-:W-:Y:S04]  /*3b9d0*/  LDGSTS.E [R251+-0x4bff8], desc[UR4][R16.64], !P1 ;  /* 0xb400800010fb7fae */ /* 0x000fe8000c921844 */
[----:B------:R1:W-:Y:S01]  /*3b9e0*/  STL.64 [R1+0x2718], R30 ;  /* 0x0027181e01007387 */ /* 0x0003e20000100a00 */
[----:B------:R-:W-:-:S03]  /*3b9f0*/  ISETP.GE.U32.AND P2, PT, R34, 0x7ffffe59, PT ;  /* 0x7ffffe592200780c */ /* 0x000fc60003f46070 */
[----:B------:R-:W-:Y:S04]  /*3ba00*/  LDGSTS.E [R246+-0x47ff8], desc[UR4][R32.64], !P1 ;  /* 0xb800800020f67fae */ /* 0x000fe8000c921844 */
[----:B--2---:R-:W2:Y:S04]  /*3ba10*/  LDL.LU.64 R16, [R1+0xa60] ;  /* 0x000a600001107983 */ /* 0x004ea80000300a00 */
[----:B------:R-:W2:Y:S04]  /*3ba20*/  LDL.LU.64 R228, [R1+0xa58] ;  /* 0x000a580001e47983 */ /* 0x000ea80000300a00 */
[----:B------:R-:W2:Y:S01]  /*3ba30*/  LDL.LU.64 R236, [R1+0xa50] ;  /* 0x000a500001ec7983 */ /* 0x000ea20000300a00 */
[----:B------:R-:W-:-:S03]  /*3ba40*/  VIADD R245, R245, 0x100000 ;  /* 0x00100000f5f57836 */ /* 0x000fc60000000000 */
[----:B------:R1:W-:Y:S01]  /*3ba50*/  LDGSTS.E [R5+-0x43ff8], desc[UR4][R30.64], !P1 ;  /* 0xbc0080001e057fae */ /* 0x0003e2000c921844 */
[----:B----4-:R-:W-:Y:S02]  /*3ba60*/  VIADD R252, R29, 0xfffffeb7 ;  /* 0xfffffeb71dfc7836 */ /* 0x010fe40000000000 */
[----:B------:R-:W4:Y:S01]  /*3ba70*/  LDC R29, c[0x0][0x230] ;  /* 0x00008c00ff1d7b82 */ /* 0x000f220000000800 */
[----:B---3--:R-:W-:-:S07]  /*3ba80*/  IMAD.WIDE R20, R2, 0x4, R20 ;  /* 0x0000000402147825 */ /* 0x008fce00078e0214 */
[----:B-1----:R-:W1:Y:S01]  /*3ba90*/  LDC R30, c[0x0][0x230] ;  /* 0x00008c00ff1e7b82 */ /* 0x002e620000000800 */
[----:B------:R3:W-:Y:S04]  /*3baa0*/  STL.64 [R1+0x2720], R20 ;  /* 0x0027201401007387 */ /* 0x0007e80000100a00 */
[----:B------:R4:W-:Y:S01]  /*3bab0*/  LDGSTS.E [R251+-0x4fff4], desc[UR4][R20.64], !P2 ;  /* 0xb000c00014fb7fae */ /* 0x0009e2000d121844 */
[----:B------:R-:W-:-:S04]  /*3bac0*/  IMAD.WIDE R18, R2, 0x4, R18 ;  /* 0x0000000402127825 */ /* 0x000fc800078e0212 */
[C---:B------:R-:W-:Y:S01]  /*3bad0*/  IMAD.WIDE R26, R2.reuse, 0x4, R26 ;  /* 0x00000004021a7825 */ /* 0x040fe200078e021a */
[----:B------:R4:W-:Y:S03]  /*3bae0*/  STL.64 [R1+0x2728], R18 ;  /* 0x0027281201007387 */ /* 0x0009e60000100a00 */
[----:B------:R-:W-:Y:S01]  /*3baf0*/  IMAD.WIDE R32, R2, 0x4, R24 ;  /* 0x0000000402207825 */ /* 0x000fe200078e0218 */
[----:B------:R4:W-:Y:S04]  /*3bb00*/  STL.64 [R1+0x2730], R26 ;  /* 0x0027301a01007387 */ /* 0x0009e80000100a00 */
[----:B---3--:R-:W3:Y:S04]  /*3bb10*/  LDL.LU.64 R20, [R1+0xa48] ;  /* 0x000a480001147983 */ /* 0x008ee80000300a00 */
[----:B------:R1:W-:Y:S04]  /*3bb20*/  LDGSTS.E [R246+-0x4bff4], desc[UR4][R18.64], !P2 ;  /* 0xb400c00012f67fae */ /* 0x0003e8000d121844 */
[----:B------:R2:W-:Y:S01]  /*3bb30*/  STL.64 [R1+0x2738], R32 ;  /* 0x0027382001007387 */ /* 0x0005e20000100a00 */
[----:B------:R-:W-:-:S03]  /*3bb40*/  ISETP.GE.U32.AND P1, PT, R252, 0x7ffffe78, PT ;  /* 0x7ffffe78fc00780c */ /* 0x000fc60003f26070 */
[----:B------:R-:W-:Y:S04]  /*3bb50*/  LDGSTS.E [R245+-0x47ff4], desc[UR4][R26.64], !P2 ;  /* 0xb800c0001af57fae */ /* 0x000fe8000d121844 */
[----:B----4-:R-:W4:Y:S04]  /*3bb60*/  LDL.LU.64 R18, [R1+0xa40] ;  /* 0x000a400001127983 */ /* 0x010f280000300a00 */
[----:B------:R-:W4:Y:S04]  /*3bb70*/  LDL.LU.64 R24, [R1+0xa38] ;  /* 0x000a380001187983 */ /* 0x000f280000300a00 */
[----:B------:R-:W4:Y:S01]  /*3bb80*/  LDL.LU.64 R26, [R1+0xa30] ;  /* 0x000a3000011a7983 */ /* 0x000f220000300a00 */
[----:B------:R-:W-:-:S02]  /*3bb90*/  VIADD R251, R244, 0x100000 ;  /* 0x00100000f4fb7836 */ /* 0x000fc40000000000 */
[----:B-1----:R-:W-:Y:S01]  /*3bba0*/  VIADD R246, R244, 0x100000 ;  /* 0x00100000f4f67836 */ /* 0x002fe20000000000 */
[----:B------:R1:W-:Y:S01]  /*3bbb0*/  LDGSTS.E [R5+-0x43ff4], desc[UR4][R32.64], !P2 ;  /* 0xbc00c00020057fae */ /* 0x0003e2000d121844 */
[----:B------:R-:W-:-:S05]  /*3bbc0*/  IMAD.WIDE R22, R2, 0x4, R22 ;  /* 0x0000000402167825 */ /* 0x000fca00078e0216 */
[----:B------:R1:W-:Y:S04]  /*3bbd0*/  STL.64 [R1+0x1e90], R22 ;  /* 0x001e901601007387 */ /* 0x0003e80000100a00 */
[----:B------:R4:W-:Y:S01]  /*3bbe0*/  LDGSTS.E [R251+-0x60000], desc[UR4][R22.64], !P1 ;  /* 0xa000000016fb7fae */ /* 0x0009e2000c921844 */
[----:B--2---:R-:W-:-:S04]  /*3bbf0*/  IMAD.WIDE R16, R2, 0x4, R16 ;  /* 0x0000000402107825 */ /* 0x004fc800078e0210 */
[C---:B------:R-:W-:Y:S01]  /*3bc00*/  IMAD.WIDE R34, R2.reuse, 0x4, R228 ;  /* 0x0000000402227825 */ /* 0x040fe200078e02e4 */
[----:B------:R2:W-:Y:S03]  /*3bc10*/  STL.64 [R1+0x1ec0], R16 ;  /* 0x001ec01001007387 */ /* 0x0005e60000100a00 */
[----:B-1----:R-:W-:Y:S01]  /*3bc20*/  IMAD.WIDE R32, R2, 0x4, R236 ;  /* 0x0000000402207825 */ /* 0x002fe200078e02ec */
[----:B------:R-:W-:Y:S04]  /*3bc30*/  STL.64 [R1+0x1ef8], R34 ;  /* 0x001ef82201007387 */ /* 0x000fe80000100a00 */
[----:B------:R-:W4:Y:S04]  /*3bc40*/  LDL.LU.64 R22, [R1+0xa28] ;  /* 0x000a280001167983 */ /* 0x000f280000300a00 */
[----:B------:R-:W-:Y:S04]  /*3bc50*/  LDGSTS.E [R246+-0x5c000], desc[UR4][R16.64], !P1 ;  /* 0xa400000010f67fae */ /* 0x000fe8000c921844 */
[----:B------:R-:W-:Y:S04]  /*3bc60*/  STL.64 [R1+0x1f38], R32 ;  /* 0x001f382001007387 */ /* 0x000fe80000100a00 */
[----:B--2---:R-:W2:Y:S04]  /*3bc70*/  LDL.LU.64 R16, [R1+0xa20] ;  /* 0x000a200001107983 */ /* 0x004ea80000300a00 */
[----:B------:R-:W2:Y:S04]  /*3bc80*/  LDL.LU.64 R228, [R1+0xa18] ;  /* 0x000a180001e47983 */ /* 0x000ea80000300a00 */
[----:B------:R-:W2:Y:S01]  /*3bc90*/  LDL.LU.64 R236, [R1+0xa10] ;  /* 0x000a100001ec7983 */ /* 0x000ea20000300a00 */
[----:B------:R-:W-:-:S02]  /*3bca0*/  VIADD R252, R28, 0xfffffeb6 ;  /* 0xfffffeb61cfc7836 */ /* 0x000fc40000000000 */
[----:B------:R-:W-:Y:S01]  /*3bcb0*/  VIADD R245, R244, 0x100000 ;  /* 0x00100000f4f57836 */ /* 0x000fe20000000000 */
[----:B------:R-:W1:Y:S02]  /*3bcc0*/  LDC R28, c[0x0][0x230] ;  /* 0x00008c00ff1c7b82 */ /* 0x000e640000000800 */
[----:B------:R-:W-:Y:S01]  /*3bcd0*/  ISETP.GE.U32.AND P2, PT, R252, 0x7ffffe77, PT ;  /* 0x7ffffe77fc00780c */ /* 0x000fe20003f46070 */
[----:B------:R-:W-:Y:S01]  /*3bce0*/  VIADD R5, R244, 0x100000 ;  /* 0x00100000f4057836 */ /* 0x000fe20000000000 */
[----:B------:R-:W-:Y:S01]  /*3bcf0*/  LDGSTS.E [R245+-0x58000], desc[UR4][R34.64], !P1 ;  /* 0xa800000022f57fae */ /* 0x000fe2000c921844 */
[----:B------:R-:W-:-:S03]  /*3bd00*/  VIADD R252, R30, 0xfffffeb5 ;  /* 0xfffffeb51efc7836 */ /* 0x000fc60000000000 */
[----:B------:R-:W-:Y:S01]  /*3bd10*/  LDGSTS.E [R5+-0x54000], desc[UR4][R32.64], !P1 ;  /* 0xac00000020057fae */ /* 0x000fe2000c921844 */
[----:B---3--:R-:W-:-:S05]  /*3bd20*/  IMAD.WIDE R20, R2, 0x4, R20 ;  /* 0x0000000402147825 */ /* 0x008fca00078e0214 */
[----:B------:R3:W-:Y:S04]  /*3bd30*/  STL.64 [R1+0x1f78], R20 ;  /* 0x001f781401007387 */ /* 0x0007e80000100a00 */
[----:B------:R-:W-:Y:S01]  /*3bd40*/  LDGSTS.E [R251+-0x5fffc], desc[UR4][R20.64], !P2 ;  /* 0xa000400014fb7fae */ /* 0x000fe2000d121844 */
[----:B----4-:R-:W-:-:S04]  /*3bd50*/  IMAD.WIDE R18, R2, 0x4, R18 ;  /* 0x0000000402127825 */ /* 0x010fc800078e0212 */
[C---:B------:R-:W-:Y:S01]  /*3bd60*/  IMAD.WIDE R24, R2.reuse, 0x4, R24 ;  /* 0x0000000402187825 */ /* 0x040fe200078e0218 */
[----:B------:R4:W-:Y:S03]  /*3bd70*/  STL.64 [R1+0x1fb8], R18 ;  /* 0x001fb81201007387 */ /* 0x0009e60000100a00 */
[----:B------:R-:W-:Y:S01]  /*3bd80*/  IMAD.WIDE R30, R2, 0x4, R26 ;  /* 0x00000004021e7825 */ /* 0x000fe200078e021a */
[----:B------:R1:W-:Y:S04]  /*3bd90*/  STL.64 [R1+0x1ff8], R24 ;  /* 0x001ff81801007387 */ /* 0x0003e80000100a00 */
[----:B---3--:R-:W3:Y:S04]  /*3bda0*/  LDL.LU.64 R20, [R1+0xa08] ;  /* 0x000a080001147983 */ /* 0x008ee80000300a00 */
[----:B------:R-:W-:Y:S04]  /*3bdb0*/  LDGSTS.E [R246+-0x5bffc], desc[UR4][R18.64], !P2 ;  /* 0xa400400012f67fae */ /* 0x000fe8000d121844 */
[----:B------:R1:W-:Y:S01]  /*3bdc0*/  STL.64 [R1+0x2038], R30 ;  /* 0x0020381e01007387 */ /* 0x0003e20000100a00 */
[----:B------:R-:W-:-:S03]  /*3bdd0*/  ISETP.GE.U32.AND P1, PT, R252, 0x7ffffe76, PT ;  /* 0x7ffffe76fc00780c */ /* 0x000fc60003f26070 */
[----:B------:R-:W-:Y:S04]  /*3bde0*/  LDGSTS.E [R245+-0x57ffc], desc[UR4][R24.64], !P2 ;  /* 0xa800400018f57fae */ /* 0x000fe8000d121844 */
[----:B----4-:R-:W4:Y:S04]  /*3bdf0*/  LDL.LU.64 R18, [R1+0xa00] ;  /* 0x000a000001127983 */ /* 0x010f280000300a00 */
[----:B------:R-:W4:Y:S04]  /*3be00*/  LDL.LU.64 R26, [R1+0x9f8] ;  /* 0x0009f800011a7983 */ /* 0x000f280000300a00 */
[----:B-1----:R-:W4:Y:S04]  /*3be10*/  LDL.LU.64 R24, [R1+0x9f0] ;  /* 0x0009f00001187983 */ /* 0x002f280000300a00 */
[----:B------:R1:W-:Y:S01]  /*3be20*/  LDGSTS.E [R5+-0x53ffc], desc[UR4][R30.64], !P2 ;  /* 0xac0040001e057fae */ /* 0x0003e2000d121844 */
[C---:B------:R-:W-:Y:S01]  /*3be30*/  IMAD.WIDE R22, R2.reuse, 0x4, R22 ;  /* 0x0000000402167825 */ /* 0x040fe200078e0216 */
[----:B-1----:R-:W1:Y:S04]  /*3be40*/  LDC R30, c[0x0][0x230] ;  /* 0x00008c00ff1e7b82 */ /* 0x002e680000000800 */
[----:B------:R2:W-:Y:S04]  /*3be50*/  STL.64 [R1+0x2078], R22 ;  /* 0x0020781601007387 */ /* 0x0005e80000100a00 */
[----:B------:R-:W-:Y:S01]  /*3be60*/  LDGSTS.E [R251+-0x5fff8], desc[UR4][R22.64], !P1 ;  /* 0xa000800016fb7fae */ /* 0x000fe2000c921844 */
[----:B--2---:R-:W-:-:S04]  /*3be70*/  IMAD.WIDE R16, R2, 0x4, R16 ;  /* 0x0000000402107825 */ /* 0x004fc800078e0210 */
[C---:B------:R-:W-:Y:S01]  /*3be80*/  IMAD.WIDE R34, R2.reuse, 0x4, R228 ;  /* 0x0000000402227825 */ /* 0x040fe200078e02e4 */
[----:B------:R2:W-:Y:S03]  /*3be90*/  STL.64 [R1+0x20b8], R16 ;  /* 0x0020b81001007387 */ /* 0x0005e60000100a00 */
[----:B------:R-:W-:Y:S01]  /*3bea0*/  IMAD.WIDE R32, R2, 0x4, R236 ;  /* 0x0000000402207825 */ /* 0x000fe200078e02ec */
[----:B------:R-:W-:Y:S04]  /*3beb0*/  STL.64 [R1+0x20f8], R34 ;  /* 0x0020f82201007387 */ /* 0x000fe80000100a00 */
[----:B------:R-:W4:Y:S04]  /*3bec0*/  LDL.LU.64 R22, [R1+0x9e8] ;  /* 0x0009e80001167983 */ /* 0x000f280000300a00 */
[----:B------:R-:W-:Y:S04]  /*3bed0*/  LDGSTS.E [R246+-0x5bff8], desc[UR4][R16.64], !P1 ;  /* 0xa400800010f67fae */ /* 0x000fe8000c921844 */
[----:B------:R1:W-:Y:S01]  /*3bee0*/  STL.64 [R1+0x2130], R32 ;  /* 0x0021302001007387 */ /* 0x0003e20000100a00 */
[----:B------:R-:W-:-:S02]  /*3bef0*/  VIADD R252, R29, 0xfffffeb4 ;  /* 0xfffffeb41dfc7836 */ /* 0x000fc40000000000 */
[----:B------:R-:W1:Y:S01]  /*3bf00*/  LDC R29, c[0x0][0x230] ;  /* 0x00008c00ff1d7b82 */ /* 0x000e620000000800 */
[----:B------:R-:W-:Y:S04]  /*3bf10*/  LDGSTS.E [R245+-0x57ff8], desc[UR4][R34.64], !P1 ;  /* 0xa800800022f57fae */ /* 0x000fe8000c921844 */
[----:B--2---:R-:W2:Y:S04]  /*3bf20*/  LDL.LU.64 R16, [R1+0x9e0] ;  /* 0x0009e00001107983 */ /* 0x004ea80000300a00 */
[----:B------:R-:W2:Y:S04]  /*3bf30*/  LDL.LU.64 R228, [R1+0x9d8] ;  /* 0x0009d80001e47983 */ /* 0x000ea80000300a00 */
[----:B------:R-:W2:Y:S01]  /*3bf40*/  LDL.LU.64 R236, [R1+0x9d0] ;  /* 0x0009d00001ec7983 */ /* 0x000ea20000300a00 */
[----:B------:R-:W-:-:S03]  /*3bf50*/  ISETP.GE.U32.AND P2, PT, R252, 0x7ffffe75, PT ;  /* 0x7ffffe75fc00780c */ /* 0x000fc60003f46070 */
[----:B------:R1:W-:Y:S01]  /*3bf60*/  LDGSTS.E [R5+-0x53ff8], desc[UR4][R32.64], !P1 ;  /* 0xac00800020057fae */ /* 0x0003e2000c921844 */
[----:B------:R-:W-:Y:S02]  /*3bf70*/  VIADD R252, R28, 0xfffffe97 ;  /* 0xfffffe971cfc7836 */ /* 0x000fe40000000000 */
[----:B------:R-:W2:Y:S01]  /*3bf80*/  LDC R28, c[0x0][0x230] ;  /* 0x00008c00ff1c7b82 */ /* 0x000ea20000000800 */
[----:B---3--:R-:W-:-:S05]  /*3bf90*/  IMAD.WIDE R20, R2, 0x4, R20 ;  /* 0x0000000402147825 */ /* 0x008fca00078e0214 */
[----:B------:R3:W-:Y:S04]  /*3bfa0*/  STL.64 [R1+0x2160], R20 ;  /* 0x0021601401007387 */ /* 0x0007e80000100a00 */
[----:B------:R-:W-:Y:S01]  /*3bfb0*/  LDGSTS.E [R251+-0x5fff4], desc[UR4][R20.64], !P2 ;  /* 0xa000c00014fb7fae */ /* 0x000fe2000d121844 */
[----:B----4-:R-:W-:-:S04]  /*3bfc0*/  IMAD.WIDE R18, R2, 0x4, R18 ;  /* 0x0000000402127825 */ /* 0x010fc800078e0212 */
[C---:B------:R-:W-:Y:S01]  /*3bfd0*/  IMAD.WIDE R26, R2.reuse, 0x4, R26 ;  /* 0x00000004021a7825 */ /* 0x040fe200078e021a */
[----:B------:R4:W-:Y:S03]  /*3bfe0*/  STL.64 [R1+0x2188], R18 ;  /* 0x0021881201007387 */ /* 0x0009e60000100a00 */
[----:B-1----:R-:W-:Y:S01]  /*3bff0*/  IMAD.WIDE R32, R2, 0x4, R24 ;  /* 0x0000000402207825 */ /* 0x002fe200078e0218 */
        /* <DEDUP_REMOVED lines=8> */
[----:B-1----:R-:W4:Y:S01]  /*3c080*/  LDL.LU.64 R26, [R1+0x9b0] ;  /* 0x0009b000011a7983 */ /* 0x002f220000300a00 */
[----:B------:R-:W-:-:S03]  /*3c090*/  VIADD R252, R30, 0xfffffe96 ;  /* 0xfffffe961efc7836 */ /* 0x000fc60000000000 */
[----:B------:R1:W-:Y:S01]  /*3c0a0*/  LDGSTS.E [R5+-0x53ff4], desc[UR4][R32.64], !P2 ;  /* 0xac00c00020057fae */ /* 0x0003e2000d121844 */
[----:B------:R-:W-:-:S05]  /*3c0b0*/  IMAD.WIDE R22, R2, 0x4, R22 ;  /* 0x0000000402167825 */ /* 0x000fca00078e0216 */
[----:B------:R1:W-:Y:S04]  /*3c0c0*/  STL.64 [R1+0x2740], R22 ;  /* 0x0027401601007387 */ /* 0x0003e80000100a00 */
[----:B------:R-:W-:Y:S01]  /*3c0d0*/  LDGSTS.E [R251+-0x50000], desc[UR4][R22.64], !P1 ;  /* 0xb000000016fb7fae */ /* 0x000fe2000c921844 */
[----:B--2---:R-:W-:-:S04]  /*3c0e0*/  IMAD.WIDE R16, R2, 0x4, R16 ;  /* 0x0000000402107825 */ /* 0x004fc800078e0210 */
[C---:B-1----:R-:W-:Y:S01]  /*3c0f0*/  IMAD.WIDE R32, R2.reuse, 0x4, R228 ;  /* 0x0000000402207825 */ /* 0x042fe200078e02e4 */
[----:B------:R1:W-:Y:S03]  /*3c100*/  STL.64 [R1+0x2748], R16 ;  /* 0x0027481001007387 */ /* 0x0003e60000100a00 */
[----:B------:R-:W-:Y:S01]  /*3c110*/  IMAD.WIDE R30, R2, 0x4, R236 ;  /* 0x00000004021e7825 */ /* 0x000fe200078e02ec */
[----:B------:R-:W-:Y:S04]  /*3c120*/  STL.64 [R1+0x2750], R32 ;  /* 0x0027502001007387 */ /* 0x000fe80000100a00 */
[----:B------:R-:W2:Y:S04]  /*3c130*/  LDL.LU.64 R22, [R1+0x9a8] ;  /* 0x0009a80001167983 */ /* 0x000ea80000300a00 */
[----:B------:R-:W-:Y:S04]  /*3c140*/  LDGSTS.E [R246+-0x4c000], desc[UR4][R16.64], !P1 ;  /* 0xb400000010f67fae */ /* 0x000fe8000c921844 */
[----:B------:R3:W-:Y:S01]  /*3c150*/  STL.64 [R1+0x2758], R30 ;  /* 0x0027581e01007387 */ /* 0x0007e20000100a00 */
[----:B------:R-:W-:-:S03]  /*3c160*/  ISETP.GE.U32.AND P2, PT, R252, 0x7ffffe57, PT ;  /* 0x7ffffe57fc00780c */ /* 0x000fc60003f46070 */
[----:B------:R-:W-:Y:S04]  /*3c170*/  LDGSTS.E [R245+-0x48000], desc[UR4][R32.64], !P1 ;  /* 0xb800000020f57fae */ /* 0x000fe8000c921844 */
[----:B-1----:R-:W2:Y:S04]  /*3c180*/  LDL.LU.64 R16, [R1+0x9a0] ;  /* 0x0009a00001107983 */ /* 0x002ea80000300a00 */
[----:B------:R-:W2:Y:S04]  /*3c190*/  LDL.LU.64 R228, [R1+0x998] ;  /* 0x0009980001e47983 */ /* 0x000ea80000300a00 */
[----:B------:R-:W2:Y:S04]  /*3c1a0*/  LDL.LU.64 R236, [R1+0x990] ;  /* 0x0009900001ec7983 */ /* 0x000ea80000300a00 */
[----:B------:R1:W-:Y:S01]  /*3c1b0*/  LDGSTS.E [R5+-0x44000], desc[UR4][R30.64], !P1 ;  /* 0xbc0000001e057fae */ /* 0x0003e2000c921844 */
[----:B------:R-:W-:-:S02]  /*3c1c0*/  VIADD R252, R29, 0xfffffe95 ;  /* 0xfffffe951dfc7836 */ /* 0x000fc40000000000 */
[----:B------:R-:W-:Y:S01]  /*3c1d0*/  VIADD R244, R244, 0x100000 ;  /* 0x00100000f4f47836 */ /* 0x000fe20000000000 */
[----:B------:R-:W2:Y:S01]  /*3c1e0*/  LDC R29, c[0x0][0x230] ;  /* 0x00008c00ff1d7b82 */ /* 0x000ea20000000800 */
[----:B---3--:R-:W-:-:S07]  /*3c1f0*/  IMAD.WIDE R20, R2, 0x4, R20 ;  /* 0x0000000402147825 */ /* 0x008fce00078e0214 */
[----:B-1----:R-:W1:Y:S01]  /*3c200*/  LDC R30, c[0x0][0x230] ;  /* 0x00008c00ff1e7b82 */ /* 0x002e620000000800 */
        /* <DEDUP_REMOVED lines=14> */
[----:B------:R-:W4:Y:S04]  /*3c2f0*/  LDL.LU.64 R24, [R1+0x970] ;  /* 0x0009700001187983 */ /* 0x000f280000300a00 */
[----:B------:R1:W-:Y:S01]  /*3c300*/  LDGSTS.E [R5+-0x43ffc], desc[UR4][R32.64], !P2 ;  /* 0xbc00400020057fae */ /* 0x0003e2000d121844 */
[----:B--2---:R-:W-:-:S05]  /*3c310*/  IMAD.WIDE R22, R2, 0x4, R22 ;  /* 0x0000000402167825 */ /* 0x004fca00078e0216 */
[----:B------:R2:W-:Y:S04]  /*3c320*/  STL.64 [R1+0x2780], R22 ;  /* 0x0027801601007387 */ /* 0x0005e80000100a00 */
[----:B------:R2:W-:Y:S01]  /*3c330*/  LDGSTS.E [R251+-0x4fff8], desc[UR4][R22.64], !P1 ;  /* 0xb000800016fb7fae */ /* 0x0005e2000c921844 */
[----:B------:R-:W-:-:S04]  /*3c340*/  IMAD.WIDE R16, R2, 0x4, R16 ;  /* 0x0000000402107825 */ /* 0x000fc800078e0210 */
[C---:B------:R-:W-:Y:S01]  /*3c350*/  IMAD.WIDE R34, R2.reuse, 0x4, R228 ;  /* 0x0000000402227825 */ /* 0x040fe200078e02e4 */
[----:B------:R2:W-:Y:S03]  /*3c360*/  STL.64 [R1+0x2788], R16 ;  /* 0x0027881001007387 */ /* 0x0005e60000100a00 */
[----:B-1----:R-:W-:Y:S01]  /*3c370*/  IMAD.WIDE R32, R2, 0x4, R236 ;  /* 0x0000000402207825 */ /* 0x002fe200078e02ec */
[----:B------:R-:W-:Y:S04]  /*3c380*/  STL.64 [R1+0x2790], R34 ;  /* 0x0027902201007387 */ /* 0x000fe80000100a00 */
[----:B--2---:R-:W2:Y:S04]  /*3c390*/  LDL.LU.64 R22, [R1+0x968] ;  /* 0x0009680001167983 */ /* 0x004ea80000300a00 */
[----:B------:R-:W-:Y:S04]  /*3c3a0*/  LDGSTS.E [R246+-0x4bff8], desc[UR4][R16.64], !P1 ;  /* 0xb400800010f67fae */ /* 0x000fe8000c921844 */
[----:B------:R-:W-:Y:S01]  /*3c3b0*/  STL.64 [R1+0x2798], R32 ;  /* 0x0027982001007387 */ /* 0x000fe20000100a00 */
[----:B------:R-:W-:-:S02]  /*3c3c0*/  VIADD R252, R28, 0xfffffe94 ;  /* 0xfffffe941cfc7836 */ /* 0x000fc40000000000 */
[----:B------:R-:W-:Y:S01]  /*3c3d0*/  VIADD R251, R30, 0xfffffeb3 ;  /* 0xfffffeb31efb7836 */ /* 0x000fe20000000000 */
[----:B------:R-:W-:Y:S01]  /*3c3e0*/  LDGSTS.E [R245+-0x47ff8], desc[UR4][R34.64], !P1 ;  /* 0xb800800022f57fae */ /* 0x000fe2000c921844 */
[----:B------:R-:W1:Y:S03]  /*3c3f0*/  LDC R28, c[0x0][0x230] ;  /* 0x00008c00ff1c7b82 */ /* 0x000e660000000800 */
[----:B------:R-:W2:Y:S04]  /*3c400*/  LDL.LU.64 R16, [R1+0x960] ;  /* 0x0009600001107983 */ /* 0x000ea80000300a00 */
[----:B------:R-:W2:Y:S04]  /*3c410*/  LDL.LU.64 R228, [R1+0x958] ;  /* 0x0009580001e47983 */ /* 0x000ea80000300a00 */
[----:B------:R-:W2:Y:S01]  /*3c420*/  LDL.LU.64 R236, [R1+0x950] ;  /* 0x0009500001ec7983 */ /* 0x000ea20000300a00 */
[----:B------:R-:W-:-:S02]  /*3c430*/  ISETP.GE.U32.AND P2, PT, R252, 0x7ffffe55, PT ;  /* 0x7ffffe55fc00780c */ /* 0x000fc40003f46070 */
[----:B------:R-:W1:Y:S01]  /*3c440*/  LDC R252, c[0x0][0x230] ;  /* 0x00008c00fffc7b82 */ /* 0x000e620000000800 */
[----:B------:R-:W-:Y:S01]  /*3c450*/  LDGSTS.E [R5+-0x43ff8], desc[UR4][R32.64], !P1 ;  /* 0xbc00800020057fae */ /* 0x000fe2000c921844 */
[----:B---3--:R-:W-:-:S05]  /*3c460*/  IMAD.WIDE R20, R2, 0x4, R20 ;  /* 0x0000000402147825 */ /* 0x008fca00078e0214 */
[----:B------:R3:W-:Y:S04]  /*3c470*/  STL.64 [R1+0x27a0], R20 ;  /* 0x0027a01401007387 */ /* 0x0007e80000100a00 */
[----:B------:R1:W-:Y:S01]  /*3c480*/  LDGSTS.E [R246+-0x4fff4], desc[UR4][R20.64], !P2 ;  /* 0xb000c00014f67fae */ /* 0x0003e2000d121844 */
[----:B----4-:R-:W-:-:S04]  /*3c490*/  IMAD.WIDE R18, R2, 0x4, R18 ;  /* 0x0000000402127825 */ /* 0x010fc800078e0212 */
        /* <DEDUP_REMOVED lines=11> */
[----:B-1----:R-:W4:Y:S01]  /*3c550*/  LDL.LU.64 R26, [R1+0x930] ;  /* 0x00093000011a7983 */ /* 0x002f220000300a00 */
[----:B------:R-:W-:-:S02]  /*3c560*/  VIADD R246, R243, 0x100000 ;  /* 0x00100000f3f67836 */ /* 0x000fc40000000000 */
[----:B------:R-:W-:Y:S01]  /*3c570*/  VIADD R245, R243, 0x100000 ;  /* 0x00100000f3f57836 */ /* 0x000fe20000000000 */
[----:B------:R1:W-:Y:S01]  /*3c580*/  LDGSTS.E [R5+-0x43ff4], desc[UR4][R30.64], !P2 ;  /* 0xbc00c0001e057fae */ /* 0x0003e2000d121844 */
[----:B--2---:R-:W-:-:S05]  /*3c590*/  IMAD.WIDE R22, R2, 0x4, R22 ;  /* 0x0000000402167825 */ /* 0x004fca00078e0216 */
[----:B------:R2:W-:Y:S04]  /*3c5a0*/  STL.64 [R1+0x1e60], R22 ;  /* 0x001e601601007387 */ /* 0x0005e80000100a00 */
[----:B------:R-:W-:Y:S01]  /*3c5b0*/  LDGSTS.E [R246+-0x60000], desc[UR4][R22.64], !P1 ;  /* 0xa000000016f67fae */ /* 0x000fe2000c921844 */
[----:B------:R-:W-:-:S04]  /*3c5c0*/  IMAD.WIDE R16, R2, 0x4, R16 ;  /* 0x0000000402107825 */ /* 0x000fc800078e0210 */
[C---:B------:R-:W-:Y:S01]  /*3c5d0*/  IMAD.WIDE R32, R2.reuse, 0x4, R228 ;  /* 0x0000000402207825 */ /* 0x040fe200078e02e4 */
[----:B------:R2:W-:Y:S03]  /*3c5e0*/  STL.64 [R1+0x1e88], R16 ;  /* 0x001e881001007387 */ /* 0x0005e60000100a00 */
[----:B-1----:R-:W-:Y:S01]  /*3c5f0*/  IMAD.WIDE R30, R2, 0x4, R236 ;  /* 0x00000004021e7825 */ /* 0x002fe200078e02ec */
[----:B------:R-:W-:Y:S04]  /*3c600*/  STL.64 [R1+0x1eb8], R32 ;  /* 0x001eb82001007387 */ /* 0x000fe80000100a00 */
[----:B--2---:R-:W2:Y:S04]  /*3c610*/  LDL.LU.64 R22, [R1+0x928] ;  /* 0x0009280001167983 */ /* 0x004ea80000300a00 */
[----:B------:R-:W-:Y:S04]  /*3c620*/  LDGSTS.E [R245+-0x5c000], desc[UR4][R16.64], !P1 ;  /* 0xa400000010f57fae */ /* 0x000fe8000c921844 */
[----:B------:R1:W-:Y:S04]  /*3c630*/  STL.64 [R1+0x1ef0], R30 ;  /* 0x001ef01e01007387 */ /* 0x0003e80000100a00 */
[----:B------:R-:W2:Y:S04]  /*3c640*/  LDL.LU.64 R16, [R1+0x920] ;  /* 0x0009200001107983 */ /* 0x000ea80000300a00 */
[----:B------:R-:W2:Y:S04]  /*3c650*/  LDL.LU.64 R228, [R1+0x918] ;  /* 0x0009180001e47983 */ /* 0x000ea80000300a00 */
[----:B------:R-:W2:Y:S01]  /*3c660*/  LDL.LU.64 R236, [R1+0x910] ;  /* 0x0009100001ec7983 */ /* 0x000ea20000300a00 */
[----:B------:R-:W-:-:S05]  /*3c670*/  VIADD R251, R29, 0xfffffeb2 ;  /* 0xfffffeb21dfb7836 */ /* 0x000fca0000000000 */
[----:B------:R-:W-:Y:S01]  /*3c680*/  ISETP.GE.U32.AND P2, PT, R251, 0x7ffffe73, PT ;  /* 0x7ffffe73fb00780c */ /* 0x000fe20003f46070 */
[C---:B------:R-:W-:Y:S02]  /*3c690*/  VIADD R244, R243.reuse, 0x100000 ;  /* 0x00100000f3f47836 */ /* 0x040fe40000000000 */
[----:B------:R-:W-:Y:S02]  /*3c6a0*/  VIADD R5, R243, 0x100000 ;  /* 0x00100000f3057836 */ /* 0x000fe40000000000 */
[----:B------:R-:W-:Y:S01]  /*3c6b0*/  VIADD R251, R28, 0xfffffeb1 ;  /* 0xfffffeb11cfb7836 */ /* 0x000fe20000000000 */
[----:B------:R-:W-:Y:S04]  /*3c6c0*/  LDGSTS.E [R244+-0x58000], desc[UR4][R32.64], !P1 ;  /* 0xa800000020f47fae */ /* 0x000fe8000c921844 */
[----:B------:R1:W-:Y:S01]  /*3c6d0*/  LDGSTS.E [R5+-0x54000], desc[UR4][R30.64], !P1 ;  /* 0xac0000001e057fae */ /* 0x0003e2000c921844 */
[----:B---3--:R-:W-:-:S05]  /*3c6e0*/  IMAD.WIDE R20, R2, 0x4, R20 ;  /* 0x0000000402147825 */ /* 0x008fca00078e0214 */
[----:B------:R3:W-:Y:S04]  /*3c6f0*/  STL.64 [R1+0x1f30], R20 ;  /* 0x001f301401007387 */ /* 0x0007e80000100a00 */
[----:B------:R-:W-:Y:S01]  /*3c700*/  LDGSTS.E [R246+-0x5fffc], desc[UR4][R20.64], !P2 ;  /* 0xa000400014f67fae */ /* 0x000fe2000d121844 */
[C---:B----4-:R-:W-:Y:S01]  /*3c710*/  IMAD.WIDE R18, R2.reuse, 0x4, R18 ;  /* 0x0000000402127825 */ /* 0x050fe200078e0212 */
[----:B-1----:R-:W1:Y:S03]  /*3c720*/  LDC R30, c[0x0][0x230] ;  /* 0x00008c00ff1e7b82 */ /* 0x002e660000000800 */
        /* <DEDUP_REMOVED lines=13> */
[C---:B--2---:R-:W-:Y:S01]  /*3c800*/  IMAD.WIDE R22, R2.reuse, 0x4, R22 ;  /* 0x0000000402167825 */ /* 0x044fe200078e0216 */
[----:B-1----:R-:W1:Y:S04]  /*3c810*/  LDC R29, c[0x0][0x230] ;  /* 0x00008c00ff1d7b82 */ /* 0x002e680000000800 */
[----:B------:R2:W-:Y:S04]  /*3c820*/  STL.64 [R1+0x2030], R22 ;  /* 0x0020301601007387 */ /* 0x0005e80000100a00 */
[----:B------:R1:W-:Y:S01]  /*3c830*/  LDGSTS.E [R246+-0x5fff8], desc[UR4][R22.64], !P1 ;  /* 0xa000800016f67fae */ /* 0x0003e2000c921844 */
[C---:B------:R-:W-:Y:S01]  /*3c840*/  IMAD.WIDE R16, R2.reuse, 0x4, R16 ;  /* 0x0000000402107825 */ /* 0x040fe200078e0210 */
[----:B------:R-:W1:Y:S03]  /*3c850*/  LDC R28, c[0x0][0x230] ;  /* 0x00008c00ff1c7b82 */ /* 0x000e660000000800 */
[C---:B------:R-:W-:Y:S01]  /*3c860*/  IMAD.WIDE R34, R2.reuse, 0x4, R228 ;  /* 0x0000000402227825 */ /* 0x040fe200078e02e4 */
[----:B------:R2:W-:Y:S03]  /*3c870*/  STL.64 [R1+0x2070], R16 ;  /* 0x0020701001007387 */ /* 0x0005e60000100a00 */
[----:B------:R-:W-:Y:S01]  /*3c880*/  IMAD.WIDE R32, R2, 0x4, R236 ;  /* 0x0000000402207825 */ /* 0x000fe200078e02ec */
[----:B------:R-:W-:Y:S04]  /*3c890*/  STL.64 [R1+0x20b0], R34 ;  /* 0x0020b02201007387 */ /* 0x000fe80000100a00 */
[----:B--2---:R-:W1:Y:S04]  /*3c8a0*/  LDL.LU.64 R22, [R1+0x8e8] ;  /* 0x0008e80001167983 */ /* 0x004e680000300a00 */
[----:B------:R2:W-:Y:S04]  /*3c8b0*/  LDGSTS.E [R245+-0x5bff8], desc[UR4][R16.64], !P1 ;  /* 0xa400800010f57fae */ /* 0x0005e8000c921844 */
[----:B------:R-:W-:Y:S01]  /*3c8c0*/  STL.64 [R1+0x20f0], R32 ;  /* 0x0020f02001007387 */ /* 0x000fe20000100a00 */
[----:B------:R-:W-:-:S02]  /*3c8d0*/  VIADD R251, R252, 0xfffffeb0 ;  /* 0xfffffeb0fcfb7836 */ /* 0x000fc40000000000 */
[----:B------:R-:W2:Y:S01]  /*3c8e0*/  LDC R252, c[0x0][0x230] ;  /* 0x00008c00fffc7b82 */ /* 0x000ea20000000800 */
[----:B------:R-:W-:Y:S04]  /*3c8f0*/  LDGSTS.E [R244+-0x57ff8], desc[UR4][R34.64], !P1 ;  /* 0xa800800022f47fae */ /* 0x000fe8000c921844 */
[----:B------:R-:W2:Y:S04]  /*3c900*/  LDL.LU.64 R16, [R1+0x8e0] ;  /* 0x0008e00001107983 */ /* 0x000ea80000300a00 */
[----:B------:R-:W2:Y:S04]  /*3c910*/  LDL.LU.64 R228, [R1+0x8d8] ;  /* 0x0008d80001e47983 */ /* 0x000ea80000300a00 */
[----:B------:R-:W2:Y:S01]  /*3c920*/  LDL.LU.64 R236, [R1+0x8d0] ;  /* 0x0008d00001ec7983 */ /* 0x000ea20000300a00 */
[----:B------:R-:W-:Y:S01]  /*3c930*/  ISETP.GE.U32.AND P2, PT, R251, 0x7ffffe71, PT ;  /* 0x7ffffe71fb00780c */ /* 0x000fe20003f46070 */
[----:B------:R-:W-:-:S02]  /*3c940*/  VIADD R251, R30, 0xfffffe93 ;  /* 0xfffffe931efb7836 */ /* 0x000fc40000000000 */
[----:B------:R2:W-:Y:S01]  /*3c950*/  LDGSTS.E [R5+-0x53ff8], desc[UR4][R32.64], !P1 ;  /* 0xac00800020057fae */ /* 0x0005e2000c921844 */
        /* <DEDUP_REMOVED lines=17> */
[----:B-1----:R-:W-:-:S05]  /*3ca70*/  IMAD.WIDE R22, R2, 0x4, R22 ;  /* 0x0000000402167825 */ /* 0x002fca00078e0216 */
[----:B------:R1:W-:Y:S04]  /*3ca80*/  STL.64 [R1+0x27c0], R22 ;  /* 0x0027c01601007387 */ /* 0x0003e80000100a00 */
[----:B------:R-:W-:Y:S01]  /*3ca90*/  LDGSTS.E [R246+-0x50000], desc[UR4][R22.64], !P1 ;  /* 0xb000000016f67fae */ /* 0x000fe2000c921844 */
[----:B--2---:R-:W-:-:S04]  /*3caa0*/  IMAD.WIDE R16, R2, 0x4, R16 ;  /* 0x0000000402107825 */ /* 0x004fc800078e0210 */
[C---:B------:R-:W-:Y:S01]  /*3cab0*/  IMAD.WIDE R32, R2.reuse, 0x4, R228 ;  /* 0x0000000402207825 */ /* 0x040fe200078e02e4 */
[----:B------:R2:W-:Y:S03]  /*3cac0*/  STL.64 [R1+0x27c8], R16 ;  /* 0x0027c81001007387 */ /* 0x0005e60000100a00 */
[----:B------:R-:W-:Y:S01]  /*3cad0*/  IMAD.WIDE R30, R2, 0x4, R236 ;  /* 0x00000004021e7825 */ /* 0x000fe200078e02ec */
[----:B------:R-:W-:Y:S04]  /*3cae0*/  STL.64 [R1+0x27d0], R32 ;  /* 0x0027d02001007387 */ /* 0x000fe80000100a00 */
[----:B-1----:R-:W4:Y:S04]  /*3caf0*/  LDL.LU.64 R22, [R1+0x8a8] ;  /* 0x0008a80001167983 */ /* 0x002f280000300a00 */
        /* <DEDUP_REMOVED lines=39> */
[----:B------:R1:W-:Y:S01]  /*3cd70*/  STL.64 [R1+0x2818], R30 ;  /* 0x0028181e01007387 */ /* 0x0003e20000100a00 */
[----:B------:R-:W-:-:S02]  /*3cd80*/  VIADD R251, R252, 0xfffffe90 ;  /* 0xfffffe90fcfb7836 */ /* 0x000fc40000000000 */
[----:B------:R-:W-:Y:S01]  /*3cd90*/  VIADD R243, R243, 0x100000 ;  /* 0x00100000f3f37836 */ /* 0x000fe20000000000 */
[----:B------:R-:W-:Y:S01]  /*3cda0*/  LDGSTS.E [R244+-0x47ff8], desc[UR4][R32.64], !P1 ;  /* 0xb800800020f47fae */ /* 0x000fe2000c921844 */
[----:B------:R-:W-:-:S03]  /*3cdb0*/  VIADD R246, R29, 0xfffffeaf ;  /* 0xfffffeaf1df67836 */ /* 0x000fc60000000000 */
[----:B--2---:R-:W2:Y:S01]  /*3cdc0*/  LDL.LU.64 R16, [R1+0x860] ;  /* 0x0008600001107983 */ /* 0x004ea20000300a00 */
[----:B------:R-:W2:Y:S03]  /*3cdd0*/  LDC R252, c[0x0][0x230] ;  /* 0x00008c00fffc7b82 */ /* 0x000ea60000000800 */
[----:B------:R-:W2:Y:S04]  /*3cde0*/  LDL.LU.64 R228, [R1+0x858] ;  /* 0x0008580001e47983 */ /* 0x000ea80000300a00 */
[----:B------:R-:W2:Y:S01]  /*3cdf0*/  LDL.LU.64 R236, [R1+0x850] ;  /* 0x0008500001ec7983 */ /* 0x000ea20000300a00 */
[----:B------:R-:W-:Y:S02]  /*3ce00*/  ISETP.GE.U32.AND P2, PT, R251, 0x7ffffe51, PT ;  /* 0x7ffffe51fb00780c */ /* 0x000fe40003f46070 */
[----:B------:R-:W2:Y:S01]  /*3ce10*/  LDC R251, c[0x0][0x230] ;  /* 0x00008c00fffb7b82 */ /* 0x000ea20000000800 */
[----:B------:R1:W-:Y:S01]  /*3ce20*/  LDGSTS.E [R5+-0x43ff8], desc[UR4][R30.64], !P1 ;  /* 0xbc0080001e057fae */ /* 0x0003e2000c921844 */
[----:B---3--:R-:W-:-:S05]  /*3ce30*/  IMAD.WIDE R20, R2, 0x4, R20 ;  /* 0x0000000402147825 */ /* 0x008fca00078e0214 */
[----:B------:R3:W-:Y:S04]  /*3ce40*/  STL.64 [R1+0x2820], R20 ;  /* 0x0028201401007387 */ /* 0x0007e80000100a00 */
[----:B------:R3:W-:Y:S01]  /*3ce50*/  LDGSTS.E [R245+-0x4fff4], desc[UR4][R20.64], !P2 ;  /* 0xb000c00014f57fae */ /* 0x0007e2000d121844 */
[----:B----4-:R-:W-:-:S04]  /*3ce60*/  IMAD.WIDE R18, R2, 0x4, R18 ;  /* 0x0000000402127825 */ /* 0x010fc800078e0212 */
[C---:B------:R-:W-:Y:S01]  /*3ce70*/  IMAD.WIDE R26, R2.reuse, 0x4, R26 ;  /* 0x00000004021a7825 */ /* 0x040fe200078e021a */
[----:B------:R4:W-:Y:S03]  /*3ce80*/  STL.64 [R1+0x2828], R18 ;  /* 0x0028281201007387 */ /* 0x0009e60000100a00 */
[----:B-1----:R-:W-:Y:S01]  /*3ce90*/  IMAD.WIDE R30, R2, 0x4, R24 ;  /* 0x00000004021e7825 */ /* 0x002fe200078e0218 */
        /* <DEDUP_REMOVED lines=11> */
[----:B------:R-:W-:Y:S02]  /*3cf50*/  VIADD R246, R28, 0xfffffeae ;  /* 0xfffffeae1cf67836 */ /* 0x000fe40000000000 */
[----:B------:R-:W-:Y:S02]  /*3cf60*/  VIADD R244, R242, 0x100000 ;  /* 0x00100000f2f47836 */ /* 0x000fe40000000000 */
        /* <DEDUP_REMOVED lines=10> */
[----:B------:R3:W-:Y:S04]  /*3d010*/  STL.64 [R1+0x1eb0], R28 ;  /* 0x001eb01c01007387 */ /* 0x0007e80000100a00 */
[----:B-1----:R-:W2:Y:S04]  /*3d020*/  LDL.LU.64 R16, [R1+0x820] ;  /* 0x0008200001107983 */ /* 0x002ea80000300a00 */
[----:B------:R-:W2:Y:S04]  /*3d030*/  LDL.LU.64 R228, [R1+0x818] ;  /* 0x0008180001e47983 */ /* 0x000ea80000300a00 */
[----:B------:R-:W2:Y:S01]  /*3d040*/  LDL.LU.64 R236, [R1+0x810] ;  /* 0x0008100001ec7983 */ /* 0x000ea20000300a00 */
[----:B------:R-:W-:Y:S01]  /*3d050*/  ISETP.GE.U32.AND P2, PT, R246, 0x7ffffe6f, PT ;  /* 0x7ffffe6ff600780c */ /* 0x000fe20003f46070 */
[----:B------:R-:W-:-:S02]  /*3d060*/  VIADD R243, R242, 0x100000 ;  /* 0x00100000f2f37836 */ /* 0x000fc40000000000 */
[----:B------:R-:W-:-:S03]  /*3d070*/  VIADD R5, R242, 0x100000 ;  /* 0x00100000f2057836 */ /* 0x000fc60000000000 */
[----:B------:R-:W-:Y:S04]  /*3d080*/  LDGSTS.E [R243+-0x58000], desc[UR4][R30.64], !P1 ;  /* 0xa80000001ef37fae */ /* 0x000fe8000c921844 */
[----:B------:R1:W-:Y:S01]  /*3d090*/  LDGSTS.E [R5+-0x54000], desc[UR4][R28.64], !P1 ;  /* 0xac0000001c057fae */ /* 0x0003e2000c921844 */
[----:B---3--:R-:W-:-:S05]  /*3d0a0*/  IMAD.WIDE R20, R2, 0x4, R20 ;  /* 0x0000000402147825 */ /* 0x008fca00078e0214 */
[----:B------:R3:W-:Y:S01]  /*3d0b0*/  STL.64 [R1+0x1ee8], R20 ;  /* 0x001ee81401007387 */ /* 0x0007e20000100a00 */
[----:B------:R-:W-:Y:S01]  /*3d0c0*/  VIADD R246, R252, 0xfffffead ;  /* 0xfffffeadfcf67836 */ /* 0x000fe20000000000 */
[----:B-1----:R-:W1:Y:S02]  /*3d0d0*/  LDC R29, c[0x0][0x230] ;  /* 0x00008c00ff1d7b82 */ /* 0x002e640000000800 */
[----:B------:R-:W-:Y:S01]  /*3d0e0*/  LDGSTS.E [R245+-0x5fffc], desc[UR4][R20.64], !P2 ;  /* 0xa000400014f57fae */ /* 0x000fe2000d121844 */
[----:B----4-:R-:W-:-:S05]  /*3d0f0*/  IMAD.WIDE R18, R2, 0x4, R18 ;  /* 0x0000000402127825 */ /* 0x010fca00078e0212 */
[----:B------:R-:W4:Y:S01]  /*3d100*/  LDC R28, c[0x0][0x230] ;  /* 0x00008c00ff1c7b82 */ /* 0x000f220000000800 */
[C---:B------:R-:W-:Y:S01]  /*3d110*/  IMAD.WIDE R24, R2.reuse, 0x4, R24 ;  /* 0x0000000402187825 */ /* 0x040fe200078e0218 */
[----:B------:R3:W-:Y:S03]  /*3d120*/  STL.64 [R1+0x1f28], R18 ;  /* 0x001f281201007387 */ /* 0x0007e60000100a00 */
[----:B------:R-:W-:Y:S01]  /*3d130*/  IMAD.WIDE R30, R2, 0x4, R26 ;  /* 0x00000004021e7825 */ /* 0x000fe200078e021a */
[----:B------:R1:W-:Y:S02]  /*3d140*/  STL.64 [R1+0x1f68], R24 ;  /* 0x001f681801007387 */ /* 0x0003e40000100a00 */
[----:B------:R-:W4:Y:S02]  /*3d150*/  LDC R252, c[0x0][0x230] ;  /* 0x00008c00fffc7b82 */ /* 0x000f240000000800 */
[----:B---3--:R-:W3:Y:S04]  /*3d160*/  LDL.LU.64 R20, [R1+0x808] ;  /* 0x0008080001147983 */ /* 0x008ee80000300a00 */
[----:B------:R-:W-:Y:S04]  /*3d170*/  LDGSTS.E [R244+-0x5bffc], desc[UR4][R18.64], !P2 ;  /* 0xa400400012f47fae */ /* 0x000fe8000d121844 */
[----:B------:R2:W-:Y:S01]  /*3d180*/  STL.64 [R1+0x1fa8], R30 ;  /* 0x001fa81e01007387 */ /* 0x0005e20000100a00 */
[----:B------:R-:W-:-:S03]  /*3d190*/  ISETP.GE.U32.AND P1, PT, R246, 0x7ffffe6e, PT ;  /* 0x7ffffe6ef600780c */ /* 0x000fc60003f26070 */
[----:B------:R-:W-:Y:S04]  /*3d1a0*/  LDGSTS.E [R243+-0x57ffc], desc[UR4][R24.64], !P2 ;  /* 0xa800400018f37fae */ /* 0x000fe8000d121844 */
[----:B------:R-:W4:Y:S04]  /*3d1b0*/  LDL.LU.64 R18, [R1+0x800] ;  /* 0x0008000001127983 */ /* 0x000f280000300a00 */
[----:B------:R-:W4:Y:S04]  /*3d1c0*/  LDL.LU.64 R26, [R1+0x7f8] ;  /* 0x0007f800011a7983 */ /* 0x000f280000300a00 */
[----:B-1----:R-:W4:Y:S04]  /*3d1d0*/  LDL.LU.64 R24, [R1+0x7f0] ;  /* 0x0007f00001187983 */ /* 0x002f280000300a00 */
        /* <DEDUP_REMOVED lines=11> */
[----:B------:R1:W-:Y:S01]  /*3d290*/  STL.64 [R1+0x20a8], R30 ;  /* 0x0020a81e01007387 */ /* 0x0003e20000100a00 */
[----:B------:R-:W-:-:S02]  /*3d2a0*/  VIADD R246, R251, 0xfffffeac ;  /* 0xfffffeacfbf67836 */ /* 0x000fc40000000000 */
[----:B------:R-:W2:Y:S01]  /*3d2b0*/  LDC R251, c[0x0][0x230] ;  /* 0x00008c00fffb7b82 */ /* 0x000ea20000000800 */
[----:B------:R-:W-:Y:S04]  /*3d2c0*/  LDGSTS.E [R243+-0x57ff8], desc[UR4][R32.64], !P1 ;  /* 0xa800800020f37fae */ /* 0x000fe8000c921844 */
[----:B------:R-:W2:Y:S04]  /*3d2d0*/  LDL.LU.64 R16, [R1+0x7e0] ;  /* 0x0007e00001107983 */ /* 0x000ea80000300a00 */
[----:B------:R-:W2:Y:S04]  /*3d2e0*/  LDL.LU.64 R228, [R1+0x7d8] ;  /* 0x0007d80001e47983 */ /* 0x000ea80000300a00 */
[----:B------:R-:W2:Y:S01]  /*3d2f0*/  LDL.LU.64 R236, [R1+0x7d0] ;  /* 0x0007d00001ec7983 */ /* 0x000ea20000300a00 */
[----:B------:R-:W-:-:S03]  /*3d300*/  ISETP.GE.U32.AND P2, PT, R246, 0x7ffffe6d, PT ;  /* 0x7ffffe6df600780c */ /* 0x000fc60003f46070 */
[----:B------:R1:W-:Y:S01]  /*3d310*/  LDGSTS.E [R5+-0x53ff8], desc[UR4][R30.64], !P1 ;  /* 0xac0080001e057fae */ /* 0x0003e2000c921844 */
[----:B------:R-:W-:Y:S02]  /*3d320*/  VIADD R246, R29, 0xfffffe8f ;  /* 0xfffffe8f1df67836 */ /* 0x000fe40000000000 */
        /* <DEDUP_REMOVED lines=18> */
[----:B--2---:R-:W-:-:S05]  /*3d450*/  IMAD.WIDE R22, R2, 0x4, R22 ;  /* 0x0000000402167825 */ /* 0x004fca00078e0216 */
[----:B------:R2:W-:Y:S04]  /*3d460*/  STL.64 [R1+0x2840], R22 ;  /* 0x0028401601007387 */ /* 0x0005e80000100a00 */
[----:B------:R-:W-:Y:S01]  /*3d470*/  LDGSTS.E [R245+-0x50000], desc[UR4][R22.64], !P1 ;  /* 0xb000000016f57fae */ /* 0x000fe2000c921844 */
[----:B------:R-:W-:-:S04]  /*3d480*/  IMAD.WIDE R16, R2, 0x4, R16 ;  /* 0x0000000402107825 */ /* 0x000fc800078e0210 */
[C---:B-1----:R-:W-:Y:S01]  /*3d490*/  IMAD.WIDE R30, R2.reuse, 0x4, R228 ;  /* 0x00000004021e7825 */ /* 0x042fe200078e02e4 */
[----:B------:R1:W-:Y:S03]  /*3d4a0*/  STL.64 [R1+0x2848], R16 ;  /* 0x0028481001007387 */ /* 0x0003e60000100a00 */
[----:B------:R-:W-:Y:S01]  /*3d4b0*/  IMAD.WIDE R28, R2, 0x4, R236 ;  /* 0x00000004021c7825 */ /* 0x000fe200078e02ec */
[----:B------:R-:W-:Y:S04]  /*3d4c0*/  STL.64 [R1+0x2850], R30 ;  /* 0x0028501e01007387 */ /* 0x000fe80000100a00 */
[----:B--2---:R-:W2:Y:S04]  /*3d4d0*/  LDL.LU.64 R22, [R1+0x7a8] ;  /* 0x0007a80001167983 */ /* 0x004ea80000300a00 */
        /* <DEDUP_REMOVED lines=83> */
[----:B------:R-:W-:-:S02]  /*3da10*/  VIADD R245, R252, 0xfffffeaa ;  /* 0xfffffeaafcf57836 */ /* 0x000fc40000000000 */
[C---:B------:R-:W-:Y:S01]  /*3da20*/  VIADD R242, R6.reuse, 0x100000 ;  /* 0x0010000006f27836 */ /* 0x040fe20000000000 */
[----:B------:R-:W2:Y:S02]  /*3da30*/  LDC R252, c[0x0][0x230] ;  /* 0x00008c00fffc7b82 */ /* 0x000ea40000000800 */
[----:B------:R-:W-:Y:S01]  /*3da40*/  ISETP.GE.U32.AND P2, PT, R245, 0x7ffffe6b, PT ;  /* 0x7ffffe6bf500780c */ /* 0x000fe20003f46070 */
[----:B------:R-:W-:Y:S01]  /*3da50*/  VIADD R5, R6, 0x100000 ;  /* 0x0010000006057836 */ /* 0x000fe20000000000 */
        /* <DEDUP_REMOVED lines=18> */
[----:B------:R-:W3:Y:S04]  /*3db80*/  LDL.LU.64 R18, [R1+0x700] ;  /* 0x0007000001127983 */ /* 0x000ee80000300a00 */
[----:B------:R-:W3:Y:S04]  /*3db90*/  LDL.LU.64 R26, [R1+0x6f8] ;  /* 0x0006f800011a7983 */ /* 0x000ee80000300a00 */
[----:B-1----:R-:W3:Y:S04]  /*3dba0*/  LDL.LU.64 R24, [R1+0x6f0] ;  /* 0x0006f00001187983 */ /* 0x002ee80000300a00 */
[----:B------:R4:W-:Y:S01]  /*3dbb0*/  LDGSTS.E [R5+-0x53ffc], desc[UR4][R30.64], !P2 ;  /* 0xac0040001e057fae */ /* 0x0009e2000d121844 */
[----:B--2---:R-:W-:-:S05]  /*3dbc0*/  IMAD.WIDE R22, R2, 0x4, R22 ;  /* 0x0000000402167825 */ /* 0x004fca00078e0216 */
[----:B------:R1:W-:Y:S04]  /*3dbd0*/  STL.64 [R1+0x1fa0], R22 ;  /* 0x001fa01601007387 */ /* 0x0003e80000100a00 */
[----:B------:R2:W-:Y:S01]  /*3dbe0*/  LDGSTS.E [R244+-0x5fff8], desc[UR4][R22.64], !P1 ;  /* 0xa000800016f47fae */ /* 0x0005e2000c921844 */
[----:B------:R-:W-:-:S04]  /*3dbf0*/  IMAD.WIDE R16, R2, 0x4, R16 ;  /* 0x0000000402107825 */ /* 0x000fc800078e0210 */
[C---:B------:R-:W-:Y:S01]  /*3dc00*/  IMAD.WIDE R32, R2.reuse, 0x4, R228 ;  /* 0x0000000402207825 */ /* 0x040fe200078e02e4 */
[----:B------:R2:W-:Y:S03]  /*3dc10*/  STL.64 [R1+0x1fe0], R16 ;  /* 0x001fe01001007387 */ /* 0x0005e60000100a00 */
[----:B----4-:R-:W-:Y:S01]  /*3dc20*/  IMAD.WIDE R30, R2, 0x4, R236 ;  /* 0x00000004021e7825 */ /* 0x010fe200078e02ec */
[----:B------:R-:W-:Y:S04]  /*3dc30*/  STL.64 [R1+0x2020], R32 ;  /* 0x0020202001007387 */ /* 0x000fe80000100a00 */
[----:B-1----:R-:W4:Y:S04]  /*3dc40*/  LDL.LU.64 R22, [R1+0x6e8] ;  /* 0x0006e80001167983 */ /* 0x002f280000300a00 */
[----:B------:R1:W-:Y:S04]  /*3dc50*/  LDGSTS.E [R243+-0x5bff8], desc[UR4][R16.64], !P1 ;  /* 0xa400800010f37fae */ /* 0x0003e8000c921844 */
[----:B------:R-:W-:Y:S01]  /*3dc60*/  STL.64 [R1+0x2060], R30 ;  /* 0x0020601e01007387 */ /* 0x000fe20000100a00 */
[----:B------:R-:W-:-:S02]  /*3dc70*/  VIADD R245, R246, 0xfffffea8 ;  /* 0xfffffea8f6f57836 */ /* 0x000fc40000000000 */
[----:B------:R-:W1:Y:S01]  /*3dc80*/  LDC R246, c[0x0][0x230] ;  /* 0x00008c00fff67b82 */ /* 0x000e620000000800 */
[----:B------:R-:W-:Y:S04]  /*3dc90*/  LDGSTS.E [R242+-0x57ff8], desc[UR4][R32.64], !P1 ;  /* 0xa800800020f27fae */ /* 0x000fe8000c921844 */
[----:B--2---:R-:W1:Y:S04]  /*3dca0*/  LDL.LU.64 R16, [R1+0x6e0] ;  /* 0x0006e00001107983 */ /* 0x004e680000300a00 */
        /* <DEDUP_REMOVED lines=8> */
[----:B------:R-:W-:-:S04]  /*3dd30*/  IMAD.WIDE R18, R2, 0x4, R18 ;  /* 0x0000000402127825 */ /* 0x000fc800078e0212 */
        /* <DEDUP_REMOVED lines=11> */
[----:B------:R-:W3:Y:S04]  /*3ddf0*/  LDL.LU.64 R26, [R1+0x6b0] ;  /* 0x0006b000011a7983 */ /* 0x000ee80000300a00 */
[----:B------:R2:W-:Y:S01]  /*3de00*/  LDGSTS.E [R5+-0x53ff4], desc[UR4][R28.64], !P2 ;  /* 0xac00c0001c057fae */ /* 0x0005e2000d121844 */
[----:B----4-:R-:W-:-:S05]  /*3de10*/  IMAD.WIDE R22, R2, 0x4, R22 ;  /* 0x0000000402167825 */ /* 0x010fca00078e0216 */
[----:B------:R4:W-:Y:S04]  /*3de20*/  STL.64 [R1+0x28c0], R22 ;  /* 0x0028c01601007387 */ /* 0x0009e80000100a00 */
[----:B------:R-:W-:Y:S01]  /*3de30*/  LDGSTS.E [R244+-0x50000], desc[UR4][R22.64], !P1 ;  /* 0xb000000016f47fae */ /* 0x000fe2000c921844 */
[----:B-1----:R-:W-:-:S04]  /*3de40*/  IMAD.WIDE R16, R2, 0x4, R16 ;  /* 0x0000000402107825 */ /* 0x002fc800078e0210 */
[C---:B--2---:R-:W-:Y:S01]  /*3de50*/  IMAD.WIDE R30, R2.reuse, 0x4, R228 ;  /* 0x00000004021e7825 */ /* 0x044fe200078e02e4 */
[----:B------:R1:W-:Y:S03]  /*3de60*/  STL.64 [R1+0x28c8], R16 ;  /* 0x0028c81001007387 */ /* 0x0003e60000100a00 */
[----:B------:R-:W-:Y:S01]  /*3de70*/  IMAD.WIDE R28, R2, 0x4, R236 ;  /* 0x00000004021c7825 */ /* 0x000fe200078e02ec */
[----:B------:R-:W-:Y:S04]  /*3de80*/  STL.64 [R1+0x28d0], R30 ;  /* 0x0028d01e01007387 */ /* 0x000fe80000100a00 */
[----:B----4-:R-:W2:Y:S04]  /*3de90*/  LDL.LU.64 R22, [R1+0x6a8] ;  /* 0x0006a80001167983 */ /* 0x010ea80000300a00 */
[----:B------:R-:W-:Y:S04]  /*3dea0*/  LDGSTS.E [R243+-0x4c000], desc[UR4][R16.64], !P1 ;  /* 0xb400000010f37fae */ /* 0x000fe8000c921844 */
[----:B------:R4:W-:Y:S01]  /*3deb0*/  STL.64 [R1+0x28d8], R28 ;  /* 0x0028d81c01007387 */ /* 0x0009e20000100a00 */
[----:B------:R-:W-:-:S02]  /*3dec0*/  VIADD R245, R252, 0xfffffe8a ;  /* 0xfffffe8afcf57836 */ /* 0x000fc40000000000 */
[----:B------:R-:W2:Y:S01]  /*3ded0*/  LDC R252, c[0x0][0x230] ;  /* 0x00008c00fffc7b82 */ /* 0x000ea20000000800 */
[----:B------:R-:W-:Y:S04]  /*3dee0*/  LDGSTS.E [R242+-0x48000], desc[UR4][R30.64], !P1 ;  /* 0xb80000001ef27fae */ /* 0x000fe8000c921844 */
[----:B-1----:R-:W2:Y:S04]  /*3def0*/  LDL.LU.64 R16, [R1+0x6a0] ;  /* 0x0006a00001107983 */ /* 0x002ea80000300a00 */
[----:B------:R-:W2:Y:S04]  /*3df00*/  LDL.LU.64 R228, [R1+0x698] ;  /* 0x0006980001e47983 */ /* 0x000ea80000300a00 */
[----:B------:R-:W2:Y:S01]  /*3df10*/  LDL.LU.64 R236, [R1+0x690] ;  /* 0x0006900001ec7983 */ /* 0x000ea20000300a00 */
[----:B------:R-:W-:-:S03]  /*3df20*/  ISETP.GE.U32.AND P2, PT, R245, 0x7ffffe4b, PT ;  /* 0x7ffffe4bf500780c */ /* 0x000fc60003f46070 */
[----:B------:R4:W-:Y:S01]  /*3df30*/  LDGSTS.E [R5+-0x44000], desc[UR4][R28.64], !P1 ;  /* 0xbc0000001c057fae */ /* 0x0009e2000c921844 */
[----:B------:R-:W-:Y:S02]  /*3df40*/  VIADD R245, R251, 0xfffffe89 ;  /* 0xfffffe89fbf57836 */ /* 0x000fe40000000000 */
[----:B------:R-:W-:Y:S01]  /*3df50*/  VIADD R6, R6, 0x100000 ;  /* 0x0010000006067836 */ /* 0x000fe20000000000 */
[----:B------:R-:W1:Y:S01]  /*3df60*/  LDC R251, c[0x0][0x230] ;  /* 0x00008c00fffb7b82 */ /* 0x000e620000000800 */
[----:B---3--:R-:W-:-:S05]  /*3df70*/  IMAD.WIDE R20, R2, 0x4, R20 ;  /* 0x0000000402147825 */ /* 0x008fca00078e0214 */
[----:B------:R3:W-:Y:S04]  /*3df80*/  STL.64 [R1+0x28e0], R20 ;  /* 0x0028e01401007387 */ /* 0x0007e80000100a00 */
[----:B------:R-:W-:Y:S01]  /*3df90*/  LDGSTS.E [R244+-0x4fffc], desc[UR4][R20.64], !P2 ;  /* 0xb000400014f47fae */ /* 0x000fe2000d121844 */
[----:B------:R-:W-:-:S04]  /*3dfa0*/  IMAD.WIDE R18, R2, 0x4, R18 ;  /* 0x0000000402127825 */ /* 0x000fc800078e0212 */
[C---:B------:R-:W-:Y:S01]  /*3dfb0*/  IMAD.WIDE R24, R2.reuse, 0x4, R24 ;  /* 0x0000000402187825 */ /* 0x040fe200078e0218 */
[----:B------:R1:W-:Y:S03]  /*3dfc0*/  STL.64 [R1+0x28e8], R18 ;  /* 0x0028e81201007387 */ /* 0x0003e60000100a00 */
[----:B----4-:R-:W-:Y:S01]  /*3dfd0*/  IMAD.WIDE R28, R2, 0x4, R26 ;  /* 0x00000004021c7825 */ /* 0x010fe200078e021a */
[----:B------:R4:W-:Y:S04]  /*3dfe0*/  STL.64 [R1+0x28f0], R24 ;  /* 0x0028f01801007387 */ /* 0x0009e80000100a00 */
[----:B---3--:R-:W3:Y:S04]  /*3dff0*/  LDL.LU.64 R20, [R1+0x688] ;  /* 0x0006880001147983 */ /* 0x008ee80000300a00 */
[----:B------:R-:W-:Y:S04]  /*3e000*/  LDGSTS.E [R243+-0x4bffc], desc[UR4][R18.64], !P2 ;  /* 0xb400400012f37fae */ /* 0x000fe8000d121844 */
[----:B------:R2:W-:Y:S01]  /*3e010*/  STL.64 [R1+0x28f8], R28 ;  /* 0x0028f81c01007387 */ /* 0x0005e20000100a00 */
[----:B------:R-:W-:-:S03]  /*3e020*/  ISETP.GE.U32.AND P1, PT, R245, 0x7ffffe4a, PT ;  /* 0x7ffffe4af500780c */ /* 0x000fc60003f26070 */
[----:B------:R-:W-:Y:S04]  /*3e030*/  LDGSTS.E [R242+-0x47ffc], desc[UR4][R24.64], !P2 ;  /* 0xb800400018f27fae */ /* 0x000fe8000d121844 */
[----:B-1----:R-:W3:Y:S04]  /*3e040*/  LDL.LU.64 R18, [R1+0x680] ;  /* 0x0006800001127983 */ /* 0x002ee80000300a00 */
[----:B------:R-:W3:Y:S04]  /*3e050*/  LDL.LU.64 R26, [R1+0x678] ;  /* 0x00067800011a7983 */ /* 0x000ee80000300a00 */
[----:B----4-:R-:W4:Y:S04]  /*3e060*/  LDL.LU.64 R24, [R1+0x670] ;  /* 0x0006700001187983 */ /* 0x010f280000300a00 */
        /* <DEDUP_REMOVED lines=13> */
[----:B------:R-:W-:Y:S01]  /*3e140*/  VIADD R244, R252, 0xfffffea7 ;  /* 0xfffffea7fcf47836 */ /* 0x000fe20000000000 */
[----:B------:R-:W-:Y:S01]  /*3e150*/  LDGSTS.E [R242+-0x47ff8], desc[UR4][R30.64], !P1 ;  /* 0xb80080001ef27fae */ /* 0x000fe2000c921844 */
[----:B------:R-:W1:Y:S03]  /*3e160*/  LDC R246, c[0x0][0x230] ;  /* 0x00008c00fff67b82 */ /* 0x000e660000000800 */
[----:B------:R-:W2:Y:S04]  /*3e170*/  LDL.LU.64 R16, [R1+0x660] ;  /* 0x0006600001107983 */ /* 0x000ea80000300a00 */
[----:B------:R-:W2:Y:S01]  /*3e180*/  LDL.LU.64 R228, [R1+0x658] ;  /* 0x0006580001e47983 */ /* 0x000ea20000300a00 */
[----:B------:R-:W-:Y:S01]  /*3e190*/  ISETP.GE.U32.AND P2, PT, R245, 0x7ffffe49, PT ;  /* 0x7ffffe49f500780c */ /* 0x000fe20003f46070 */
[----:B------:R-:W1:Y:S02]  /*3e1a0*/  LDC R252, c[0x0][0x230] ;  /* 0x00008c00fffc7b82 */ /* 0x000e640000000800 */
[----:B------:R-:W2:Y:S04]  /*3e1b0*/  LDL.LU.64 R236, [R1+0x650] ;  /* 0x0006500001ec7983 */ /* 0x000ea80000300a00 */
[----:B------:R4:W-:Y:S01]  /*3e1c0*/  LDGSTS.E [R5+-0x43ff8], desc[UR4][R28.64], !P1 ;  /* 0xbc0080001c057fae */ /* 0x0009e2000c921844 */
[C---:B---3--:R-:W-:Y:S01]  /*3e1d0*/  IMAD.WIDE R20, R2.reuse, 0x4, R20 ;  /* 0x0000000402147825 */ /* 0x048fe200078e0214 */
[----:B------:R-:W3:Y:S04]  /*3e1e0*/  LDC R245, c[0x0][0x230] ;  /* 0x00008c00fff57b82 */ /* 0x000ee80000000800 */
[----:B------:R4:W-:Y:S04]  /*3e1f0*/  STL.64 [R1+0x2920], R20 ;  /* 0x0029201401007387 */ /* 0x0009e80000100a00 */
[----:B------:R1:W-:Y:S01]  /*3e200*/  LDGSTS.E [R243+-0x4fff4], desc[UR4][R20.64], !P2 ;  /* 0xb000c00014f37fae */ /* 0x0003e2000d121844 */
[----:B------:R-:W-:-:S04]  /*3e210*/  IMAD.WIDE R18, R2, 0x4, R18 ;  /* 0x0000000402127825 */ /* 0x000fc800078e0212 */
[C---:B------:R-:W-:Y:S01]  /*3e220*/  IMAD.WIDE R26, R2.reuse, 0x4, R26 ;  /* 0x00000004021a7825 */ /* 0x040fe200078e021a */
[----:B------:R1:W-:Y:S03]  /*3e230*/  STL.64 [R1+0x2928], R18 ;  /* 0x0029281201007387 */ /* 0x0003e60000100a00 */
[----:B----4-:R-:W-:Y:S01]  /*3e240*/  IMAD.WIDE R28, R2, 0x4, R24 ;  /* 0x00000004021c7825 */ /* 0x010fe200078e0218 */
[----:B------:R4:W-:Y:S04]  /*3e250*/  STL.64 [R1+0x2930], R26 ;  /* 0x0029301a01007387 */ /* 0x0009e80000100a00 */
[----:B------:R-:W3:Y:S04]  /*3e260*/  LDL.LU.64 R20, [R1+0x648] ;  /* 0x0006480001147983 */ /* 0x000ee80000300a00 */
[----:B------:R4:W-:Y:S04]  /*3e270*/  LDGSTS.E [R242+-0x4bff4], desc[UR4][R18.64], !P2 ;  /* 0xb400c00012f27fae */ /* 0x0009e8000d121844 */
[----:B------:R2:W-:Y:S01]  /*3e280*/  STL.64 [R1+0x2938], R28 ;  /* 0x0029381c01007387 */ /* 0x0005e20000100a00 */
[----:B------:R-:W-:-:S03]  /*3e290*/  ISETP.GE.U32.AND P1, PT, R244, 0x7ffffe68, PT ;  /* 0x7ffffe68f400780c */ /* 0x000fc60003f26070 */
[----:B------:R-:W-:Y:S04]  /*3e2a0*/  LDGSTS.E [R6+-0x47ff4], desc[UR4][R26.64], !P2 ;  /* 0xb800c0001a067fae */ /* 0x000fe8000d121844 */
[----:B-1----:R-:W3:Y:S04]  /*3e2b0*/  LDL.LU.64 R18, [R1+0x640] ;  /* 0x0006400001127983 */ /* 0x002ee80000300a00 */
[----:B------:R-:W3:Y:S04]  /*3e2c0*/  LDL.LU.64 R24, [R1+0x638] ;  /* 0x0006380001187983 */ /* 0x000ee80000300a00 */
[----:B----4-:R-:W4:Y:S01]  /*3e2d0*/  LDL.LU.64 R26, [R1+0x630] ;  /* 0x00063000011a7983 */ /* 0x010f220000300a00 */
        /* <DEDUP_REMOVED lines=19> */
[----:B------:R-:W1:Y:S02]  /*3e410*/  LDC R251, c[0x0][0x230] ;  /* 0x00008c00fffb7b82 */ /* 0x000e640000000800 */
[----:B------:R-:W-:Y:S01]  /*3e420*/  ISETP.GE.U32.AND P2, PT, R244, 0x7ffffe67, PT ;  /* 0x7ffffe67f400780c */ /* 0x000fe20003f46070 */
[----:B------:R-:W-:Y:S01]  /*3e430*/  VIADD R5, R3, 0x100000 ;  /* 0x0010000003057836 */ /* 0x000fe20000000000 */
[----:B------:R-:W-:Y:S04]  /*3e440*/  LDGSTS.E [R6+-0x58000], desc[UR4][R30.64], !P1 ;  /* 0xa80000001e067fae */ /* 0x000fe8000c921844 */
[----:B------:R4:W-:Y:S01]  /*3e450*/  LDGSTS.E [R5+-0x54000], desc[UR4][R28.64], !P1 ;  /* 0xac0000001c057fae */ /* 0x0009e2000c921844 */
[----:B---3--:R-:W-:-:S05]  /*3e460*/  IMAD.WIDE R20, R2, 0x4, R20 ;  /* 0x0000000402147825 */ /* 0x008fca00078e0214 */
[----:B------:R3:W-:Y:S01]  /*3e470*/  STL.64 [R1+0x1e70], R20 ;  /* 0x001e701401007387 */ /* 0x0007e20000100a00 */
[----:B------:R-:W-:Y:S02]  /*3e480*/  VIADD R244, R246, 0xfffffea5 ;  /* 0xfffffea5f6f47836 */ /* 0x000fe40000000000 */
[----:B------:R-:W1:Y:S01]  /*3e490*/  LDC R246, c[0x0][0x230] ;  /* 0x00008c00fff67b82 */ /* 0x000e620000000800 */
        /* <DEDUP_REMOVED lines=13> */
[----:B----4-:R-:W4:Y:S04]  /*3e570*/  LDL.LU.64 R24, [R1+0x5f0] ;  /* 0x0005f00001187983 */ /* 0x010f280000300a00 */
        /* <DEDUP_REMOVED lines=13> */
[----:B------:R-:W1:Y:S01]  /*3e650*/  LDC R245, c[0x0][0x230] ;  /* 0x00008c00fff57b82 */ /* 0x000e620000000800 */
[----:B------:R-:W-:Y:S04]  /*3e660*/  LDGSTS.E [R6+-0x57ff8], desc[UR4][R30.64], !P1 ;  /* 0xa80080001e067fae */ /* 0x000fe8000c921844 */
[----:B------:R-:W2:Y:S04]  /*3e670*/  LDL.LU.64 R16, [R1+0x5e0] ;  /* 0x0005e00001107983 */ /* 0x000ea80000300a00 */
[----:B------:R-:W2:Y:S04]  /*3e680*/  LDL.LU.64 R228, [R1+0x5d8] ;  /* 0x0005d80001e47983 */ /* 0x000ea80000300a00 */
[----:B------:R-:W2:Y:S01]  /*3e690*/  LDL.LU.64 R236, [R1+0x5d0] ;  /* 0x0005d00001ec7983 */ /* 0x000ea20000300a00 */
[----:B------:R-:W-:-:S03]  /*3e6a0*/  ISETP.GE.U32.AND P2, PT, R244, 0x7ffffe65, PT ;  /* 0x7ffffe65f400780c */ /* 0x000fc60003f46070 */
[----:B------:R4:W-:Y:S01]  /*3e6b0*/  LDGSTS.E [R5+-0x53ff8], desc[UR4][R28.64], !P1 ;  /* 0xac0080001c057fae */ /* 0x0009e2000c921844 */
[----:B------:R-:W-:Y:S02]  /*3e6c0*/  VIADD R244, R252, 0xfffffe87 ;  /* 0xfffffe87fcf47836 */ /* 0x000fe40000000000 */
        /* <DEDUP_REMOVED lines=67> */
[----:B------:R-:W-:-:S03]  /*3eb00*/  VIADD R244, R245, 0xfffffe84 ;  /* 0xfffffe84f5f47836 */ /* 0x000fc60000000000 */
[----:B------:R-:W-:Y:S04]  /*3eb10*/  LDGSTS.E [R6+-0x47ff8], desc[UR4][R30.64], !P1 ;  /* 0xb80080001e067fae */ /* 0x000fe8000c921844 */
[----:B------:R-:W2:Y:S04]  /*3eb20*/  LDL.LU.64 R16, [R1+0x560] ;  /* 0x0005600001107983 */ /* 0x000ea80000300a00 */
[----:B------:R-:W2:Y:S04]  /*3eb30*/  LDL.LU.64 R228, [R1+0x558] ;  /* 0x0005580001e47983 */ /* 0x000ea80000300a00 */
[----:B------:R-:W2:Y:S01]  /*3eb40*/  LDL.LU.64 R236, [R1+0x550] ;  /* 0x0005500001ec7983 */ /* 0x000ea20000300a00 */
[----:B------:R-:W-:-:S03]  /*3eb50*/  ISETP.GE.U32.AND P2, PT, R244, 0x7ffffe45, PT ;  /* 0x7ffffe45f400780c */ /* 0x000fc60003f46070 */
[----:B------:R1:W-:Y:S01]  /*3eb60*/  LDGSTS.E [R5+-0x43ff8], desc[UR4][R28.64], !P1 ;  /* 0xbc0080001c057fae */ /* 0x0003e2000c921844 */
[C---:B---3--:R-:W-:Y:S01]  /*3eb70*/  IMAD.WIDE R20, R2.reuse, 0x4, R20 ;  /* 0x0000000402147825 */ /* 0x048fe200078e0214 */
[----:B-1----:R-:W1:Y:S04]  /*3eb80*/  LDC R28, c[0x0][0x230] ;  /* 0x00008c00ff1c7b82 */ /* 0x002e680000000800 */
[----:B------:R3:W-:Y:S04]  /*3eb90*/  STL.64 [R1+0x29a0], R20 ;  /* 0x0029a01401007387 */ /* 0x0007e80000100a00 */
[----:B------:R2:W-:Y:S01]  /*3eba0*/  LDGSTS.E [R242+-0x4fff4], desc[UR4][R20.64], !P2 ;  /* 0xb000c00014f27fae */ /* 0x0005e2000d121844 */
[C---:B------:R-:W-:Y:S01]  /*3ebb0*/  IMAD.WIDE R18, R2.reuse, 0x4, R18 ;  /* 0x0000000402127825 */ /* 0x040fe200078e0212 */
[----:B------:R-:W1:Y:S03]  /*3ebc0*/  LDC R29, c[0x0][0x230] ;  /* 0x00008c00ff1d7b82 */ /* 0x000e660000000800 */
[C---:B------:R-:W-:Y:S01]  /*3ebd0*/  IMAD.WIDE R26, R2.reuse, 0x4, R26 ;  /* 0x00000004021a7825 */ /* 0x040fe200078e021a */
[----:B------:R3:W-:Y:S03]  /*3ebe0*/  STL.64 [R1+0x29a8], R18 ;  /* 0x0029a81201007387 */ /* 0x0007e60000100a00 */
[----:B----4-:R-:W-:Y:S01]  /*3ebf0*/  IMAD.WIDE R30, R2, 0x4, R24 ;  /* 0x00000004021e7825 */ /* 0x010fe200078e0218 */
[----:B------:R4:W-:Y:S04]  /*3ec00*/  STL.64 [R1+0x29b0], R26 ;  /* 0x0029b01a01007387 */ /* 0x0009e80000100a00 */
[----:B---3--:R-:W3:Y:S04]  /*3ec10*/  LDL.LU.64 R20, [R1+0x548] ;  /* 0x0005480001147983 */ /* 0x008ee80000300a00 */
[----:B------:R-:W-:Y:S04]  /*3ec20*/  LDGSTS.E [R6+-0x4bff4], desc[UR4][R18.64], !P2 ;  /* 0xb400c00012067fae */ /* 0x000fe8000d121844 */
[----:B------:R2:W-:Y:S04]  /*3ec30*/  STL.64 [R1+0x29b8], R30 ;  /* 0x0029b81e01007387 */ /* 0x0005e80000100a00 */
[----:B------:R-:W-:Y:S04]  /*3ec40*/  LDGSTS.E [R3+-0x47ff4], desc[UR4][R26.64], !P2 ;  /* 0xb800c0001a037fae */ /* 0x000fe8000d121844 */
[----:B------:R-:W3:Y:S04]  /*3ec50*/  LDL.LU.64 R18, [R1+0x540] ;  /* 0x0005400001127983 */ /* 0x000ee80000300a00 */
[----:B------:R-:W3:Y:S04]  /*3ec60*/  LDL.LU.64 R24, [R1+0x538] ;  /* 0x0005380001187983 */ /* 0x000ee80000300a00 */
[----:B----4-:R-:W4:Y:S01]  /*3ec70*/  LDL.LU.64 R26, [R1+0x530] ;  /* 0x00053000011a7983 */ /* 0x010f220000300a00 */
[----:B------:R-:W-:-:S02]  /*3ec80*/  VIADD R243, R252, 0xfffffea3 ;  /* 0xfffffea3fcf37836 */ /* 0x000fc40000000000 */
[----:B--2---:R-:W-:-:S03]  /*3ec90*/  IMAD.WIDE R244, R2, 0x4, R16 ;  /* 0x0000000402f47825 */ /* 0x004fc600078e0210 */
[----:B------:R-:W-:Y:S01]  /*3eca0*/  ISETP.GE.U32.AND P1, PT, R243, 0x7ffffe64, PT ;  /* 0x7ffffe64f300780c */ /* 0x000fe20003f26070 */
[----:B------:R2:W-:Y:S01]  /*3ecb0*/  LDGSTS.E [R5+-0x43ff4], desc[UR4][R30.64], !P2 ;  /* 0xbc00c0001e057fae */ /* 0x0005e2000d121844 */
[----:B------:R-:W4:Y:S01]  /*3ecc0*/  LDC R252, c[0x0][0x230] ;  /* 0x00008c00fffc7b82 */ /* 0x000f220000000800 */
[----:B------:R-:W-:-:S04]  /*3ecd0*/  IMAD.WIDE R32, R2, 0x4, R228 ;  /* 0x0000000402207825 */ /* 0x000fc800078e02e4 */
[C---:B------:R-:W-:Y:S02]  /*3ece0*/  IMAD.WIDE R242, R2.reuse, 0x4, R22 ;  /* 0x0000000402f27825 */ /* 0x040fe400078e0216 */
[----:B------:R-:W4:Y:S02]  /*3ecf0*/  LDL.LU.64 R22, [R1+0x528] ;  /* 0x0005280001167983 */ /* 0x000f240000300a00 */
[----:B--2---:R-:W-:Y:S02]  /*3ed00*/  IMAD.WIDE R30, R2, 0x4, R236 ;  /* 0x00000004021e7825 */ /* 0x004fe400078e02ec */
[----:B------:R-:W2:Y:S04]  /*3ed10*/  LDL.LU.64 R16, [R1+0x520] ;  /* 0x0005200001107983 */ /* 0x000ea80000300a00 */
[----:B------:R-:W-:Y:S04]  /*3ed20*/  STL.64 [R1+0x1e08], R32 ;  /* 0x001e082001007387 */ /* 0x000fe80000100a00 */
[----:B------:R-:W2:Y:S04]  /*3ed30*/  LDL.LU.64 R228, [R1+0x518] ;  /* 0x0005180001e47983 */ /* 0x000ea80000300a00 */
[----:B------:R4:W-:Y:S04]  /*3ed40*/  STL.64 [R1+0x1e20], R30 ;  /* 0x001e201e01007387 */ /* 0x0009e80000100a00 */
[----:B------:R-:W2:Y:S01]  /*3ed50*/  LDL.LU.64 R236, [R1+0x510] ;  /* 0x0005100001ec7983 */ /* 0x000ea20000300a00 */
[----:B------:R-:W-:-:S02]  /*3ed60*/  VIADD R251, R251, 0xfffffea2 ;  /* 0xfffffea2fbfb7836 */ /* 0x000fc40000000000 */
[----:B------:R-:W-:-:S03]  /*3ed70*/  VIADD R246, R0, 0x100000 ;  /* 0x0010000000f67836 */ /* 0x000fc60000000000 */
[----:B------:R-:W-:Y:S01]  /*3ed80*/  ISETP.GE.U32.AND P2, PT, R251, 0x7ffffe63, PT ;  /* 0x7ffffe63fb00780c */ /* 0x000fe20003f46070 */
[C---:B------:R-:W-:Y:S01]  /*3ed90*/  VIADD R6, R0.reuse, 0x100000 ;  /* 0x0010000000067836 */ /* 0x040fe20000000000 */
[----:B------:R-:W-:Y:S01]  /*3eda0*/  LDGSTS.E [R246+-0x60000], desc[UR4][R242.64], !P1 ;  /* 0xa0000000f2f67fae */ /* 0x000fe2000c921844 */
[C---:B------:R-:W-:Y:S02]  /*3edb0*/  VIADD R5, R0.reuse, 0x100000 ;  /* 0x0010000000057836 */ /* 0x040fe40000000000 */
[----:B------:R-:W-:Y:S01]  /*3edc0*/  VIADD R3, R0, 0x100000 ;  /* 0x0010000000037836 */ /* 0x000fe20000000000 */
[----:B------:R-:W-:Y:S01]  /*3edd0*/  LDGSTS.E [R6+-0x5c000], desc[UR4][R244.64], !P1 ;  /* 0xa4000000f4067fae */ /* 0x000fe2000c921844 */
[----:B-1----:R-:W-:Y:S02]  /*3ede0*/  VIADD R251, R28, 0xfffffea1 ;  /* 0xfffffea11cfb7836 */ /* 0x002fe40000000000 */
[----:B------:R-:W1:Y:S01]  /*3edf0*/  LDC R28, c[0x0][0x230] ;  /* 0x00008c00ff1c7b82 */ /* 0x000e620000000800 */
[----:B------:R-:W-:Y:S04]  /*3ee00*/  LDGSTS.E [R5+-0x58000], desc[UR4][R32.64], !P1 ;  /* 0xa800000020057fae */ /* 0x000fe8000c921844 */
[----:B------:R4:W-:Y:S01]  /*3ee10*/  LDGSTS.E [R3+-0x54000], desc[UR4][R30.64], !P1 ;  /* 0xac0000001e037fae */ /* 0x0009e2000c921844 */
[----:B---3--:R-:W-:-:S05]  /*3ee20*/  IMAD.WIDE R20, R2, 0x4, R20 ;  /* 0x0000000402147825 */ /* 0x008fca00078e0214 */
[----:B------:R-:W-:Y:S04]  /*3ee30*/  STL.64 [R1+0x1e40], R20 ;  /* 0x001e401401007387 */ /* 0x000fe80000100a00 */
[----:B------:R-:W-:Y:S01]  /*3ee40*/  LDGSTS.E [R246+-0x5fffc], desc[UR4][R20.64], !P2 ;  /* 0xa000400014f67fae */ /* 0x000fe2000d121844 */
[----:B------:R-:W-:-:S04]  /*3ee50*/  IMAD.WIDE R18, R2, 0x4, R18 ;  /* 0x0000000402127825 */ /* 0x000fc800078e0212 */
[C---:B------:R-:W-:Y:S01]  /*3ee60*/  IMAD.WIDE R24, R2.reuse, 0x4, R24 ;  /* 0x0000000402187825 */ /* 0x040fe200078e0218 */
[----:B------:R3:W-:Y:S03]  /*3ee70*/  STL.64 [R1+0x1e68], R18 ;  /* 0x001e681201007387 */ /* 0x0007e60000100a00 */
[----:B----4-:R-:W-:Y:S01]  /*3ee80*/  IMAD.WIDE R30, R2, 0x4, R26 ;  /* 0x00000004021e7825 */ /* 0x010fe200078e021a */
[----:B------:R-:W-:Y:S01]  /*3ee90*/  LDGSTS.E [R6+-0x5bffc], desc[UR4][R18.64], !P2 ;  /* 0xa400400012067fae */ /* 0x000fe2000d121844 */
[----:B------:R-:W-:-:S03]  /*3eea0*/  ISETP.GE.U32.AND P1, PT, R251, 0x7ffffe62, PT ;  /* 0x7ffffe62fb00780c */ /* 0x000fc60003f26070 */
[----:B------:R4:W-:Y:S04]  /*3eeb0*/  STL.64 [R1+0x1e98], R24 ;  /* 0x001e981801007387 */ /* 0x0009e80000100a00 */
[----:B------:R-:W-:Y:S04]  /*3eec0*/  LDGSTS.E [R5+-0x57ffc], desc[UR4][R24.64], !P2 ;  /* 0xa800400018057fae */ /* 0x000fe8000d121844 */
[----:B---3--:R-:W3:Y:S04]  /*3eed0*/  LDL.LU.64 R18, [R1+0x508] ;  /* 0x0005080001127983 */ /* 0x008ee80000300a00 */
[----:B------:R1:W-:Y:S04]  /*3eee0*/  STL.64 [R1+0x1ed0], R30 ;  /* 0x001ed01e01007387 */ /* 0x0003e80000100a00 */
[----:B------:R-:W3:Y:S04]  /*3eef0*/  LDL.LU.64 R26, [R1+0x500] ;  /* 0x00050000011a7983 */ /* 0x000ee80000300a00 */
[----:B------:R-:W3:Y:S04]  /*3ef00*/  LDL.LU.64 R20, [R1+0x4f8] ;  /* 0x0004f80001147983 */ /* 0x000ee80000300a00 */
[----:B----4-:R-:W4:Y:S04]  /*3ef10*/  LDL.LU.64 R24, [R1+0x4f0] ;  /* 0x0004f00001187983 */ /* 0x010f280000300a00 */
[----:B------:R1:W-:Y:S01]  /*3ef20*/  LDGSTS.E [R3+-0x53ffc], desc[UR4][R30.64], !P2 ;  /* 0xac0040001e037fae */ /* 0x0003e2000d121844 */
[----:B------:R-:W-:-:S04]  /*3ef30*/  IMAD.WIDE R22, R2, 0x4, R22 ;  /* 0x0000000402167825 */ /* 0x000fc800078e0216 */
[C---:B--2---:R-:W-:Y:S01]  /*3ef40*/  IMAD.WIDE R16, R2.reuse, 0x4, R16 ;  /* 0x0000000402107825 */ /* 0x044fe200078e0210 */
[----:B------:R2:W-:Y:S04]  /*3ef50*/  STL.64 [R1+0x1f10], R22 ;  /* 0x001f101601007387 */ /* 0x0005e80000100a00 */
[----:B------:R2:W-:Y:S01]  /*3ef60*/  STL.64 [R1+0x1f50], R16 ;  /* 0x001f501001007387 */ /* 0x0005e20000100a00 */
[----:B------:R-:W-:-:S03]  /*3ef70*/  IMAD.WIDE R32, R2, 0x4, R228 ;  /* 0x0000000402207825 */ /* 0x000fc600078e02e4 */
[----:B------:R-:W-:Y:S04]  /*3ef80*/  LDGSTS.E [R246+-0x5fff8], desc[UR4][R22.64], !P1 ;  /* 0xa000800016f67fae */ /* 0x000fe8000c921844 */
[----:B------:R-:W-:Y:S01]  /*3ef90*/  LDGSTS.E [R6+-0x5bff8], desc[UR4][R16.64], !P1 ;  /* 0xa400800010067fae */ /* 0x000fe2000c921844 */
[----:B-1----:R-:W-:-:S03]  /*3efa0*/  IMAD.WIDE R30, R2, 0x4, R236 ;  /* 0x00000004021e7825 */ /* 0x002fc600078e02ec */
[----:B------:R1:W-:Y:S04]  /*3efb0*/  LDGSTS.E [R5+-0x57ff8], desc[UR4][R32.64], !P1 ;  /* 0xa800800020057fae */ /* 0x0003e8000c921844 */
[----:B--2---:R-:W2:Y:S04]  /*3efc0*/  LDL.LU.64 R22, [R1+0x4e8] ;  /* 0x0004e80001167983 */ /* 0x004ea80000300a00 */
[----:B------:R1:W-:Y:S04]  /*3efd0*/  STL.64 [R1+0x1f90], R32 ;  /* 0x001f902001007387 */ /* 0x0003e80000100a00 */
[----:B------:R4:W-:Y:S04]  /*3efe0*/  STL.64 [R1+0x1fd0], R30 ;  /* 0x001fd01e01007387 */ /* 0x0009e80000100a00 */
[----:B------:R-:W2:Y:S04]  /*3eff0*/  LDL.LU.64 R16, [R1+0x4e0] ;  /* 0x0004e00001107983 */ /* 0x000ea80000300a00 */
[----:B------:R-:W2:Y:S04]  /*3f000*/  LDL.LU.64 R228, [R1+0x4d8] ;  /* 0x0004d80001e47983 */ /* 0x000ea80000300a00 */
[----:B------:R-:W2:Y:S01]  /*3f010*/  LDL.LU.64 R236, [R1+0x4d0] ;  /* 0x0004d00001ec7983 */ /* 0x000ea20000300a00 */
[----:B------:R-:W-:-:S02]  /*3f020*/  VIADD R251, R252, 0xfffffea0 ;  /* 0xfffffea0fcfb7836 */ /* 0x000fc40000000000 */
[----:B------:R-:W2:Y:S01]  /*3f030*/  LDC R252, c[0x0][0x230] ;  /* 0x00008c00fffc7b82 */ /* 0x000ea20000000800 */
[----:B------:R4:W-:Y:S02]  /*3f040*/  LDGSTS.E [R3+-0x53ff8], desc[UR4][R30.64], !P1 ;  /* 0xac0080001e037fae */ /* 0x0009e4000c921844 */
[----:B------:R-:W-:Y:S01]  /*3f050*/  ISETP.GE.U32.AND P2, PT, R251, 0x7ffffe61, PT ;  /* 0x7ffffe61fb00780c */ /* 0x000fe20003f46070 */
[----:B------:R-:W-:-:S05]  /*3f060*/  VIADD R251, R29, 0xfffffe83 ;  /* 0xfffffe831dfb7836 */ /* 0x000fca0000000000 */
[----:B------:R-:W-:Y:S01]  /*3f070*/  ISETP.GE.U32.AND P1, PT, R251, 0x7ffffe44, PT ;  /* 0x7ffffe44fb00780c */ /* 0x000fe20003f26070 */
[----:B------:R-:W-:Y:S02]  /*3f080*/  VIADD R251, R28, 0xfffffe82 ;  /* 0xfffffe821cfb7836 */ /* 0x000fe40000000000 */
[----:B---3--:R-:W-:-:S05]  /*3f090*/  IMAD.WIDE R18, R2, 0x4, R18 ;  /* 0x0000000402127825 */ /* 0x008fca00078e0212 */
[----:B------:R3:W-:Y:S01]  /*3f0a0*/  STL.64 [R1+0x2010], R18 ;  /* 0x0020101201007387 */ /* 0x0007e20000100a00 */
[----:B------:R-:W-:-:S03]  /*3f0b0*/  IMAD.WIDE R34, R2, 0x4, R26 ;  /* 0x0000000402227825 */ /* 0x000fc600078e021a */
[----:B------:R-:W-:Y:S01]  /*3f0c0*/  LDGSTS.E [R246+-0x5fff4], desc[UR4][R18.64], !P2 ;  /* 0xa000c00012f67fae */ /* 0x000fe2000d121844 */
[----:B-1----:R-:W-:-:S03]  /*3f0d0*/  IMAD.WIDE R32, R2, 0x4, R20 ;  /* 0x0000000402207825 */ /* 0x002fc600078e0214 */
[----:B------:R-:W2:Y:S01]  /*3f0e0*/  LDL.LU.64 R26, [R1+0x4c8] ;  /* 0x0004c800011a7983 */ /* 0x000ea20000300a00 */
[----:B----4-:R-:W-:-:S03]  /*3f0f0*/  IMAD.WIDE R30, R2, 0x4, R24 ;  /* 0x00000004021e7825 */ /* 0x010fc600078e0218 */
[----:B------:R-:W-:Y:S04]  /*3f100*/  STL.64 [R1+0x2050], R34 ;  /* 0x0020502201007387 */ /* 0x000fe80000100a00 */
[----:B------:R2:W-:Y:S04]  /*3f110*/  STL.64 [R1+0x2090], R32 ;  /* 0x0020902001007387 */ /* 0x0005e80000100a00 */
[----:B------:R-:W4:Y:S04]  /*3f120*/  LDL.LU.64 R24, [R1+0x4c0] ;  /* 0x0004c00001187983 */ /* 0x000f280000300a00 */
[----:B------:R1:W-:Y:S04]  /*3f130*/  STL.64 [R1+0x20d0], R30 ;  /* 0x0020d01e01007387 */ /* 0x0003e80000100a00 */
[----:B------:R-:W4:Y:S04]  /*3f140*/  LDL.LU.64 R20, [R1+0x4b8] ;  /* 0x0004b80001147983 */ /* 0x000f280000300a00 */
[----:B---3--:R-:W3:Y:S04]  /*3f150*/  LDL.LU.64 R18, [R1+0x4b0] ;  /* 0x0004b00001127983 */ /* 0x008ee80000300a00 */
[----:B------:R-:W-:Y:S04]  /*3f160*/  LDGSTS.E [R6+-0x5bff4], desc[UR4][R34.64], !P2 ;  /* 0xa400c00022067fae */ /* 0x000fe8000d121844 */
[----:B------:R2:W-:Y:S04]  /*3f170*/  LDGSTS.E [R5+-0x57ff4], desc[UR4][R32.64], !P2 ;  /* 0xa800c00020057fae */ /* 0x0005e8000d121844 */
[----:B------:R1:W-:Y:S01]  /*3f180*/  LDGSTS.E [R3+-0x53ff4], desc[UR4][R30.64], !P2 ;  /* 0xac00c0001e037fae */ /* 0x0003e2000d121844 */
[----:B--2---:R-:W-:-:S03]  /*3f190*/  IMAD.WIDE R32, R2, 0x4, R22 ;  /* 0x0000000402207825 */ /* 0x004fc600078e0216 */
[----:B------:R-:W2:Y:S04]  /*3f1a0*/  LDL.LU.64 R22, [R1+0x4a8] ;  /* 0x0004a80001167983 */ /* 0x000ea80000300a00 */
[----:B------:R-:W-:Y:S01]  /*3f1b0*/  STL.64 [R1+0x29c0], R32 ;  /* 0x0029c02001007387 */ /* 0x000fe20000100a00 */
[----:B-1----:R-:W-:-:S04]  /*3f1c0*/  IMAD.WIDE R30, R2, 0x4, R16 ;  /* 0x00000004021e7825 */ /* 0x002fc800078e0210 */
[C---:B------:R-:W-:Y:S01]  /*3f1d0*/  IMAD.WIDE R28, R2.reuse, 0x4, R228 ;  /* 0x00000004021c7825 */ /* 0x040fe200078e02e4 */
[----:B------:R-:W-:Y:S01]  /*3f1e0*/  ISETP.GE.U32.AND P2, PT, R251, 0x7ffffe43, PT ;  /* 0x7ffffe43fb00780c */ /* 0x000fe20003f46070 */
[----:B------:R-:W2:Y:S02]  /*3f1f0*/  LDL.LU.64 R228, [R1+0x4a0] ;  /* 0x0004a00001e47983 */ /* 0x000ea40000300a00 */
[C---:B------:R-:W-:Y:S02]  /*3f200*/  IMAD.WIDE R16, R2.reuse, 0x4, R236 ;  /* 0x0000000402107825 */ /* 0x040fe400078e02ec */
[----:B------:R-:W-:Y:S04]  /*3f210*/  STL.64 [R1+0x29c8], R30 ;  /* 0x0029c81e01007387 */ /* 0x000fe80000100a00 */
[----:B------:R-:W-:Y:S04]  /*3f220*/  STL.64 [R1+0x29d0], R28 ;  /* 0x0029d01c01007387 */ /* 0x000fe80000100a00 */
[----:B------:R-:W2:Y:S04]  /*3f230*/  LDL.LU.64 R236, [R1+0x498] ;  /* 0x0004980001ec7983 */ /* 0x000ea80000300a00 */
[----:B------:R-:W-:Y:S04]  /*3f240*/  LDGSTS.E [R246+-0x50000], desc[UR4][R32.64], !P1 ;  /* 0xb000000020f67fae */ /* 0x000fe8000c921844 */
[----:B------:R2:W-:Y:S04]  /*3f250*/  LDGSTS.E [R6+-0x4c000], desc[UR4][R30.64], !P1 ;  /* 0xb40000001e067fae */ /* 0x0005e8000c921844 */
[----:B------:R1:W-:Y:S04]  /*3f260*/  LDGSTS.E [R5+-0x48000], desc[UR4][R28.64], !P1 ;  /* 0xb80000001c057fae */ /* 0x0003e8000c921844 */
[----:B------:R1:W-:Y:S04]  /*3f270*/  STL.64 [R1+0x29d8], R16 ;  /* 0x0029d81001007387 */ /* 0x0003e80000100a00 */
[----:B------:R2:W-:Y:S04]  /*3f280*/  LDGSTS.E [R3+-0x44000], desc[UR4][R16.64], !P1 ;  /* 0xbc00000010037fae */ /* 0x0005e8000c921844 */
[----:B-1----:R-:W2:Y:S01]  /*3f290*/  LDL.LU.64 R16, [R1+0x490] ;  /* 0x0004900001107983 */ /* 0x002ea20000300a00 */
[----:B------:R-:W-:-:S05]  /*3f2a0*/  IMAD.WIDE R26, R2, 0x4, R26 ;  /* 0x00000004021a7825 */ /* 0x000fca00078e021a */
[----:B------:R1:W-:Y:S04]  /*3f2b0*/  STL.64 [R1+0x29e0], R26 ;  /* 0x0029e01a01007387 */ /* 0x0003e80000100a00 */
[----:B------:R-:W-:Y:S01]  /*3f2c0*/  LDGSTS.E [R246+-0x4fffc], desc[UR4][R26.64], !P2 ;  /* 0xb00040001af67fae */ /* 0x000fe2000d121844 */
[----:B----4-:R-:W-:-:S04]  /*3f2d0*/  IMAD.WIDE R24, R2, 0x4, R24 ;  /* 0x0000000402187825 */ /* 0x010fc800078e0218 */
[C---:B------:R-:W-:Y:S01]  /*3f2e0*/  IMAD.WIDE R20, R2.reuse, 0x4, R20 ;  /* 0x0000000402147825 */ /* 0x040fe200078e0214 */
[----:B------:R-:W-:Y:S03]  /*3f2f0*/  STL.64 [R1+0x29e8], R24 ;  /* 0x0029e81801007387 */ /* 0x000fe60000100a00 */
[C---:B---3--:R-:W-:Y:S01]  /*3f300*/  IMAD.WIDE R18, R2.reuse, 0x4, R18 ;  /* 0x0000000402127825 */ /* 0x048fe200078e0212 */
[----:B------:R3:W-:Y:S04]  /*3f310*/  STL.64 [R1+0x29f0], R20 ;  /* 0x0029f01401007387 */ /* 0x0007e80000100a00 */
[----:B------:R4:W-:Y:S04]  /*3f320*/  STL.64 [R1+0x29f8], R18 ;  /* 0x0029f81201007387 */ /* 0x0009e80000100a00 */
[----:B-1----:R-:W2:Y:S04]  /*3f330*/  LDL.LU.64 R26, [R1+0x488] ;  /* 0x00048800011a7983 */ /* 0x002ea80000300a00 */
[----:B------:R-:W-:Y:S04]  /*3f340*/  LDGSTS.E [R6+-0x4bffc], desc[UR4][R24.64], !P2 ;  /* 0xb400400018067fae */ /* 0x000fe8000d121844 */
[----:B------:R-:W-:Y:S04]  /*3f350*/  LDGSTS.E [R5+-0x47ffc], desc[UR4][R20.64], !P2 ;  /* 0xb800400014057fae */ /* 0x000fe8000d121844 */
[----:B------:R-:W-:Y:S04]  /*3f360*/  LDGSTS.E [R3+-0x43ffc], desc[UR4][R18.64], !P2 ;  /* 0xbc00400012037fae */ /* 0x000fe8000d121844 */
[----:B---3--:R-:W3:Y:S04]  /*3f370*/  LDL.LU.64 R20, [R1+0x480] ;  /* 0x0004800001147983 */ /* 0x008ee80000300a00 */
[----:B----4-:R-:W4:Y:S04]  /*3f380*/  LDL.LU.64 R18, [R1+0x478] ;  /* 0x0004780001127983 */ /* 0x010f280000300a00 */
[----:B------:R-:W4:Y:S01]  /*3f390*/  LDL.LU.64 R24, [R1+0x470] ;  /* 0x0004700001187983 */ /* 0x000f220000300a00 */
[----:B--2---:R-:W-:-:S05]  /*3f3a0*/  IMAD.WIDE R30, R2, 0x4, R22 ;  /* 0x00000004021e7825 */ /* 0x004fca00078e0216 */
[----:B------:R-:W-:Y:S01]  /*3f3b0*/  STL.64 [R1+0x2a00], R30 ;  /* 0x002a001e01007387 */ /* 0x000fe20000100a00 */
[----:B------:R-:W-:-:S05]  /*3f3c0*/  IMAD.WIDE R28, R2, 0x4, R228 ;  /* 0x00000004021c7825 */ /* 0x000fca00078e02e4 */
[----:B------:R-:W-:Y:S04]  /*3f3d0*/  STL.64 [R1+0x2a08], R28 ;  /* 0x002a081c01007387 */ /* 0x000fe80000100a00 */
[----:B------:R-:W2:Y:S01]  /*3f3e0*/  LDL.LU.64 R228, [R1+0x468] ;  /* 0x0004680001e47983 */ /* 0x000ea20000300a00 */
[----:B------:R-:W-:-:S03]  /*3f3f0*/  IMAD.WIDE R22, R2, 0x4, R236 ;  /* 0x0000000402167825 */ /* 0x000fc600078e02ec */
[----:B------:R-:W2:Y:S01]  /*3f400*/  LDL.LU.64 R236, [R1+0x448] ;  /* 0x0004480001ec7983 */ /* 0x000ea20000300a00 */
[----:B------:R-:W-:Y:S01]  /*3f410*/  VIADD R251, R252, 0xfffffe81 ;  /* 0xfffffe81fcfb7836 */ /* 0x000fe20000000000 */
[----:B------:R-:W-:-:S04]  /*3f420*/  UIADD3 UR8, UR7, -0x180, URZ ;  /* 0xfffffe8007087890 */ /* 0x000fc8000fffe03f */
[----:B------:R-:W-:Y:S02]  /*3f430*/  ISETP.GE.U32.AND P1, PT, R251, 0x7ffffe42, PT ;  /* 0x7ffffe42fb00780c */ /* 0x000fe40003f26070 */
[----:B------:R-:W-:Y:S01]  /*3f440*/  IMAD.U32 R32, RZ, RZ, UR8 ;  /* 0x00000008ff207e24 */ /* 0x000fe2000f8e00ff */
[----:B------:R-:W-:Y:S01]  /*3f450*/  UISETP.GE.U32.AND UP1, UPT, UR8, 0x7ffffe41, UPT ;  /* 0x7ffffe410800788c */ /* 0x000fe2000bf26070 */
[----:B------:R1:W-:Y:S04]  /*3f460*/  STL.64 [R1+0x2a10], R22 ;  /* 0x002a101601007387 */ /* 0x0003e80000100a00 */
[----:B------:R-:W-:Y:S05]  /*3f470*/  STL [R1+0x2e14], R32 ;  /* 0x002e142001007387 */ /* 0x000fea0000100800 */
[----:B------:R-:W-:Y:S04]  /*3f480*/  LDGSTS.E [R6+-0x4fff8], desc[UR4][R30.64], !P1 ;  /* 0xb00080001e067fae */ /* 0x000fe8000c921844 */
[----:B------:R3:W-:Y:S01]  /*3f490*/  LDGSTS.E [R3+-0x4bff8], desc[UR4][R28.64], !P1 ;  /* 0xb40080001c037fae */ /* 0x0007e2000c921844 */
[----:B------:R-:W-:-:S03]  /*3f4a0*/  PLOP3.LUT P2, PT, PT, PT, UP1, 0x80, 0x0 ;  /* 0x000000000000781c */ /* 0x000fc60003f4f018 */
[----:B------:R-:W-:Y:S01]  /*3f4b0*/  LDGSTS.E [R5+-0x47ff8], desc[UR4][R22.64], !P1 ;  /* 0xb800800016057fae */ /* 0x000fe2000c921844 */
[----:B------:R-:W-:Y:S01]  /*3f4c0*/  IMAD.WIDE R16, R2, 0x4, R16 ;  /* 0x0000000402107825 */ /* 0x000fe200078e0210 */
[----:B------:R-:W-:-:S04]  /*3f4d0*/  PLOP3.LUT P3, PT, PT, PT, UP1, 0x80, 0x0 ;  /* 0x000000000000781c */ /* 0x000fc80003f6f018 */
[----:B------:R-:W-:Y:S04]  /*3f4e0*/  LDGSTS.E [R3+-0x43ff8], desc[UR4][R16.64], !P1 ;  /* 0xbc00800010037fae */ /* 0x000fe8000c921844 */
[----:B-1----:R-:W2:Y:S04]  /*3f4f0*/  LDL.LU.64 R22, [R1+0x428] ;  /* 0x0004280001167983 */ /* 0x002ea80000300a00 */
[----:B------:R1:W-:Y:S04]  /*3f500*/  STL.64 [R1+0x2a18], R16 ;  /* 0x002a181001007387 */ /* 0x0003e80000100a00 */
[----:B-1----:R-:W2:Y:S04]  /*3f510*/  LDL.LU.64 R16, [R1+0x408] ;  /* 0x0004080001107983 */ /* 0x002ea80000300a00 */
[----:B------:R-:W2:Y:S01]  /*3f520*/  LDL.LU.64 R30, [R1+0x3e8] ;  /* 0x0003e800011e7983 */ /* 0x000ea20000300a00 */
[----:B------:R-:W-:-:S05]  /*3f530*/  IMAD.WIDE R32, R2, 0x4, R26 ;  /* 0x0000000402207825 */ /* 0x000fca00078e021a */
[----:B------:R2:W-:Y:S01]  /*3f540*/  LDGSTS.E [R6+-0x4fff4], desc[UR4][R32.64], !P2 ;  /* 0xb000c00020067fae */ /* 0x0005e2000d121844 */
[----:B---3--:R-:W-:-:S03]  /*3f550*/  IMAD.WIDE R28, R2, 0x4, R20 ;  /* 0x00000004021c7825 */ /* 0x008fc600078e0214 */
[----:B------:R-:W3:Y:S01]  /*3f560*/  LDL.LU.64 R20, [R1+0x3c8] ;  /* 0x0003c80001147983 */ /* 0x000ee20000300a00 */
[----:B----4-:R-:W-:-:S03]  /*3f570*/  IMAD.WIDE R26, R2, 0x4, R18 ;  /* 0x00000004021a7825 */ /* 0x010fc600078e0212 */
[----:B------:R2:W-:Y:S01]  /*3f580*/  STL.64 [R1+0x2a20], R32 ;  /* 0x002a202001007387 */ /* 0x0005e20000100a00 */
[----:B------:R-:W-:-:S03]  /*3f590*/  IMAD.WIDE R24, R2, 0x4, R24 ;  /* 0x0000000402187825 */ /* 0x000fc600078e0218 */
[----:B------:R-:W4:Y:S04]  /*3f5a0*/  LDL.LU.64 R18, [R1+0x3a8] ;  /* 0x0003a80001127983 */ /* 0x000f280000300a00 */
[----:B------:R1:W-:Y:S04]  /*3f5b0*/  STL.64 [R1+0x2a28], R28 ;  /* 0x002a281c01007387 */ /* 0x0003e80000100a00 */
[----:B------:R1:W-:Y:S04]  /*3f5c0*/  STL.64 [R1+0x2a30], R26 ;  /* 0x002a301a01007387 */ /* 0x0003e80000100a00 */
[----:B------:R1:W-:Y:S04]  /*3f5d0*/  STL.64 [R1+0x2a38], R24 ;  /* 0x002a381801007387 */ /* 0x0003e80000100a00 */
[----:B------:R1:W-:Y:S01]  /*3f5e0*/  LDGSTS.E [R5+-0x4bff4], desc[UR4][R28.64], !P3 ;  /* 0xb400c0001c057fae */ /* 0x0003e2000d921844 */
[----:B--2---:R-:W-:-:S03]  /*3f5f0*/  IMAD.WIDE R32, R4, 0x4, R228 ;  /* 0x0000000404207825 */ /* 0x004fc600078e02e4 */
[----:B------:R-:W2:Y:S01]  /*3f600*/  LDL.LU.64 R228, [R1+0x388] ;  /* 0x0003880001e47983 */ /* 0x000ea20000300a00 */
[----:B-1----:R-:W-:-:S03]  /*3f610*/  IMAD.WIDE R28, R4, 0x4, R236 ;  /* 0x00000004041c7825 */ /* 0x002fc600078e02ec */
[----:B------:R-:W-:Y:S04]  /*3f620*/  STL.64 [R1+0x2a40], R32 ;  /* 0x002a402001007387 */ /* 0x000fe80000100a00 */
[----:B------:R-:W2:Y:S01]  /*3f630*/  LDL.LU.64 R236, [R1+0x368] ;  /* 0x0003680001ec7983 */ /* 0x000ea20000300a00 */
[----:B------:R-:W-:Y:S02]  /*3f640*/  PLOP3.LUT P4, PT, PT, PT, UP1, 0x80, 0x0 ;  /* 0x000000000000781c */ /* 0x000fe40003f8f018 */
[----:B------:R-:W-:Y:S01]  /*3f650*/  PLOP3.LUT P1, PT, PT, PT, UP1, 0x80, 0x0 ;  /* 0x000000000000781c */ /* 0x000fe20003f2f018 */
[----:B------:R-:W-:Y:S01]  /*3f660*/  VIADD R0, R0, 0x100000 ;  /* 0x0010000000007836 */ /* 0x000fe20000000000 */
[----:B------:R1:W-:Y:S01]  /*3f670*/  STL.64 [R1+0x2a60], R28 ;  /* 0x002a601c01007387 */ /* 0x0003e20000100a00 */
[----:B------:R-:W-:-:S08]  /*3f680*/  VIADD R5, R250, 0x200000 ;  /* 0x00200000fa057836 */ /* 0x000fd00000000000 */
[----:B------:R1:W-:Y:S04]  /*3f690*/  LDGSTS.E [R3+-0x47ff4], desc[UR4][R26.64], !P4 ;  /* 0xb800c0001a037fae */ /* 0x0003e8000e121844 */
[----:B------:R1:W-:Y:S04]  /*3f6a0*/  LDGSTS.E [R0+-0x43ff4], desc[UR4][R24.64], !P1 ;  /* 0xbc00c00018007fae */ /* 0x0003e8000c921844 */
[----:B------:R-:W0:Y:S01]  /*3f6b0*/  LDGDEPBAR ;  /* 0x00000000000079af */ /* 0x000e220000000000 */
[----:B-1----:R-:W-:-:S03]  /*3f6c0*/  VIADD R3, R250, 0x200000 ;  /* 0x00200000fa037836 */ /* 0x002fc60000000000 */
[----:B------:R-:W2:Y:S01]  /*3f6d0*/  LDL.LU.64 R26, [R1+0x348] ;  /* 0x00034800011a7983 */ /* 0x000ea20000300a00 */
[----:B------:R-:W-:-:S03]  /*3f6e0*/  VIADD R0, R250, 0x200000 ;  /* 0x00200000fa007836 */ /* 0x000fc60000000000 */
[----:B------:R-:W2:Y:S01]  /*3f6f0*/  LDL.LU.64 R24, [R1+0x328] ;  /* 0x0003280001187983 */ /* 0x000ea20000300a00 */
[----:B------:R-:W-:-:S03]  /*3f700*/  IMAD.WIDE R22, R4, 0x4, R22 ;  /* 0x0000000404167825 */ /* 0x000fc600078e0216 */
[----:B------:R-:W-:Y:S04]  /*3f710*/  LDGSTS.E [R0+-0x80000], desc[UR4][R32.64], P0 ;  /* 0x8000000020007fae */ /* 0x000fe80008121844 */
[----:B------:R1:W-:Y:S04]  /*3f720*/  LDGSTS.E [R5+-0x7fc00], desc[UR4][R28.64], P0 ;  /* 0x804000001c057fae */ /* 0x0003e80008121844 */
[----:B------:R1:W-:Y:S04]  /*3f730*/  STL.64 [R1+0x2a80], R22 ;  /* 0x002a801601007387 */ /* 0x0003e80000100a00 */
[----:B------:R-:W-:Y:S01]  /*3f740*/  LDGSTS.E [R3+-0x7f800], desc[UR4][R22.64], P0 ;  /* 0x8080000016037fae */ /* 0x000fe20008121844 */
[----:B------:R-:W-:-:S04]  /*3f750*/  IMAD.WIDE R16, R4, 0x4, R16 ;  /* 0x0000000404107825 */ /* 0x000fc800078e0210 */
[C---:B-1----:R-:W-:Y:S01]  /*3f760*/  IMAD.WIDE R28, R4.reuse, 0x4, R30 ;  /* 0x00000004041c7825 */ /* 0x042fe200078e021e */
[----:B------:R-:W-:Y:S04]  /*3f770*/  LDGSTS.E [R0+-0x7f400], desc[UR4][R16.64], P0 ;  /* 0x80c0000010007fae */ /* 0x000fe80008121844 */
[----:B------:R-:W2:Y:S04]  /*3f780*/  LDL.LU.64 R22, [R1+0x308] ;  /* 0x0003080001167983 */ /* 0x000ea80000300a00 */
[----:B------:R1:W-:Y:S04]  /*3f790*/  STL.64 [R1+0x2aa0], R16 ;  /* 0x002aa01001007387 */ /* 0x0003e80000100a00 */
[----:B------:R2:W-:Y:S04]  /*3f7a0*/  LDGSTS.E [R3+-0x7f000], desc[UR4][R28.64], P0 ;  /* 0x810000001c037fae */ /* 0x0005e80008121844 */
[----:B-1----:R-:W2:Y:S04]  /*3f7b0*/  LDL.LU.64 R16, [R1+0x2e8] ;  /* 0x0002e80001107983 */ /* 0x002ea80000300a00 */
[----:B------:R2:W-:Y:S04]  /*3f7c0*/  STL.64 [R1+0x2ac0], R28 ;  /* 0x002ac01c01007387 */ /* 0x0005e80000100a00 */
[----:B------:R-:W2:Y:S01]  /*3f7d0*/  LDL.LU.64 R30, [R1+0x2c8] ;  /* 0x0002c800011e7983 */ /* 0x000ea20000300a00 */
[----:B---3--:R-:W-:-:S05]  /*3f7e0*/  IMAD.WIDE R32, R4, 0x4, R20 ;  /* 0x0000000404207825 */ /* 0x008fca00078e0214 */
[----:B------:R-:W-:Y:S01]  /*3f7f0*/  LDGSTS.E [R5+-0x7ec00], desc[UR4][R32.64], P0 ;  /* 0x8140000020057fae */ /* 0x000fe20008121844 */
[----:B----4-:R-:W-:-:S03]  /*3f800*/  IMAD.WIDE R20, R4, 0x4, R18 ;  /* 0x0000000404147825 */ /* 0x010fc600078e0212 */
[----:B------:R-:W3:Y:S04]  /*3f810*/  LDL.LU.64 R18, [R1+0x2a8] ;  /* 0x0002a80001127983 */ /* 0x000ee80000300a00 */
[----:B------:R-:W-:Y:S04]  /*3f820*/  STL.64 [R1+0x2ae0], R32 ;  /* 0x002ae02001007387 */ /* 0x000fe80000100a00 */
[----:B------:R1:W-:Y:S04]  /*3f830*/  STL.64 [R1+0x2b00], R20 ;  /* 0x002b001401007387 */ /* 0x0003e80000100a00 */
[----:B------:R1:W-:Y:S01]  /*3f840*/  LDGSTS.E [R0+-0x7e800], desc[UR4][R20.64], P0 ;  /* 0x8180000014007fae */ /* 0x0003e20008121844 */
[----:B--2---:R-:W-:-:S03]  /*3f850*/  IMAD.WIDE R28, R4, 0x4, R228 ;  /* 0x00000004041c7825 */ /* 0x004fc600078e02e4 */
[----:B------:R-:W2:Y:S04]  /*3f860*/  LDL.LU.64 R228, [R1+0x288] ;  /* 0x0002880001e47983 */ /* 0x000ea80000300a00 */
[----:B------:R4:W-:Y:S01]  /*3f870*/  STL.64 [R1+0x2b20], R28 ;  /* 0x002b201c01007387 */ /* 0x0009e20000100a00 */
[----:B-1----:R-:W-:-:S03]  /*3f880*/  IMAD.WIDE R20, R4, 0x4, R236 ;  /* 0x0000000404147825 */ /* 0x002fc600078e02ec */
[----:B------:R-:W2:Y:S04]  /*3f890*/  LDL.LU.64 R236, [R1+0x268] ;  /* 0x0002680001ec7983 */ /* 0x000ea80000300a00 */
[----:B------:R4:W-:Y:S04]  /*3f8a0*/  LDGSTS.E [R3+-0x7e400], desc[UR4][R28.64], P0 ;  /* 0x81c000001c037fae */ /* 0x0009e80008121844 */
[----:B------:R1:W-:Y:S04]  /*3f8b0*/  STL.64 [R1+0x2b40], R20 ;  /* 0x002b401401007387 */ /* 0x0003e80000100a00 */
[----:B------:R-:W-:Y:S01]  /*3f8c0*/  LDGSTS.E [R0+-0x7e000], desc[UR4][R20.64], P0 ;  /* 0x8200000014007fae */ /* 0x000fe20008121844 */
[----:B------:R-:W-:-:S03]  /*3f8d0*/  IMAD.WIDE R32, R4, 0x4, R26 ;  /* 0x0000000404207825 */ /* 0x000fc600078e021a */
[----:B------:R-:W2:Y:S01]  /*3f8e0*/  LDL.LU.64 R26, [R1+0x248] ;  /* 0x00024800011a7983 */ /* 0x000ea20000300a00 */
[----:B----4-:R-:W-:-:S03]  /*3f8f0*/  IMAD.WIDE R28, R4, 0x4, R24 ;  /* 0x00000004041c7825 */ /* 0x010fc600078e0218 */
[----:B------:R-:W4:Y:S04]  /*3f900*/  LDL.LU.64 R24, [R1+0x228] ;  /* 0x0002280001187983 */ /* 0x000f280000300a00 */
[----:B------:R-:W-:Y:S04]  /*3f910*/  STL.64 [R1+0x2b60], R32 ;  /* 0x002b602001007387 */ /* 0x000fe80000100a00 */
[----:B------:R-:W-:Y:S04]  /*3f920*/  STL.64 [R1+0x2b80], R28 ;  /* 0x002b801c01007387 */ /* 0x000fe80000100a00 */
[----:B-1----:R-:W4:Y:S04]  /*3f930*/  LDL.LU.64 R20, [R1+0x208] ;  /* 0x0002080001147983 */ /* 0x002f280000300a00 */
[----:B------:R1:W-:Y:S04]  /*3f940*/  LDGSTS.E [R5+-0x7dc00], desc[UR4][R32.64], P0 ;  /* 0x8240000020057fae */ /* 0x0003e80008121844 */
[----:B------:R3:W-:Y:S01]  /*3f950*/  LDGSTS.E [R3+-0x7d800], desc[UR4][R28.64], P0 ;  /* 0x828000001c037fae */ /* 0x0007e20008121844 */
[----:B------:R-:W-:-:S05]  /*3f960*/  IMAD.WIDE R22, R4, 0x4, R22 ;  /* 0x0000000404167825 */ /* 0x000fca00078e0216 */
[----:B------:R1:W-:Y:S04]  /*3f970*/  STL.64 [R1+0x2ba0], R22 ;  /* 0x002ba01601007387 */ /* 0x0003e80000100a00 */
[----:B------:R-:W-:Y:S01]  /*3f980*/  LDGSTS.E [R0+-0x7d400], desc[UR4][R22.64], P0 ;  /* 0x82c0000016007fae */ /* 0x000fe20008121844 */
[----:B------:R-:W-:-:S03]  /*3f990*/  IMAD.WIDE R16, R4, 0x4, R16 ;  /* 0x0000000404107825 */ /* 0x000fc600078e0210 */
[----:B-1----:R-:W4:Y:S01]  /*3f9a0*/  LDL.LU.64 R22, [R1+0x1e8] ;  /* 0x0001e80001167983 */ /* 0x002f220000300a00 */
[----:B------:R-:W-:-:S03]  /*3f9b0*/  IMAD.WIDE R32, R4, 0x4, R30 ;  /* 0x0000000404207825 */ /* 0x000fc600078e021e */
[----:B------:R1:W-:Y:S04]  /*3f9c0*/  STL.64 [R1+0x2bc0], R16 ;  /* 0x002bc01001007387 */ /* 0x0003e80000100a00 */
[----:B------:R-:W-:Y:S04]  /*3f9d0*/  LDGSTS.E [R3+-0x7d000], desc[UR4][R16.64], P0 ;  /* 0x8300000010037fae */ /* 0x000fe80008121844 */
[----:B------:R-:W-:Y:S01]  /*3f9e0*/  LDGSTS.E [R5+-0x7cc00], desc[UR4][R32.64], P0 ;  /* 0x8340000020057fae */ /* 0x000fe20008121844 */
[----:B---3--:R-:W-:-:S03]  /*3f9f0*/  IMAD.WIDE R28, R4, 0x4, R18 ;  /* 0x00000004041c7825 */ /* 0x008fc600078e0212 */
[----:B------:R-:W3:Y:S04]  /*3fa00*/  LDL.LU.64 R18, [R1+0x1c8] ;  /* 0x0001c80001127983 */ /* 0x000ee80000300a00 */
[----:B------:R-:W-:Y:S04]  /*3fa10*/  STL.64 [R1+0x2be0], R32 ;  /* 0x002be02001007387 */ /* 0x000fe80000100a00 */
[----:B-1----:R-:W3:Y:S04]  /*3fa20*/  LDL.LU.64 R16, [R1+0x1a8] ;  /* 0x0001a80001107983 */ /* 0x002ee80000300a00 */
[----:B------:R1:W-:Y:S04]  /*3fa30*/  STL.64 [R1+0x2c00], R28 ;  /* 0x002c001c01007387 */ /* 0x0003e80000100a00 */
[----:B------:R1:W-:Y:S01]  /*3fa40*/  LDGSTS.E [R0+-0x7c800], desc[UR4][R28.64], P0 ;  /* 0x838000001c007fae */ /* 0x0003e20008121844 */
[----:B--2---:R-:W-:-:S03]  /*3fa50*/  IMAD.WIDE R30, R4, 0x4, R228 ;  /* 0x00000004041e7825 */ /* 0x004fc600078e02e4 */
[----:B------:R-:W2:Y:S04]  /*3fa60*/  LDL.LU.64 R228, [R1+0x188] ;  /* 0x0001880001e47983 */ /* 0x000ea80000300a00 */
[----:B------:R-:W-:Y:S01]  /*3fa70*/  STL.64 [R1+0x2c20], R30 ;  /* 0x002c201e01007387 */ /* 0x000fe20000100a00 */
[----:B-1----:R-:W-:-:S03]  /*3fa80*/  IMAD.WIDE R28, R4, 0x4, R236 ;  /* 0x00000004041c7825 */ /* 0x002fc600078e02ec */
[----:B------:R-:W2:Y:S04]  /*3fa90*/  LDL.LU.64 R236, [R1+0x168] ;  /* 0x0001680001ec7983 */ /* 0x000ea80000300a00 */
[----:B------:R1:W-:Y:S04]  /*3faa0*/  STL.64 [R1+0x2c40], R28 ;  /* 0x002c401c01007387 */ /* 0x0003e80000100a00 */
[----:B------:R-:W-:Y:S04]  /*3fab0*/  LDGSTS.E [R3+-0x7c400], desc[UR4][R30.64], P0 ;  /* 0x83c000001e037fae */ /* 0x000fe80008121844 */
[----:B------:R2:W-:Y:S01]  /*3fac0*/  LDGSTS.E [R0+-0x7c000], desc[UR4][R28.64], P0 ;  /* 0x840000001c007fae */ /* 0x0005e20008121844 */
[----:B------:R-:W-:-:S04]  /*3fad0*/  IMAD.WIDE R26, R4, 0x4, R26 ;  /* 0x00000004041a7825 */ /* 0x000fc800078e021a */
[C---:B----4-:R-:W-:Y:S01]  /*3fae0*/  IMAD.WIDE R24, R4.reuse, 0x4, R24 ;  /* 0x0000000404187825 */ /* 0x050fe200078e0218 */
[----:B------:R4:W-:Y:S04]  /*3faf0*/  STL.64 [R1+0x3030], R26 ;  /* 0x0030301a01007387 */ /* 0x0009e80000100a00 */
[----:B------:R-:W-:Y:S04]  /*3fb00*/  STL.64 [R1+0x3038], R24 ;  /* 0x0030381801007387 */ /* 0x000fe80000100a00 */
[----:B-1----:R-:W2:Y:S01]  /*3fb10*/  LDL.LU.64 R28, [R1+0x148] ;  /* 0x00014800011c7983 */ /* 0x002ea20000300a00 */
[----:B------:R-:W-:-:S03]  /*3fb20*/  IMAD.WIDE R20, R4, 0x4, R20 ;  /* 0x0000000404147825 */ /* 0x000fc600078e0214 */
[----:B------:R-:W2:Y:S04]  /*3fb30*/  LDL.LU.64 R32, [R1+0x128] ;  /* 0x0001280001207983 */ /* 0x000ea80000300a00 */
[----:B------:R1:W-:Y:S04]  /*3fb40*/  STL.64 [R1+0x3040], R20 ;  /* 0x0030401401007387 */ /* 0x0003e80000100a00 */
[----:B------:R-:W2:Y:S04]  /*3fb50*/  LDL.LU.64 R30, [R1+0x108] ;  /* 0x00010800011e7983 */ /* 0x000ea80000300a00 */
[----:B------:R2:W-:Y:S04]  /*3fb60*/  LDGSTS.E [R5+-0x7bc00], desc[UR4][R26.64], P0 ;  /* 0x844000001a057fae */ /* 0x0005e80008121844 */
[----:B------:R-:W-:Y:S04]  /*3fb70*/  LDGSTS.E [R3+-0x7b800], desc[UR4][R24.64], P0 ;  /* 0x8480000018037fae */ /* 0x000fe80008121844 */
[----:B------:R2:W-:Y:S04]  /*3fb80*/  LDGSTS.E [R0+-0x7b400], desc[UR4][R20.64], P0 ;  /* 0x84c0000014007fae */ /* 0x0005e80008121844 */
[----:B----4-:R-:W4:Y:S01]  /*3fb90*/  LDL.LU.64 R26, [R1+0xe8] ;  /* 0x0000e800011a7983 */ /* 0x010f220000300a00 */
[----:B------:R-:W-:-:S05]  /*3fba0*/  IMAD.WIDE R22, R4, 0x4, R22 ;  /* 0x0000000404167825 */ /* 0x000fca00078e0216 */
[----:B------:R3:W-:Y:S04]  /*3fbb0*/  STL.64 [R1+0x3048], R22 ;  /* 0x0030481601007387 */ /* 0x0007e80000100a00 */
[----:B-1----:R-:W4:Y:S04]  /*3fbc0*/  LDL.LU.64 R20, [R1+0xc8] ;  /* 0x0000c80001147983 */ /* 0x002f280000300a00 */
[----:B------:R-:W4:Y:S01]  /*3fbd0*/  LDL.LU.64 R24, [R1+0xa8] ;  /* 0x0000a80001187983 */ /* 0x000f220000300a00 */
[----:B---3--:R-:W-:-:S03]  /*3fbe0*/  IMAD.WIDE R18, R4, 0x4, R18 ;  /* 0x0000000404127825 */ /* 0x008fc600078e0212 */
[----:B------:R1:W-:Y:S04]  /*3fbf0*/  LDGSTS.E [R3+-0x7b000], desc[UR4][R22.64], P0 ;  /* 0x8500000016037fae */ /* 0x0003e80008121844 */
[----:B------:R3:W-:Y:S01]  /*3fc00*/  STL.64 [R1+0x3050], R18 ;  /* 0x0030501201007387 */ /* 0x0007e20000100a00 */
[----:B------:R-:W-:-:S03]  /*3fc10*/  IMAD.WIDE R16, R4, 0x4, R16 ;  /* 0x0000000404107825 */ /* 0x000fc600078e0210 */
[----:B------:R1:W-:Y:S04]  /*3fc20*/  LDGSTS.E [R5+-0x7ac00], desc[UR4][R18.64], P0 ;  /* 0x8540000012057fae */ /* 0x0003e80008121844 */
[----:B------:R-:W1:Y:S04]  /*3fc30*/  LDL.LU.64 R22, [R1+0x88] ;  /* 0x0000880001167983 */ /* 0x000e680000300a00 */
[----:B------:R2:W-:Y:S04]  /*3fc40*/  STL.64 [R1+0x3058], R16 ;  /* 0x0030581001007387 */ /* 0x0005e80000100a00 */
[----:B---3--:R-:W3:Y:S04]  /*3fc50*/  LDL.LU.64 R18, [R1+0x68] ;  /* 0x0000680001127983 */ /* 0x008ee80000300a00 */
[----:B------:R3:W-:Y:S01]  /*3fc60*/  LDGSTS.E [R0+-0x7a800], desc[UR4][R16.64], P0 ;  /* 0x8580000010007fae */ /* 0x0007e20008121844 */
[----:B--2---:R-:W-:-:S05]  /*3fc70*/  IMAD.WIDE R228, R4, 0x4, R228 ;  /* 0x0000000404e47825 */ /* 0x004fca00078e02e4 */
[----:B------:R2:W-:Y:S01]  /*3fc80*/  STL.64 [R1+0x3060], R228 ;  /* 0x003060e401007387 */ /* 0x0005e20000100a00 */
[----:B------:R-:W-:-:S03]  /*3fc90*/  IMAD.WIDE R34, R4, 0x4, R236 ;  /* 0x0000000404227825 */ /* 0x000fc600078e02ec */
[----:B------:R-:W3:Y:S04]  /*3fca0*/  LDL.LU.64 R16, [R1+0x48] ;  /* 0x0000480001107983 */ /* 0x000ee80000300a00 */
[----:B------:R-:W3:Y:S04]  /*3fcb0*/  LDL.LU.64 R236, [R1+0x28] ;  /* 0x0000280001ec7983 */ /* 0x000ee80000300a00 */
[----:B------:R3:W-:Y:S04]  /*3fcc0*/  LDGSTS.E [R3+-0x7a400], desc[UR4][R228.64], P0 ;  /* 0x85c00000e4037fae */ /* 0x0007e80008121844 */
[----:B------:R2:W-:Y:S04]  /*3fcd0*/  STL.64 [R1+0x3068], R34 ;  /* 0x0030682201007387 */ /* 0x0005e80000100a00 */
[----:B------:R-:W-:Y:S04]  /*3fce0*/  LDGSTS.E [R0+-0x7a000], desc[UR4][R34.64], P0 ;  /* 0x8600000022007fae */ /* 0x000fe80008121844 */
[----:B--2---:R-:W2:Y:S04]  /*3fcf0*/  LDL.LU.64 R228, [R1+0x8] ;  /* 0x0000080001e47983 */ /* 0x004ea80000300a00 */
[----:B------:R-:W2:Y:S01]  /*3fd00*/  LDL.LU.64 R34, [R1+0x3230] ;  /* 0x0032300001227983 */ /* 0x000ea20000300a00 */
[----:B------:R-:W-:-:S04]  /*3fd10*/  IMAD.WIDE R28, R4, 0x4, R28 ;  /* 0x00000004041c7825 */ /* 0x000fc800078e021c */
[C---:B------:R-:W-:Y:S01]  /*3fd20*/  IMAD.WIDE R32, R4.reuse, 0x4, R32 ;  /* 0x0000000404207825 */ /* 0x040fe200078e0220 */
[----:B------:R4:W-:Y:S04]  /*3fd30*/  STL.64 [R1+0x3070], R28 ;  /* 0x0030701c01007387 */ /* 0x0009e80000100a00 */
[----:B------:R4:W-:Y:S01]  /*3fd40*/  STL.64 [R1+0x3078], R32 ;  /* 0x0030782001007387 */ /* 0x0009e20000100a00 */
[----:B------:R-:W-:-:S03]  /*3fd50*/  IMAD.WIDE R30, R4, 0x4, R30 ;  /* 0x00000004041e7825 */ /* 0x000fc600078e021e */
[----:B------:R-:W-:Y:S04]  /*3fd60*/  LDGSTS.E [R5+-0x79c00], desc[UR4][R28.64], P0 ;  /* 0x864000001c057fae */ /* 0x000fe80008121844 */
[----:B------:R-:W-:Y:S04]  /*3fd70*/  LDGSTS.E [R3+-0x79800], desc[UR4][R32.64], P0 ;  /* 0x8680000020037fae */ /* 0x000fe80008121844 */
[----:B------:R-:W-:Y:S04]  /*3fd80*/  LDGSTS.E [R0+-0x79400], desc[UR4][R30.64], P0 ;  /* 0x86c000001e007fae */ /* 0x000fe80008121844 */
[----:B----4-:R-:W4:Y:S01]  /*3fd90*/  LDL.LU.64 R28, [R1+0x3228] ;  /* 0x00322800011c7983 */ /* 0x010f220000300a00 */
[----:B------:R-:W-:-:S03]  /*3fda0*/  IMAD.WIDE R26, R4, 0x4, R26 ;  /* 0x00000004041a7825 */ /* 0x000fc600078e021a */
[----:B------:R-:W4:Y:S04]  /*3fdb0*/  LDL.LU.64 R32, [R1+0x3220] ;  /* 0x0032200001207983 */ /* 0x000f280000300a00 */
[----:B------:R1:W-:Y:S04]  /*3fdc0*/  STL.64 [R1+0x3080], R30 ;  /* 0x0030801e01007387 */ /* 0x0003e80000100a00 */
[----:B------:R-:W-:Y:S04]  /*3fdd0*/  LDGSTS.E [R3+-0x79000], desc[UR4][R26.64], P0 ;  /* 0x870000001a037fae */ /* 0x000fe80008121844 */
[----:B-1----:R-:W4:Y:S01]  /*3fde0*/  LDL.LU.64 R30, [R1+0x3218] ;  /* 0x00321800011e7983 */ /* 0x002f220000300a00 */
[----:B------:R-:W-:-:S03]  /*3fdf0*/  IMAD.WIDE R20, R4, 0x4, R20 ;  /* 0x0000000404147825 */ /* 0x000fc600078e0214 */
[----:B------:R1:W-:Y:S01]  /*3fe00*/  STL.64 [R1+0x3088], R26 ;  /* 0x0030881a01007387 */ /* 0x0003e20000100a00 */
[----:B------:R-:W-:-:S03]  /*3fe10*/  IMAD.WIDE R24, R4, 0x4, R24 ;  /* 0x0000000404187825 */ /* 0x000fc600078e0218 */
[----:B------:R-:W-:Y:S04]  /*3fe20*/  LDGSTS.E [R5+-0x78c00], desc[UR4][R20.64], P0 ;  /* 0x8740000014057fae */ /* 0x000fe80008121844 */
[----:B------:R-:W-:Y:S04]  /*3fe30*/  LDGSTS.E [R0+-0x78800], desc[UR4][R24.64], P0 ;  /* 0x8780000018007fae */ /* 0x000fe80008121844 */
[----:B-1----:R-:W4:Y:S04]  /*3fe40*/  LDL.LU.64 R26, [R1+0x3210] ;  /* 0x00321000011a7983 */ /* 0x002f280000300a00 */
[----:B------:R1:W-:Y:S01]  /*3fe50*/  STL.64 [R1+0x3090], R20 ;  /* 0x0030901401007387 */ /* 0x0003e20000100a00 */
[----:B------:R-:W-:-:S03]  /*3fe60*/  IMAD.WIDE R22, R4, 0x4, R22 ;  /* 0x0000000404167825 */ /* 0x000fc600078e0216 */
[----:B------:R1:W-:Y:S04]  /*3fe70*/  STL.64 [R1+0x3098], R24 ;  /* 0x0030981801007387 */ /* 0x0003e80000100a00 */
[----:B------:R-:W-:Y:S01]  /*3fe80*/  LDGSTS.E [R3+-0x78400], desc[UR4][R22.64], P0 ;  /* 0x87c0000016037fae */ /* 0x000fe20008121844 */
[----:B---3--:R-:W-:-:S03]  /*3fe90*/  IMAD.WIDE R18, R4, 0x4, R18 ;  /* 0x0000000404127825 */ /* 0x008fc600078e0212 */
[----:B-1----:R-:W3:Y:S04]  /*3fea0*/  LDL.LU.64 R20, [R1+0x3208] ;  /* 0x0032080001147983 */ /* 0x002ee80000300a00 */
[----:B------:R-:W4:Y:S04]  /*3feb0*/  LDL.LU.64 R24, [R1+0x3200] ;  /* 0x0032000001187983 */ /* 0x000f280000300a00 */
[----:B------:R1:W-:Y:S04]  /*3fec0*/  STL.64 [R1+0x30a0], R22 ;  /* 0x0030a01601007387 */ /* 0x0003e80000100a00 */
[----:B------:R2:W-:Y:S04]  /*3fed0*/  LDGSTS.E [R0+-0x70000], desc[UR4][R18.64], P0 ;  /* 0x9000000012007fae */ /* 0x0005e80008121844 */
[----:B-1----:R-:W3:Y:S04]  /*3fee0*/  LDL.LU.64 R22, [R1+0x31f8] ;  /* 0x0031f80001167983 */ /* 0x002ee80000300a00 */
[----:B------:R1:W-:Y:S04]  /*3fef0*/  STL.64 [R1+0x30a8], R18 ;  /* 0x0030a81201007387 */ /* 0x0003e80000100a00 */
[----:B-1----:R-:W4:Y:S01]  /*3ff00*/  LDL.LU.64 R18, [R1+0x31f0] ;  /* 0x0031f00001127983 */ /* 0x002f220000300a00 */
[----:B------:R-:W-:-:S04]  /*3ff10*/  IMAD.WIDE R16, R4, 0x4, R16 ;  /* 0x0000000404107825 */ /* 0x000fc800078e0210 */
[C---:B------:R-:W-:Y:S01]  /*3ff20*/  IMAD.WIDE R236, R4.reuse, 0x4, R236 ;  /* 0x0000000404ec7825 */ /* 0x040fe200078e02ec */
[----:B------:R1:W-:Y:S04]  /*3ff30*/  STL.64 [R1+0x30b0], R16 ;  /* 0x0030b01001007387 */ /* 0x0003e80000100a00 */
[----:B------:R1:W-:Y:S04]  /*3ff40*/  STL.64 [R1+0x30b8], R236 ;  /* 0x0030b8ec01007387 */ /* 0x0003e80000100a00 */
[----:B------:R3:W-:Y:S04]  /*3ff50*/  LDGSTS.E [R5+-0x6fc00], desc[UR4][R16.64], P0 ;  /* 0x9040000010057fae */ /* 0x0007e80008121844 */
[----:B------:R3:W-:Y:S01]  /*3ff60*/  LDGSTS.E [R3+-0x6f800], desc[UR4][R236.64], P0 ;  /* 0x90800000ec037fae */ /* 0x0007e20008121844 */
[----:B--2---:R-:W-:-:S03]  /*3ff70*/  IMAD.WIDE R228, R4, 0x4, R228 ;  /* 0x0000000404e47825 */ /* 0x004fc600078e02e4 */
[----:B-1----:R-:W3:Y:S04]  /*3ff80*/  LDL.LU.64 R16, [R1+0x31e8] ;  /* 0x0031e80001107983 */ /* 0x002ee80000300a00 */
[----:B------:R-:W2:Y:S04]  /*3ff90*/  LDL.LU.64 R236, [R1+0x31e0] ;  /* 0x0031e00001ec7983 */ /* 0x000ea80000300a00 */
[----:B------:R1:W-:Y:S04]  /*3ffa0*/  STL.64 [R1+0x30c0], R228 ;  /* 0x0030c0e401007387 */ /* 0x0003e80000100a00 */
[----:B------:R2:W-:Y:S04]  /*3ffb0*/  LDGSTS.E [R0+-0x6f400], desc[UR4][R228.64], P0 ;  /* 0x90c00000e4007fae */ /* 0x0005e80008121844 */
[----:B-1----:R-:W2:Y:S01]  /*3ffc0*/  LDL.LU.64 R228, [R1+0x31d8] ;  /* 0x0031d80001e47983 */ /* 0x002ea20000300a00 */
[----:B----4-:R-:W-:-:S04]  /*3ffd0*/  IMAD.WIDE R18, R4, 0x4, R18 ;  /* 0x0000000404127825 */ /* 0x010fc800078e0212 */
[----:B---3--:R-:W-:-:S04]  /*3ffe0*/  IMAD.WIDE R16, R4, 0x4, R16 ;  /* 0x0000000404107825 */ /* 0x008fc800078e0210 */
[----:B--2---:R-:W-:-:S05]  /*3fff0*/  IMAD.WIDE R236, R4, 0x4, R236 ;  /* 0x0000000404ec7825 */ /* 0x004fca00078e02ec */
[----:B------:R-:W-:Y:S04]  /*40000*/  STL.64 [R1+0x30c8], R236 ;  /* 0x0030c8ec01007387 */ /* 0x000fe80000100a00 */
[----:B------:R-:W-:Y:S01]  /*40010*/  LDGSTS.E [R3+-0x6f000], desc[UR4][R236.64], P0 ;  /* 0x91000000ec037fae */ /* 0x000fe20008121844 */
[----:B------:R-:W-:-:S05]  /*40020*/  IMAD.WIDE R228, R4, 0x4, R228 ;  /* 0x0000000404e47825 */ /* 0x000fca00078e02e4 */
[----:B------:R-:W-:Y:S04]  /*40030*/  STL.64 [R1+0x30d0], R228 ;  /* 0x0030d0e401007387 */ /* 0x000fe80000100a00 */
[----:B------:R-:W-:Y:S04]  /*40040*/  LDGSTS.E [R5+-0x6ec00], desc[UR4][R228.64], P0 ;  /* 0x91400000e4057fae */ /* 0x000fe80008121844 */
[----:B------:R1:W-:Y:S04]  /*40050*/  STL.64 [R1+0x30d8], R16 ;  /* 0x0030d81001007387 */ /* 0x0003e80000100a00 */
[----:B------:R1:W-:Y:S04]  /*40060*/  LDGSTS.E [R0+-0x6e800], desc[UR4][R16.64], P0 ;  /* 0x9180000010007fae */ /* 0x0003e80008121844 */
[----:B------:R2:W-:Y:S04]  /*40070*/  STL.64 [R1+0x30e0], R18 ;  /* 0x0030e01201007387 */ /* 0x0005e80000100a00 */
[----:B------:R2:W-:Y:S01]  /*40080*/  LDGSTS.E [R3+-0x6e400], desc[UR4][R18.64], P0 ;  /* 0x91c0000012037fae */ /* 0x0005e20008121844 */
[----:B-1----:R-:W-:-:S04]  /*40090*/  IMAD.WIDE R16, R4, 0x4, R22 ;  /* 0x0000000404107825 */ /* 0x002fc800078e0216 */
[C---:B------:R-:W-:Y:S01]  /*400a0*/  IMAD.WIDE R22, R4.reuse, 0x4, R24 ;  /* 0x0000000404167825 */ /* 0x040fe200078e0218 */
[----:B------:R1:W-:Y:S03]  /*400b0*/  STL.64 [R1+0x30e8], R16 ;  /* 0x0030e81001007387 */ /* 0x0003e60000100a00 */
[C---:B--2---:R-:W-:Y:S01]  /*400c0*/  IMAD.WIDE R18, R4.reuse, 0x4, R20 ;  /* 0x0000000404127825 */ /* 0x044fe200078e0214 */
[----:B------:R1:W-:Y:S04]  /*400d0*/  LDGSTS.E [R0+-0x6e000], desc[UR4][R16.64], P0 ;  /* 0x9200000010007fae */ /* 0x0003e80008121844 */
[----:B------:R-:W-:Y:S01]  /*400e0*/  STL.64 [R1+0x30f0], R22 ;  /* 0x0030f01601007387 */ /* 0x000fe20000100a00 */
[----:B------:R-:W-:-:S03]  /*400f0*/  IMAD.WIDE R20, R4, 0x4, R32 ;  /* 0x0000000404147825 */ /* 0x000fc600078e0220 */
[----:B------:R-:W-:Y:S01]  /*40100*/  LDGSTS.E [R5+-0x6dc00], desc[UR4][R22.64], P0 ;  /* 0x9240000016057fae */ /* 0x000fe20008121844 */
[----:B-1----:R-:W-:-:S03]  /*40110*/  IMAD.WIDE R16, R4, 0x4, R26 ;  /* 0x0000000404107825 */ /* 0x002fc600078e021a */
[----:B------:R1:W-:Y:S04]  /*40120*/  STL.64 [R1+0x30f8], R18 ;  /* 0x0030f81201007387 */ /* 0x0003e80000100a00 */
[----:B------:R1:W-:Y:S04]  /*40130*/  LDGSTS.E [R3+-0x6d800], desc[UR4][R18.64], P0 ;  /* 0x9280000012037fae */ /* 0x0003e80008121844 */
[----:B------:R2:W-:Y:S04]  /*40140*/  STL.64 [R1+0x3100], R16 ;  /* 0x0031001001007387 */ /* 0x0005e80000100a00 */
[----:B------:R2:W-:Y:S01]  /*40150*/  LDGSTS.E [R0+-0x6d400], desc[UR4][R16.64], P0 ;  /* 0x92c0000010007fae */ /* 0x0005e20008121844 */
[----:B-1----:R-:W-:-:S05]  /*40160*/  IMAD.WIDE R18, R4, 0x4, R30 ;  /* 0x0000000404127825 */ /* 0x002fca00078e021e */
[----:B------:R1:W-:Y:S01]  /*40170*/  STL.64 [R1+0x3108], R18 ;  /* 0x0031081201007387 */ /* 0x0003e20000100a00 */
[----:B--2---:R-:W-:-:S03]  /*40180*/  IMAD.WIDE R16, R4, 0x4, R28 ;  /* 0x0000000404107825 */ /* 0x004fc600078e021c */
[----:B------:R1:W-:Y:S04]  /*40190*/  LDGSTS.E [R3+-0x6d000], desc[UR4][R18.64], P0 ;  /* 0x9300000012037fae */ /* 0x0003e80008121844 */
[----:B------:R2:W-:Y:S04]  /*401a0*/  STL.64 [R1+0x3110], R20 ;  /* 0x0031101401007387 */ /* 0x0005e80000100a00 */
[----:B------:R2:W-:Y:S01]  /*401b0*/  LDGSTS.E [R5+-0x6cc00], desc[UR4][R20.64], P0 ;  /* 0x9340000014057fae */ /* 0x0005e20008121844 */
[----:B-1----:R-:W-:-:S03]  /*401c0*/  IMAD.WIDE R18, R4, 0x4, R34 ;  /* 0x0000000404127825 */ /* 0x002fc600078e0222 */
[----:B------:R1:W-:Y:S04]  /*401d0*/  STL.64 [R1+0x3118], R16 ;  /* 0x0031181001007387 */ /* 0x0003e80000100a00 */
[----:B------:R1:W-:Y:S01]  /*401e0*/  LDGSTS.E [R0+-0x6c800], desc[UR4][R16.64], P0 ;  /* 0x9380000010007fae */ /* 0x0003e20008121844 */
[----:B--2---:R-:W-:-:S03]  /*401f0*/  IMAD.WIDE R20, R4, 0x4, R40 ;  /* 0x0000000404147825 */ /* 0x004fc600078e0228 */
        /* <DEDUP_REMOVED lines=17> */
[----:B------:R2:W-:Y:S04]  /*40310*/  STL.64 [R1+0x3150], R20 ;  /* 0x0031501401007387 */ /* 0x0005e80000100a00 */
[----:B------:R3:W-:Y:S04]  /*40320*/  STL.64 [R1+0x3158], R16 ;  /* 0x0031581001007387 */ /* 0x0007e80000100a00 */
[----:B------:R-:W4:Y:S04]  /*40330*/  LDL.LU.64 R236, [R1+0x460] ;  /* 0x0004600001ec7983 */ /* 0x000f280000300a00 */
[----:B------:R1:W-:Y:S04]  /*40340*/  LDGSTS.E [R3+-0x6b000], desc[UR4][R18.64], P0 ;  /* 0x9500000012037fae */ /* 0x0003e80008121844 */
[----:B------:R2:W-:Y:S04]  /*40350*/  LDGSTS.E [R5+-0x6ac00], desc[UR4][R20.64], P0 ;  /* 0x9540000014057fae */ /* 0x0005e80008121844 */
[----:B------:R3:W-:Y:S01]  /*40360*/  LDGSTS.E [R0+-0x6a800], desc[UR4][R16.64], P0 ;  /* 0x9580000010007fae */ /* 0x0007e20008121844 */
[----:B-1----:R-:W-:-:S05]  /*40370*/  IMAD.WIDE R18, R4, 0x4, R50 ;  /* 0x0000000404127825 */ /* 0x002fca00078e0232 */
[----:B------:R1:W-:Y:S01]  /*40380*/  STL.64 [R1+0x3160], R18 ;  /* 0x0031601201007387 */ /* 0x0003e20000100a00 */
[----:B--2---:R-:W-:-:S03]  /*40390*/  IMAD.WIDE R20, R4, 0x4, R56 ;  /* 0x0000000404147825 */ /* 0x004fc600078e0238 */
[----:B------:R-:W2:Y:S01]  /*403a0*/  LDL.LU.64 R22, [R1+0x440] ;  /* 0x0004400001167983 */ /* 0x000ea20000300a00 */
[----:B---3--:R-:W-:-:S03]  /*403b0*/  IMAD.WIDE R16, R4, 0x4, R54 ;  /* 0x0000000404107825 */ /* 0x008fc600078e0236 */
[----:B------:R1:W-:Y:S04]  /*403c0*/  LDGSTS.E [R3+-0x6a400], desc[UR4][R18.64], P0 ;  /* 0x95c0000012037fae */ /* 0x0003e80008121844 */
[----:B------:R-:W3:Y:S04]  /*403d0*/  LDL.LU.64 R24, [R1+0x420] ;  /* 0x0004200001187983 */ /* 0x000ee80000300a00 */
[----:B------:R1:W-:Y:S02]  /*403e0*/  STL.64 [R1+0x3168], R16 ;  /* 0x0031681001007387 */ /* 0x0003e40000100a00 */
[----:B-1----:R-:W-:-:S02]  /*403f0*/  IMAD.WIDE R18, R4, 0x4, R52 ;  /* 0x0000000404127825 */ /* 0x002fc400078e0234 */
[----:B------:R1:W-:Y:S04]  /*40400*/  LDGSTS.E [R0+-0x6a000], desc[UR4][R16.64], P0 ;  /* 0x9600000010007fae */ /* 0x0003e80008121844 */
[----:B------:R1:W-:Y:S04]  /*40410*/  STL.64 [R1+0x3170], R20 ;  /* 0x0031701401007387 */ /* 0x0003e80000100a00 */
[----:B------:R1:W-:Y:S02]  /*40420*/  STL.64 [R1+0x3178], R18 ;  /* 0x0031781201007387 */ /* 0x0003e40000100a00 */
[----:B-1----:R-:W-:-:S02]  /*40430*/  IMAD.WIDE R16, R4, 0x4, R58 ;  /* 0x0000000404107825 */ /* 0x002fc400078e023a */
[----:B------:R-:W-:Y:S02]  /*40440*/  LDGSTS.E [R5+-0x69c00], desc[UR4][R20.64], P0 ;  /* 0x9640000014057fae */ /* 0x000fe40008121844 */
[C---:B------:R-:W-:Y:S02]  /*40450*/  IMAD.WIDE R32, R4.reuse, 0x4, R62 ;  /* 0x0000000404207825 */ /* 0x040fe400078e023e */
[----:B------:R-:W-:Y:S02]  /*40460*/  LDGSTS.E [R3+-0x69800], desc[UR4][R18.64], P0 ;  /* 0x9680000012037fae */ /* 0x000fe40008121844 */
[C---:B------:R-:W-:Y:S02]  /*40470*/  IMAD.WIDE R30, R4.reuse, 0x4, R8 ;  /* 0x00000004041e7825 */ /* 0x040fe400078e0208 */
[----:B------:R-:W-:Y:S04]  /*40480*/  LDGSTS.E [R0+-0x69400], desc[UR4][R16.64], P0 ;  /* 0x96c0000010007fae */ /* 0x000fe80008121844 */
[----:B------:R-:W3:Y:S04]  /*40490*/  LDL.LU.64 R20, [R1+0x400] ;  /* 0x0004000001147983 */ /* 0x000ee80000300a00 */
[----:B------:R1:W-:Y:S04]  /*404a0*/  STL.64 [R1+0x3180], R16 ;  /* 0x0031801001007387 */ /* 0x0003e80000100a00 */
[----:B------:R-:W3:Y:S01]  /*404b0*/  LDL.LU.64 R26, [R1+0x3e0] ;  /* 0x0003e000011a7983 */ /* 0x000ee20000300a00 */
[----:B------:R-:W-:-:S03]  /*404c0*/  IMAD.WIDE R28, R4, 0x4, R60 ;  /* 0x00000004041c7825 */ /* 0x000fc600078e023c */
[----:B------:R-:W3:Y:S04]  /*404d0*/  LDL.LU.64 R18, [R1+0x3c0] ;  /* 0x0003c00001127983 */ /* 0x000ee80000300a00 */
[----:B------:R-:W-:Y:S04]  /*404e0*/  STL.64 [R1+0x3188], R32 ;  /* 0x0031882001007387 */ /* 0x000fe80000100a00 */
[----:B-1----:R-:W3:Y:S01]  /*404f0*/  LDL.LU.64 R16, [R1+0x3a0] ;  /* 0x0003a00001107983 */ /* 0x002ee20000300a00 */
[----:B------:R-:W-:-:S03]  /*40500*/  IMAD.WIDE R8, R4, 0x4, R66 ;  /* 0x0000000404087825 */ /* 0x000fc600078e0242 */
[----:B------:R-:W-:Y:S04]  /*40510*/  STL.64 [R1+0x3190], R30 ;  /* 0x0031901e01007387 */ /* 0x000fe80000100a00 */
[----:B------:R4:W-:Y:S04]  /*40520*/  STL.64 [R1+0x3198], R28 ;  /* 0x0031981c01007387 */ /* 0x0009e80000100a00 */
[----:B------:R-:W3:Y:S04]  /*40530*/  LDL.LU.64 R228, [R1+0x380] ;  /* 0x0003800001e47983 */ /* 0x000ee80000300a00 */
[----:B------:R-:W-:Y:S04]  /*40540*/  LDGSTS.E [R5+-0x69000], desc[UR4][R32.64], P0 ;  /* 0x9700000020057fae */ /* 0x000fe80008121844 */
[----:B------:R-:W-:Y:S04]  /*40550*/  LDGSTS.E [R3+-0x68c00], desc[UR4][R30.64], P0 ;  /* 0x974000001e037fae */ /* 0x000fe80008121844 */
[----:B------:R4:W-:Y:S04]  /*40560*/  LDGSTS.E [R0+-0x68800], desc[UR4][R28.64], P0 ;  /* 0x978000001c007fae */ /* 0x0009e80008121844 */
[----:B------:R3:W-:Y:S01]  /*40570*/  STL.64 [R1+0x31a0], R8 ;  /* 0x0031a00801007387 */ /* 0x0007e20000100a00 */
[----:B----4-:R-:W-:-:S03]  /*40580*/  IMAD.WIDE R28, R4, 0x4, R236 ;  /* 0x00000004041c7825 */ /* 0x010fc600078e02ec */
[----:B------:R-:W4:Y:S01]  /*40590*/  LDL.LU.64 R236, [R1+0x360] ;  /* 0x0003600001ec7983 */ /* 0x000f220000300a00 */
[----:B------:R-:W-:-:S03]  /*405a0*/  VIADD R250, R250, 0x200000 ;  /* 0x00200000fafa7836 */ /* 0x000fc60000000000 */
[----:B------:R-:W-:Y:S01]  /*405b0*/  STL.64 [R1+0x2a48], R28 ;  /* 0x002a481c01007387 */ /* 0x000fe20000100a00 */
[C---:B------:R-:W-:Y:S02]  /*405c0*/  VIADD R0, R249.reuse, 0x200000 ;  /* 0x00200000f9007836 */ /* 0x040fe40000000000 */
[C---:B------:R-:W-:Y:S01]  /*405d0*/  VIADD R5, R249.reuse, 0x200000 ;  /* 0x00200000f9057836 */ /* 0x040fe20000000000 */
[----:B------:R3:W-:Y:S01]  /*405e0*/  LDGSTS.E [R250+-0x68400], desc[UR4][R8.64], P0 ;  /* 0x97c0000008fa7fae */ /* 0x0007e20008121844 */
[----:B------:R-:W-:-:S03]  /*405f0*/  VIADD R3, R249, 0x200000 ;  /* 0x00200000f9037836 */ /* 0x000fc60000000000 */
[----:B------:R-:W-:Y:S01]  /*40600*/  LDGSTS.E [R0+-0x7ff00], desc[UR4][R28.64], P0 ;  /* 0x801000001c007fae */ /* 0x000fe20008121844 */
[----:B--2---:R-:W-:-:S05]  /*40610*/  IMAD.WIDE R22, R4, 0x4, R22 ;  /* 0x0000000404167825 */ /* 0x004fca00078e0216 */
[----:B------:R1:W-:Y:S01]  /*40620*/  STL.64 [R1+0x2a68], R22 ;  /* 0x002a681601007387 */ /* 0x0003e20000100a00 */
[----:B---3--:R-:W-:-:S03]  /*40630*/  IMAD.WIDE R8, R4, 0x4, R24 ;  /* 0x0000000404087825 */ /* 0x008fc600078e0218 */
[----:B------:R-:W2:Y:S04]  /*40640*/  LDL.LU.64 R30, [R1+0x340] ;  /* 0x00034000011e7983 */ /* 0x000ea80000300a00 */
[----:B------:R-:W3:Y:S04]  /*40650*/  LDL.LU.64 R24, [R1+0x320] ;  /* 0x0003200001187983 */ /* 0x000ee80000300a00 */
[----:B------:R-:W-:Y:S04]  /*40660*/  LDGSTS.E [R5+-0x7fb00], desc[UR4][R22.64], P0 ;  /* 0x8050000016057fae */ /* 0x000fe80008121844 */
[----:B------:R1:W-:Y:S04]  /*40670*/  STL.64 [R1+0x2a88], R8 ;  /* 0x002a880801007387 */ /* 0x0003e80000100a00 */
[----:B------:R1:W-:Y:S04]  /*40680*/  LDGSTS.E [R3+-0x7f700], desc[UR4][R8.64], P0 ;  /* 0x8090000008037fae */ /* 0x0003e80008121844 */
[----:B-1----:R-:W3:Y:S01]  /*40690*/  LDL.LU.64 R22, [R1+0x300] ;  /* 0x0003000001167983 */ /* 0x002ee20000300a00 */
[----:B------:R-:W-:-:S05]  /*406a0*/  IMAD.WIDE R20, R4, 0x4, R20 ;  /* 0x0000000404147825 */ /* 0x000fca00078e0214 */
[----:B------:R1:W-:Y:S01]  /*406b0*/  STL.64 [R1+0x2aa8], R20 ;  /* 0x002aa81401007387 */ /* 0x0003e20000100a00 */
[----:B------:R-:W-:-:S03]  /*406c0*/  IMAD.WIDE R8, R4, 0x4, R26 ;  /* 0x0000000404087825 */ /* 0x000fc600078e021a */
[----:B------:R1:W-:Y:S04]  /*406d0*/  LDGSTS.E [R0+-0x7f300], desc[UR4][R20.64], P0 ;  /* 0x80d0000014007fae */ /* 0x0003e80008121844 */
[----:B------:R-:W3:Y:S01]  /*406e0*/  LDL.LU.64 R26, [R1+0x2e0] ;  /* 0x0002e000011a7983 */ /* 0x000ee20000300a00 */
[----:B------:R-:W-:-:S03]  /*406f0*/  IMAD.WIDE R28, R4, 0x4, R18 ;  /* 0x00000004041c7825 */ /* 0x000fc600078e0212 */
[----:B------:R1:W-:Y:S04]  /*40700*/  STL.64 [R1+0x2ac8], R8 ;  /* 0x002ac80801007387 */ /* 0x0003e80000100a00 */
[----:B------:R-:W3:Y:S01]  /*40710*/  LDL.LU.64 R18, [R1+0x2c0] ;  /* 0x0002c00001127983 */ /* 0x000ee20000300a00 */
[----:B-1----:R-:W-:-:S03]  /*40720*/  IMAD.WIDE R20, R4, 0x4, R16 ;  /* 0x0000000404147825 */ /* 0x002fc600078e0210 */
[----:B------:R-:W3:Y:S04]  /*40730*/  LDL.LU.64 R16, [R1+0x2a0] ;  /* 0x0002a00001107983 */ /* 0x000ee80000300a00 */
[----:B------:R-:W-:Y:S04]  /*40740*/  STL.64 [R1+0x2ae8], R28 ;  /* 0x002ae81c01007387 */ /* 0x000fe80000100a00 */
[----:B------:R1:W-:Y:S04]  /*40750*/  LDGSTS.E [R3+-0x7ef00], desc[UR4][R8.64], P0 ;  /* 0x8110000008037fae */ /* 0x0003e80008121844 */
[----:B------:R4:W-:Y:S04]  /*40760*/  STL.64 [R1+0x2b08], R20 ;  /* 0x002b081401007387 */ /* 0x0009e80000100a00 */
[----:B------:R-:W-:Y:S01]  /*40770*/  LDGSTS.E [R5+-0x7eb00], desc[UR4][R28.64], P0 ;  /* 0x815000001c057fae */ /* 0x000fe20008121844 */
[----:B-1----:R-:W-:-:S03]  /*40780*/  IMAD.WIDE R8, R4, 0x4, R228 ;  /* 0x0000000404087825 */ /* 0x002fc600078e02e4 */
[----:B------:R4:W-:Y:S04]  /*40790*/  LDGSTS.E [R0+-0x7e700], desc[UR4][R20.64], P0 ;  /* 0x8190000014007fae */ /* 0x0009e80008121844 */
[----:B------:R-:W3:Y:S04]  /*407a0*/  LDL.LU.64 R228, [R1+0x280] ;  /* 0x0002800001e47983 */ /* 0x000ee80000300a00 */
[----:B------:R3:W-:Y:S04]  /*407b0*/  STL.64 [R1+0x2b28], R8 ;  /* 0x002b280801007387 */ /* 0x0007e80000100a00 */
[----:B------:R3:W-:Y:S01]  /*407c0*/  LDGSTS.E [R3+-0x7e300], desc[UR4][R8.64], P0 ;  /* 0x81d0000008037fae */ /* 0x0007e20008121844 */
[----:B----4-:R-:W-:-:S03]  /*407d0*/  IMAD.WIDE R20, R4, 0x4, R236 ;  /* 0x0000000404147825 */ /* 0x010fc600078e02ec */
[----:B------:R-:W4:Y:S04]  /*407e0*/  LDL.LU.64 R236, [R1+0x260] ;  /* 0x0002600001ec7983 */ /* 0x000f280000300a00 */
[----:B------:R1:W-:Y:S04]  /*407f0*/  STL.64 [R1+0x2b48], R20 ;  /* 0x002b481401007387 */ /* 0x0003e80000100a00 */
[----:B------:R-:W-:Y:S01]  /*40800*/  LDGSTS.E [R0+-0x7df00], desc[UR4][R20.64], P0 ;  /* 0x8210000014007fae */ /* 0x000fe20008121844 */
[----:B--2---:R-:W-:-:S04]  /*40810*/  IMAD.WIDE R28, R4, 0x4, R30 ;  /* 0x00000004041c7825 */ /* 0x004fc800078e021e */
[C---:B---3--:R-:W-:Y:S01]  /*40820*/  IMAD.WIDE R8, R4.reuse, 0x4, R24 ;  /* 0x0000000404087825 */ /* 0x048fe200078e0218 */
[----:B------:R-:W-:Y:S04]  /*40830*/  LDGSTS.E [R5+-0x7db00], desc[UR4][R28.64], P0 ;  /* 0x825000001c057fae */ /* 0x000fe80008121844 */
[----:B------:R-:W2:Y:S04]  /*40840*/  LDL.LU.64 R24, [R1+0x240] ;  /* 0x0002400001187983 */ /* 0x000ea80000300a00 */
[----:B------:R-:W3:Y:S04]  /*40850*/  LDL.LU.64 R30, [R1+0x220] ;  /* 0x00022000011e7983 */ /* 0x000ee80000300a00 */
[----:B------:R-:W-:Y:S01]  /*40860*/  STL.64 [R1+0x2b68], R28 ;  /* 0x002b681c01007387 */ /* 0x000fe20000100a00 */
[----:B------:R-:W-:-:S03]  /*40870*/  IMAD.WIDE R22, R4, 0x4, R22 ;  /* 0x0000000404167825 */ /* 0x000fc600078e0216 */
[----:B------:R1:W-:Y:S04]  /*40880*/  STL.64 [R1+0x2b88], R8 ;  /* 0x002b880801007387 */ /* 0x0003e80000100a00 */
[----:B-1----:R-:W3:Y:S04]  /*40890*/  LDL.LU.64 R20, [R1+0x200] ;  /* 0x0002000001147983 */ /* 0x002ee80000300a00 */
[----:B------:R1:W-:Y:S04]  /*408a0*/  LDGSTS.E [R3+-0x7d700], desc[UR4][R8.64], P0 ;  /* 0x8290000008037fae */ /* 0x0003e80008121844 */
[----:B------:R1:W-:Y:S04]  /*408b0*/  STL.64 [R1+0x2ba8], R22 ;  /* 0x002ba81601007387 */ /* 0x0003e80000100a00 */
[----:B------:R-:W-:Y:S01]  /*408c0*/  LDGSTS.E [R0+-0x7d300], desc[UR4][R22.64], P0 ;  /* 0x82d0000016007fae */ /* 0x000fe20008121844 */
[----:B-1----:R-:W-:-:S03]  /*408d0*/  IMAD.WIDE R8, R4, 0x4, R26 ;  /* 0x0000000404087825 */ /* 0x002fc600078e021a */
[----:B------:R-:W3:Y:S01]  /*408e0*/  LDL.LU.64 R22, [R1+0x1e0] ;  /* 0x0001e00001167983 */ /* 0x000ee20000300a00 */
[----:B------:R-:W-:-:S03]  /*408f0*/  IMAD.WIDE R28, R4, 0x4, R18 ;  /* 0x00000004041c7825 */ /* 0x000fc600078e0212 */
[----:B------:R1:W-:Y:S01]  /*40900*/  STL.64 [R1+0x2bc8], R8 ;  /* 0x002bc80801007387 */ /* 0x0003e20000100a00 */
[----:B------:R-:W-:-:S03]  /*40910*/  IMAD.WIDE R26, R4, 0x4, R16 ;  /* 0x00000004041a7825 */ /* 0x000fc600078e0210 */
[----:B------:R1:W-:Y:S04]  /*40920*/  LDGSTS.E [R3+-0x7cf00], desc[UR4][R8.64], P0 ;  /* 0x8310000008037fae */ /* 0x0003e80008121844 */
[----:B------:R-:W3:Y:S04]  /*40930*/  LDL.LU.64 R16, [R1+0x1c0] ;  /* 0x0001c00001107983 */ /* 0x000ee80000300a00 */
[----:B------:R-:W-:Y:S04]  /*40940*/  STL.64 [R1+0x2be8], R28 ;  /* 0x002be81c01007387 */ /* 0x000fe80000100a00 */
[----:B------:R-:W3:Y:S04]  /*40950*/  LDL.LU.64 R18, [R1+0x1a0] ;  /* 0x0001a00001127983 */ /* 0x000ee80000300a00 */
        /* <DEDUP_REMOVED lines=13> */
[----:B------:R-:W-:Y:S04]  /*40a30*/  STL.64 [R1+0x2eb8], R24 ;  /* 0x002eb81801007387 */ /* 0x000fe80000100a00 */
[----:B------:R2:W-:Y:S04]  /*40a40*/  STL.64 [R1+0x2ec0], R8 ;  /* 0x002ec00801007387 */ /* 0x0005e80000100a00 */
[----:B------:R-:W3:Y:S01]  /*40a50*/  LDL.LU.64 R28, [R1+0x140] ;  /* 0x00014000011c7983 */ /* 0x000ee20000300a00 */
[----:B------:R-:W-:-:S03]  /*40a60*/  IMAD.WIDE R20, R4, 0x4, R20 ;  /* 0x0000000404147825 */ /* 0x000fc600078e0214 */
[----:B------:R-:W3:Y:S04]  /*40a70*/  LDL.LU.64 R34, [R1+0x120] ;  /* 0x0001200001227983 */ /* 0x000ee80000300a00 */
[----:B------:R-:W-:Y:S04]  /*40a80*/  LDGSTS.E [R5+-0x7bb00], desc[UR4][R24.64], P0 ;  /* 0x8450000018057fae */ /* 0x000fe80008121844 */
[----:B------:R2:W-:Y:S04]  /*40a90*/  LDGSTS.E [R3+-0x7b700], desc[UR4][R8.64], P0 ;  /* 0x8490000008037fae */ /* 0x0005e80008121844 */
[----:B------:R2:W-:Y:S04]  /*40aa0*/  STL.64 [R1+0x2ec8], R20 ;  /* 0x002ec81401007387 */ /* 0x0005e80000100a00 */
[----:B-1----:R-:W3:Y:S04]  /*40ab0*/  LDL.LU.64 R26, [R1+0x100] ;  /* 0x00010000011a7983 */ /* 0x002ee80000300a00 */
[----:B------:R-:W3:Y:S01]  /*40ac0*/  LDL.LU.64 R30, [R1+0xe0] ;  /* 0x0000e000011e7983 */ /* 0x000ee20000300a00 */
[----:B--2---:R-:W-:-:S03]  /*40ad0*/  IMAD.WIDE R8, R4, 0x4, R22 ;  /* 0x0000000404087825 */ /* 0x004fc600078e0216 */
[----:B------:R-:W-:Y:S04]  /*40ae0*/  LDGSTS.E [R0+-0x7b300], desc[UR4][R20.64], P0 ;  /* 0x84d0000014007fae */ /* 0x000fe80008121844 */
[----:B------:R1:W-:Y:S04]  /*40af0*/  STL.64 [R1+0x2ed0], R8 ;  /* 0x002ed00801007387 */ /* 0x0003e80000100a00 */
[----:B------:R-:W2:Y:S04]  /*40b00*/  LDL.LU.64 R22, [R1+0xc0] ;  /* 0x0000c00001167983 */ /* 0x000ea80000300a00 */
[----:B------:R-:W2:Y:S01]  /*40b10*/  LDL.LU.64 R20, [R1+0xa0] ;  /* 0x0000a00001147983 */ /* 0x000ea20000300a00 */
[----:B------:R-:W-:-:S03]  /*40b20*/  IMAD.WIDE R16, R4, 0x4, R16 ;  /* 0x0000000404107825 */ /* 0x000fc600078e0210 */
[----:B------:R1:W-:Y:S01]  /*40b30*/  LDGSTS.E [R3+-0x7af00], desc[UR4][R8.64], P0 ;  /* 0x8510000008037fae */ /* 0x0003e20008121844 */
[----:B------:R-:W-:-:S03]  /*40b40*/  IMAD.WIDE R18, R4, 0x4, R18 ;  /* 0x0000000404127825 */ /* 0x000fc600078e0212 */
[----:B------:R1:W-:Y:S04]  /*40b50*/  STL.64 [R1+0x2ed8], R16 ;  /* 0x002ed81001007387 */ /* 0x0003e80000100a00 */
[----:B------:R-:W2:Y:S04]  /*40b60*/  LDL.LU.64 R24, [R1+0x80] ;  /* 0x0000800001187983 */ /* 0x000ea80000300a00 */
[----:B------:R1:W-:Y:S04]  /*40b70*/  STL.64 [R1+0x2ee0], R18 ;  /* 0x002ee01201007387 */ /* 0x0003e80000100a00 */
[----:B------:R-:W-:Y:S01]  /*40b80*/  LDGSTS.E [R5+-0x7ab00], desc[UR4][R16.64], P0 ;  /* 0x8550000010057fae */ /* 0x000fe20008121844 */
[----:B-1----:R-:W-:-:S03]  /*40b90*/  IMAD.WIDE R8, R4, 0x4, R228 ;  /* 0x0000000404087825 */ /* 0x002fc600078e02e4 */
[----:B------:R-:W-:Y:S04]  /*40ba0*/  LDGSTS.E [R0+-0x7a700], desc[UR4][R18.64], P0 ;  /* 0x8590000012007fae */ /* 0x000fe80008121844 */
[----:B------:R1:W-:Y:S04]  /*40bb0*/  LDGSTS.E [R3+-0x7a300], desc[UR4][R8.64], P0 ;  /* 0x85d0000008037fae */ /* 0x0003e80008121844 */
[----:B------:R-:W2:Y:S04]  /*40bc0*/  LDL.LU.64 R16, [R1+0x60] ;  /* 0x0000600001107983 */ /* 0x000ea80000300a00 */
[----:B------:R1:W-:Y:S04]  /*40bd0*/  STL.64 [R1+0x2ee8], R8 ;  /* 0x002ee80801007387 */ /* 0x0003e80000100a00 */
[----:B------:R-:W2:Y:S04]  /*40be0*/  LDL.LU.64 R18, [R1+0x40] ;  /* 0x0000400001127983 */ /* 0x000ea80000300a00 */
[----:B------:R-:W2:Y:S01]  /*40bf0*/  LDL.LU.64 R228, [R1+0x20] ;  /* 0x0000200001e47983 */ /* 0x000ea20000300a00 */
[----:B----4-:R-:W-:-:S05]  /*40c00*/  IMAD.WIDE R32, R4, 0x4, R236 ;  /* 0x0000000404207825 */ /* 0x010fca00078e02ec */
[----:B------:R-:W-:Y:S04]  /*40c10*/  STL.64 [R1+0x2ef0], R32 ;  /* 0x002ef02001007387 */ /* 0x000fe80000100a00 */
[----:B------:R-:W4:Y:S04]  /*40c20*/  LDL.LU.64 R236, [R1] ;  /* 0x0000000001ec7983 */ /* 0x000f280000300a00 */
[----:B------:R-:W-:Y:S01]  /*40c30*/  LDGSTS.E [R0+-0x79f00], desc[UR4][R32.64], P0 ;  /* 0x8610000020007fae */ /* 0x000fe20008121844 */
[----:B---3--:R-:W-:-:S04]  /*40c40*/  IMAD.WIDE R28, R4, 0x4, R28 ;  /* 0x00000004041c7825 */ /* 0x008fc800078e021c */
[C---:B-1----:R-:W-:Y:S01]  /*40c50*/  IMAD.WIDE R8, R4.reuse, 0x4, R34 ;  /* 0x0000000404087825 */ /* 0x042fe200078e0222 */
[----:B------:R-:W-:Y:S04]  /*40c60*/  STL.64 [R1+0x2ef8], R28 ;  /* 0x002ef81c01007387 */ /* 0x000fe80000100a00 */
[----:B------:R-:W-:Y:S04]  /*40c70*/  LDGSTS.E [R5+-0x79b00], desc[UR4][R28.64], P0 ;  /* 0x865000001c057fae */ /* 0x000fe80008121844 */
[----:B------:R1:W-:Y:S04]  /*40c80*/  STL.64 [R1+0x2f00], R8 ;  /* 0x002f000801007387 */ /* 0x0003e80000100a00 */
[----:B------:R1:W-:Y:S01]  /*40c90*/  LDGSTS.E [R3+-0x79700], desc[UR4][R8.64], P0 ;  /* 0x8690000008037fae */ /* 0x0003e20008121844 */
[----:B------:R-:W-:-:S05]  /*40ca0*/  IMAD.WIDE R26, R4, 0x4, R26 ;  /* 0x00000004041a7825 */ /* 0x000fca00078e021a */
[----:B------:R-:W-:Y:S01]  /*40cb0*/  STL.64 [R1+0x2f08], R26 ;  /* 0x002f081a01007387 */ /* 0x000fe20000100a00 */
[----:B-1----:R-:W-:-:S03]  /*40cc0*/  IMAD.WIDE R8, R4, 0x4, R30 ;  /* 0x0000000404087825 */ /* 0x002fc600078e021e */
[----:B------:R-:W-:Y:S04]  /*40cd0*/  LDGSTS.E [R0+-0x79300], desc[UR4][R26.64], P0 ;  /* 0x86d000001a007fae */ /* 0x000fe80008121844 */
[----:B------:R1:W-:Y:S01]  /*40ce0*/  STL.64 [R1+0x2f10], R8 ;  /* 0x002f100801007387 */ /* 0x0003e20000100a00 */
[----:B--2---:R-:W-:-:S03]  /*40cf0*/  IMAD.WIDE R22, R4, 0x4, R22 ;  /* 0x0000000404167825 */ /* 0x004fc600078e0216 */
[----:B------:R1:W-:Y:S01]  /*40d00*/  LDGSTS.E [R3+-0x78f00], desc[UR4][R8.64], P0 ;  /* 0x8710000008037fae */ /* 0x0003e20008121844 */
[----:B------:R-:W-:-:S03]  /*40d10*/  IMAD.WIDE R20, R4, 0x4, R20 ;  /* 0x0000000404147825 */ /* 0x000fc600078e0214 */
[----:B------:R-:W-:Y:S04]  /*40d20*/  STL.64 [R1+0x2f18], R22 ;  /* 0x002f181601007387 */ /* 0x000fe80000100a00 */
[----:B------:R-:W-:Y:S04]  /*40d30*/  LDGSTS.E [R5+-0x78b00], desc[UR4][R22.64], P0 ;  /* 0x8750000016057fae */ /* 0x000fe80008121844 */
[----:B------:R-:W-:Y:S01]  /*40d40*/  STL.64 [R1+0x2f20], R20 ;  /* 0x002f201401007387 */ /* 0x000fe20000100a00 */
[----:B-1----:R-:W-:-:S03]  /*40d50*/  IMAD.WIDE R8, R4, 0x4, R24 ;  /* 0x0000000404087825 */ /* 0x002fc600078e0218 */
[----:B------:R-:W-:Y:S04]  /*40d60*/  LDGSTS.E [R0+-0x78700], desc[UR4][R20.64], P0 ;  /* 0x8790000014007fae */ /* 0x000fe80008121844 */
[----:B------:R1:W-:Y:S04]  /*40d70*/  STL.64 [R1+0x2f28], R8 ;  /* 0x002f280801007387 */ /* 0x0003e80000100a00 */
[----:B------:R1:W-:Y:S01]  /*40d80*/  LDGSTS.E [R3+-0x78300], desc[UR4][R8.64], P0 ;  /* 0x87d0000008037fae */ /* 0x0003e20008121844 */
[----:B------:R-:W-:-:S04]  /*40d90*/  IMAD.WIDE R16, R4, 0x4, R16 ;  /* 0x0000000404107825 */ /* 0x000fc800078e0210 */
[C---:B------:R-:W-:Y:S01]  /*40da0*/  IMAD.WIDE R18, R4.reuse, 0x4, R18 ;  /* 0x0000000404127825 */ /* 0x040fe200078e0212 */
[----:B------:R-:W-:Y:S03]  /*40db0*/  STL.64 [R1+0x2f30], R16 ;  /* 0x002f301001007387 */ /* 0x000fe60000100a00 */
[C---:B-1----:R-:W-:Y:S01]  /*40dc0*/  IMAD.WIDE R8, R4.reuse, 0x4, R228 ;  /* 0x0000000404087825 */ /* 0x042fe200078e02e4 */
[----:B------:R-:W-:Y:S04]  /*40dd0*/  LDGSTS.E [R0+-0x6ff00], desc[UR4][R16.64], P0 ;  /* 0x9010000010007fae */ /* 0x000fe80008121844 */
[----:B------:R1:W-:Y:S04]  /*40de0*/  STL.64 [R1+0x2f38], R18 ;  /* 0x002f381201007387 */ /* 0x0003e80000100a00 */
[----:B------:R1:W-:Y:S04]  /*40df0*/  LDGSTS.E [R5+-0x6fb00], desc[UR4][R18.64], P0 ;  /* 0x9050000012057fae */ /* 0x0003e80008121844 */
[----:B------:R2:W-:Y:S04]  /*40e00*/  STL.64 [R1+0x2f40], R8 ;  /* 0x002f400801007387 */ /* 0x0005e80000100a00 */
[----:B------:R2:W-:Y:S01]  /*40e10*/  LDGSTS.E [R3+-0x6f700], desc[UR4][R8.64], P0 ;  /* 0x9090000008037fae */ /* 0x0005e20008121844 */
[----:B-1----:R-:W-:-:S04]  /*40e20*/  IMAD.WIDE R18, R4, 0x4, R226 ;  /* 0x0000000404127825 */ /* 0x002fc800078e02e2 */
[----:B--2---:R-:W-:-:S04]  /*40e30*/  IMAD.WIDE R8, R4, 0x4, R234 ;  /* 0x0000000404087825 */ /* 0x004fc800078e02ea */
[----:B------:R-:W-:-:S04]  /*40e40*/  IMAD.WIDE R28, R4, 0x4, R64 ;  /* 0x00000004041c7825 */ /* 0x000fc800078e0240 */
[----:B------:R-:W-:-:S04]  /*40e50*/  IMAD.WIDE R26, R4, 0x4, R112 ;  /* 0x00000004041a7825 */ /* 0x000fc800078e0270 */
[----:B----4-:R-:W-:-:S05]  /*40e60*/  IMAD.WIDE R16, R4, 0x4, R236 ;  /* 0x0000000404107825 */ /* 0x010fca00078e02ec */
[----:B------:R1:W-:Y:S04]  /*40e70*/  STL.64 [R1+0x2f48], R16 ;  /* 0x002f481001007387 */ /* 0x0003e80000100a00 */
        /* <DEDUP_REMOVED lines=8> */
[----:B------:R2:W-:Y:S04]  /*40f00*/  LDGSTS.E [R0+-0x6e700], desc[UR4][R16.64], P0 ;  /* 0x9190000010007fae */ /* 0x0005e80008121844 */
[----:B------:R3:W-:Y:S01]  /*40f10*/  STL.64 [R1+0x2f68], R8 ;  /* 0x002f680801007387 */ /* 0x0007e20000100a00 */
[----:B-1----:R-:W-:-:S03]  /*40f20*/  IMAD.WIDE R18, R4, 0x4, R76 ;  /* 0x0000000404127825 */ /* 0x002fc600078e024c */
[----:B------:R3:W-:Y:S01]  /*40f30*/  LDGSTS.E [R3+-0x6e300], desc[UR4][R8.64], P0 ;  /* 0x91d0000008037fae */ /* 0x0007e20008121844 */
[----:B--2---:R-:W-:-:S05]  /*40f40*/  IMAD.WIDE R16, R4, 0x4, R74 ;  /* 0x0000000404107825 */ /* 0x004fca00078e024a */
[----:B------:R1:W-:Y:S01]  /*40f50*/  STL.64 [R1+0x2f70], R16 ;  /* 0x002f701001007387 */ /* 0x0003e20000100a00 */
[----:B---3--:R-:W-:-:S03]  /*40f60*/  IMAD.WIDE R8, R4, 0x4, R72 ;  /* 0x0000000404087825 */ /* 0x008fc600078e0248 */
        /* <DEDUP_REMOVED lines=43> */
[----:B------:R-:W2:Y:S04]  /*41220*/  LDL.LU.64 R24, [R1+0x458] ;  /* 0x0004580001187983 */ /* 0x000ea80000300a00 */
[----:B------:R3:W-:Y:S04]  /*41230*/  STL.64 [R1+0x2fe8], R8 ;  /* 0x002fe80801007387 */ /* 0x0007e80000100a00 */
[----:B------:R3:W-:Y:S01]  /*41240*/  LDGSTS.E [R3+-0x6a300], desc[UR4][R8.64], P0 ;  /* 0x95d0000008037fae */ /* 0x0007e20008121844 */
[----:B-1----:R-:W-:-:S03]  /*41250*/  IMAD.WIDE R16, R4, 0x4, R108 ;  /* 0x0000000404107825 */ /* 0x002fc600078e026c */
[----:B------:R-:W4:Y:S04]  /*41260*/  LDL.LU.64 R22, [R1+0x438] ;  /* 0x0004380001167983 */ /* 0x000f280000300a00 */
[----:B------:R-:W4:Y:S01]  /*41270*/  LDL.LU.64 R236, [R1+0x418] ;  /* 0x0004180001ec7983 */ /* 0x000f220000300a00 */
[----:B---3--:R-:W-:-:S03]  /*41280*/  IMAD.WIDE R8, R4, 0x4, R104 ;  /* 0x0000000404087825 */ /* 0x008fc600078e0268 */
[----:B------:R1:W-:Y:S04]  /*41290*/  STL.64 [R1+0x2ff0], R18 ;  /* 0x002ff01201007387 */ /* 0x0003e80000100a00 */
[----:B------:R-:W3:Y:S04]  /*412a0*/  LDL.LU.64 R20, [R1+0x3f8] ;  /* 0x0003f80001147983 */ /* 0x000ee80000300a00 */
[----:B------:R1:W-:Y:S04]  /*412b0*/  LDGSTS.E [R0+-0x69f00], desc[UR4][R18.64], P0 ;  /* 0x9610000012007fae */ /* 0x0003e80008121844 */
[----:B------:R1:W-:Y:S04]  /*412c0*/  STL.64 [R1+0x2ff8], R16 ;  /* 0x002ff81001007387 */ /* 0x0003e80000100a00 */
[----:B------:R1:W-:Y:S04]  /*412d0*/  STL.64 [R1+0x3000], R8 ;  /* 0x0030000801007387 */ /* 0x0003e80000100a00 */
[----:B------:R-:W-:Y:S01]  /*412e0*/  LDGSTS.E [R5+-0x69b00], desc[UR4][R16.64], P0 ;  /* 0x9650000010057fae */ /* 0x000fe20008121844 */
[----:B-1----:R-:W-:-:S03]  /*412f0*/  IMAD.WIDE R18, R4, 0x4, R110 ;  /* 0x0000000404127825 */ /* 0x002fc600078e026e */
[----:B------:R1:W-:Y:S04]  /*41300*/  LDGSTS.E [R3+-0x69700], desc[UR4][R8.64], P0 ;  /* 0x9690000008037fae */ /* 0x0003e80008121844 */
[----:B------:R-:W-:Y:S04]  /*41310*/  LDGSTS.E [R0+-0x69300], desc[UR4][R18.64], P0 ;  /* 0x96d0000012007fae */ /* 0x000fe80008121844 */
[----:B------:R-:W3:Y:S01]  /*41320*/  LDL.LU.64 R16, [R1+0x3d8] ;  /* 0x0003d80001107983 */ /* 0x000ee20000300a00 */
[----:B-1----:R-:W-:-:S03]  /*41330*/  IMAD.WIDE R8, R4, 0x4, R114 ;  /* 0x0000000404087825 */ /* 0x002fc600078e0272 */
[----:B------:R1:W-:Y:S04]  /*41340*/  STL.64 [R1+0x3008], R18 ;  /* 0x0030081201007387 */ /* 0x0003e80000100a00 */
[----:B------:R-:W3:Y:S04]  /*41350*/  LDL.LU.64 R30, [R1+0x3b8] ;  /* 0x0003b800011e7983 */ /* 0x000ee80000300a00 */
[----:B------:R1:W-:Y:S04]  /*41360*/  LDGSTS.E [R5+-0x68f00], desc[UR4][R8.64], P0 ;  /* 0x9710000008057fae */ /* 0x0003e80008121844 */
[----:B-1----:R-:W3:Y:S04]  /*41370*/  LDL.LU.64 R18, [R1+0x398] ;  /* 0x0003980001127983 */ /* 0x002ee80000300a00 */
[----:B------:R1:W-:Y:S04]  /*41380*/  STL.64 [R1+0x3010], R8 ;  /* 0x0030100801007387 */ /* 0x0003e80000100a00 */
[----:B------:R-:W-:Y:S04]  /*41390*/  STL.64 [R1+0x3018], R28 ;  /* 0x0030181c01007387 */ /* 0x000fe80000100a00 */
[----:B------:R1:W-:Y:S04]  /*413a0*/  STL.64 [R1+0x3020], R26 ;  /* 0x0030201a01007387 */ /* 0x0003e80000100a00 */
[----:B------:R-:W3:Y:S01]  /*413b0*/  LDL.LU.64 R228, [R1+0x378] ;  /* 0x0003780001e47983 */ /* 0x000ee20000300a00 */
[----:B-1----:R-:W-:-:S03]  /*413c0*/  IMAD.WIDE R8, R4, 0x4, R118 ;  /* 0x0000000404087825 */ /* 0x002fc600078e0276 */
[----:B------:R-:W-:Y:S04]  /*413d0*/  LDGSTS.E [R3+-0x68b00], desc[UR4][R28.64], P0 ;  /* 0x975000001c037fae */ /* 0x000fe80008121844 */
[----:B------:R1:W-:Y:S04]  /*413e0*/  LDGSTS.E [R0+-0x68700], desc[UR4][R26.64], P0 ;  /* 0x979000001a007fae */ /* 0x0003e80008121844 */
[----:B------:R3:W-:Y:S04]  /*413f0*/  STL.64 [R1+0x3028], R8 ;  /* 0x0030280801007387 */ /* 0x0007e80000100a00 */
[----:B------:R-:W3:Y:S01]  /*41400*/  LDL.LU.64 R26, [R1+0x358] ;  /* 0x00035800011a7983 */ /* 0x000ee20000300a00 */
[----:B------:R-:W-:-:S02]  /*41410*/  VIADD R249, R249, 0x200000 ;  /* 0x00200000f9f97836 */ /* 0x000fc40000000000 */
[C---:B-1----:R-:W-:Y:S02]  /*41420*/  VIADD R0, R248.reuse, 0x200000 ;  /* 0x00200000f8007836 */ /* 0x042fe40000000000 */
[C---:B------:R-:W-:Y:S01]  /*41430*/  VIADD R5, R248.reuse, 0x200000 ;  /* 0x00200000f8057836 */ /* 0x040fe20000000000 */
[----:B------:R1:W-:Y:S01]  /*41440*/  LDGSTS.E [R249+-0x68300], desc[UR4][R8.64], P0 ;  /* 0x97d0000008f97fae */ /* 0x0003e20008121844 */
[----:B------:R-:W-:Y:S02]  /*41450*/  VIADD R3, R248, 0x200000 ;  /* 0x00200000f8037836 */ /* 0x000fe40000000000 */
[C---:B--2---:R-:W-:Y:S02]  /*41460*/  IMAD.WIDE R226, R4.reuse, 0x4, R24 ;  /* 0x0000000404e27825 */ /* 0x044fe400078e0218 */
[----:B------:R-:W2:Y:S04]  /*41470*/  LDL.LU.64 R24, [R1+0x338] ;  /* 0x0003380001187983 */ /* 0x000ea80000300a00 */
[----:B------:R-:W-:Y:S01]  /*41480*/  LDGSTS.E [R0+-0x7fe00], desc[UR4][R226.64], P0 ;  /* 0x80200000e2007fae */ /* 0x000fe20008121844 */
[----:B----4-:R-:W-:-:S03]  /*41490*/  IMAD.WIDE R234, R4, 0x4, R22 ;  /* 0x0000000404ea7825 */ /* 0x010fc600078e0216 */
[----:B------:R-:W4:Y:S04]  /*414a0*/  LDL.LU.64 R22, [R1+0x318] ;  /* 0x0003180001167983 */ /* 0x000f280000300a00 */
[----:B------:R-:W4:Y:S01]  /*414b0*/  LDL.LU.64 R28, [R1+0x2f8] ;  /* 0x0002f800011c7983 */ /* 0x000f220000300a00 */
[----:B------:R-:W-:-:S03]  /*414c0*/  IMAD.WIDE R236, R4, 0x4, R236 ;  /* 0x0000000404ec7825 */ /* 0x000fc600078e02ec */
[----:B------:R-:W-:Y:S01]  /*414d0*/  LDGSTS.E [R5+-0x7fa00], desc[UR4][R234.64], P0 ;  /* 0x80600000ea057fae */ /* 0x000fe20008121844 */
[----:B---3--:R-:W-:-:S03]  /*414e0*/  IMAD.WIDE R250, R4, 0x4, R20 ;  /* 0x0000000404fa7825 */ /* 0x008fc600078e0214 */
[----:B------:R-:W-:Y:S04]  /*414f0*/  LDGSTS.E [R3+-0x7f600], desc[UR4][R236.64], P0 ;  /* 0x80a00000ec037fae */ /* 0x000fe80008121844 */
[----:B------:R-:W-:Y:S01]  /*41500*/  LDGSTS.E [R0+-0x7f200], desc[UR4][R250.64], P0 ;  /* 0x80e00000fa007fae */ /* 0x000fe20008121844 */
[----:B------:R-:W-:-:S03]  /*41510*/  IMAD.WIDE R20, R4, 0x4, R16 ;  /* 0x0000000404147825 */ /* 0x000fc600078e0210 */
[----:B------:R-:W3:Y:S04]  /*41520*/  LDL.LU.64 R16, [R1+0x2d8] ;  /* 0x0002d80001107983 */ /* 0x000ee80000300a00 */
[----:B------:R1:W-:Y:S01]  /*41530*/  STL.64 [R1+0x21f0], R20 ;  /* 0x0021f01401007387 */ /* 0x0003e20000100a00 */
[----:B------:R-:W-:-:S03]  /*41540*/  IMAD.WIDE R30, R4, 0x4, R30 ;  /* 0x00000004041e7825 */ /* 0x000fc600078e021e */
[----:B------:R-:W3:Y:S04]  /*41550*/  LDL.LU.64 R32, [R1+0x2b8] ;  /* 0x0002b80001207983 */ /* 0x000ee80000300a00 */
[----:B------:R1:W-:Y:S02]  /*41560*/  LDGSTS.E [R3+-0x7ee00], desc[UR4][R20.64], P0 ;  /* 0x8120000014037fae */ /* 0x0003e40008121844 */
[C---:B-1----:R-:W-:Y:S02]  /*41570*/  IMAD.WIDE R8, R4.reuse, 0x4, R18 ;  /* 0x0000000404087825 */ /* 0x042fe400078e0212 */
[----:B------:R-:W-:Y:S04]  /*41580*/  LDGSTS.E [R5+-0x7ea00], desc[UR4][R30.64], P0 ;  /* 0x816000001e057fae */ /* 0x000fe80008121844 */
[----:B------:R-:W3:Y:S04]  /*41590*/  LDL.LU.64 R18, [R1+0x298] ;  /* 0x0002980001127983 */ /* 0x000ee80000300a00 */
[----:B------:R1:W-:Y:S04]  /*415a0*/  STL.64 [R1+0x21f8], R30 ;  /* 0x0021f81e01007387 */ /* 0x0003e80000100a00 */
[----:B------:R1:W-:Y:S01]  /*415b0*/  STL.64 [R1+0x2200], R8 ;  /* 0x0022000801007387 */ /* 0x0003e20000100a00 */
[----:B------:R-:W-:-:S03]  /*415c0*/  IMAD.WIDE R20, R4, 0x4, R228 ;  /* 0x0000000404147825 */ /* 0x000fc600078e02e4 */
[----:B------:R1:W-:Y:S04]  /*415d0*/  LDGSTS.E [R0+-0x7e600], desc[UR4][R8.64], P0 ;  /* 0x81a0000008007fae */ /* 0x0003e80008121844 */
[----:B------:R-:W3:Y:S04]  /*415e0*/  LDL.LU.64 R228, [R1+0x278] ;  /* 0x0002780001e47983 */ /* 0x000ee80000300a00 */
[----:B------:R2:W-:Y:S04]  /*415f0*/  STL.64 [R1+0x2208], R20 ;  /* 0x0022081401007387 */ /* 0x0005e80000100a00 */
[----:B-1----:R-:W3:Y:S04]  /*41600*/  LDL.LU.64 R30, [R1+0x258] ;  /* 0x00025800011e7983 */ /* 0x002ee80000300a00 */
[----:B------:R-:W-:Y:S01]  /*41610*/  LDGSTS.E [R3+-0x7e200], desc[UR4][R20.64], P0 ;  /* 0x81e0000014037fae */ /* 0x000fe20008121844 */
[----:B------:R-:W-:-:S05]  /*41620*/  IMAD.WIDE R8, R4, 0x4, R26 ;  /* 0x0000000404087825 */ /* 0x000fca00078e021a */
[----:B------:R1:W-:Y:S04]  /*41630*/  STL.64 [R1+0x2210], R8 ;  /* 0x0022100801007387 */ /* 0x0003e80000100a00 */
[----:B------:R1:W-:Y:S01]  /*41640*/  LDGSTS.E [R0+-0x7de00], desc[UR4][R8.64], P0 ;  /* 0x8220000008007fae */ /* 0x0003e20008121844 */
[----:B--2---:R-:W-:-:S03]  /*41650*/  IMAD.WIDE R26, R4, 0x4, R24 ;  /* 0x00000004041a7825 */ /* 0x004fc600078e0218 */
[----:B------:R-:W2:Y:S04]  /*41660*/  LDL.LU.64 R24, [R1+0x238] ;  /* 0x0002380001187983 */ /* 0x000ea80000300a00 */
[----:B------:R-:W2:Y:S01]  /*41670*/  LDL.LU.64 R20, [R1+0x218] ;  /* 0x0002180001147983 */ /* 0x000ea20000300a00 */
[----:B----4-:R-:W-:-:S03]  /*41680*/  IMAD.WIDE R22, R4, 0x4, R22 ;  /* 0x0000000404167825 */ /* 0x010fc600078e0216 */
[----:B------:R4:W-:Y:S01]  /*41690*/  STL.64 [R1+0x2218], R26 ;  /* 0x0022181a01007387 */ /* 0x0009e20000100a00 */
[----:B-1----:R-:W-:-:S03]  /*416a0*/  IMAD.WIDE R8, R4, 0x4, R28 ;  /* 0x0000000404087825 */ /* 0x002fc600078e021c */
[----:B------:R1:W-:Y:S04]  /*416b0*/  STL.64 [R1+0x2220], R22 ;  /* 0x0022201601007387 */ /* 0x0003e80000100a00 */
[----:B------:R-:W-:Y:S04]  /*416c0*/  LDGSTS.E [R3+-0x7da00], desc[UR4][R26.64], P0 ;  /* 0x826000001a037fae */ /* 0x000fe80008121844 */
[----:B------:R-:W-:Y:S04]  /*416d0*/  LDGSTS.E [R5+-0x7d600], desc[UR4][R22.64], P0 ;  /* 0x82a0000016057fae */ /* 0x000fe80008121844 */
[----:B------:R3:W-:Y:S04]  /*416e0*/  LDGSTS.E [R0+-0x7d200], desc[UR4][R8.64], P0 ;  /* 0x82e0000008007fae */ /* 0x0007e80008121844 */
[----:B----4-:R-:W4:Y:S04]  /*416f0*/  LDL.LU.64 R26, [R1+0x1f8] ;  /* 0x0001f800011a7983 */ /* 0x010f280000300a00 */
[----:B------:R3:W-:Y:S04]  /*41700*/  STL.64 [R1+0x2228], R8 ;  /* 0x0022280801007387 */ /* 0x0007e80000100a00 */
[----:B-1----:R-:W4:Y:S01]  /*41710*/  LDL.LU.64 R22, [R1+0x1d8] ;  /* 0x0001d80001167983 */ /* 0x002f220000300a00 */
[----:B---3--:R-:W-:-:S05]  /*41720*/  IMAD.WIDE R16, R4, 0x4, R16 ;  /* 0x0000000404107825 */ /* 0x008fca00078e0210 */
[----:B------:R1:W-:Y:S01]  /*41730*/  STL.64 [R1+0x2230], R16 ;  /* 0x0022301001007387 */ /* 0x0003e20000100a00 */
[----:B------:R-:W-:-:S03]  /*41740*/  IMAD.WIDE R32, R4, 0x4, R32 ;  /* 0x0000000404207825 */ /* 0x000fc600078e0220 */
[----:B------:R-:W-:Y:S04]  /*41750*/  LDGSTS.E [R3+-0x7ce00], desc[UR4][R16.64], P0 ;  /* 0x8320000010037fae */ /* 0x000fe80008121844 */
[----:B------:R-:W-:Y:S01]  /*41760*/  LDGSTS.E [R0+-0x7ca00], desc[UR4][R32.64], P0 ;  /* 0x8360000020007fae */ /* 0x000fe20008121844 */
[----:B------:R-:W-:-:S03]  /*41770*/  IMAD.WIDE R8, R4, 0x4, R18 ;  /* 0x0000000404087825 */ /* 0x000fc600078e0212 */
[----:B-1----:R-:W3:Y:S04]  /*41780*/  LDL.LU.64 R16, [R1+0x1b8] ;  /* 0x0001b80001107983 */ /* 0x002ee80000300a00 */
[----:B------:R-:W-:Y:S04]  /*41790*/  STL.64 [R1+0x2238], R32 ;  /* 0x0022382001007387 */ /* 0x000fe80000100a00 */
[----:B------:R-:W3:Y:S04]  /*417a0*/  LDL.LU.64 R18, [R1+0x198] ;  /* 0x0001980001127983 */ /* 0x000ee80000300a00 */
[----:B------:R1:W-:Y:S01]  /*417b0*/  STL.64 [R1+0x2c10], R8 ;  /* 0x002c100801007387 */ /* 0x0003e20000100a00 */
[----:B------:R-:W-:-:S03]  /*417c0*/  IMAD.WIDE R28, R4, 0x4, R228 ;  /* 0x00000004041c7825 */ /* 0x000fc600078e02e4 */
[----:B------:R1:W-:Y:S04]  /*417d0*/  LDGSTS.E [R5+-0x7c600], desc[UR4][R8.64], P0 ;  /* 0x83a0000008057fae */ /* 0x0003e80008121844 */
[----:B------:R-:W3:Y:S04]  /*417e0*/  LDL.LU.64 R228, [R1+0x178] ;  /* 0x0001780001e47983 */ /* 0x000ee80000300a00 */
[----:B------:R2:W-:Y:S01]  /*417f0*/  STL.64 [R1+0x2c30], R28 ;  /* 0x002c301c01007387 */ /* 0x0005e20000100a00 */
[----:B-1----:R-:W-:-:S03]  /*41800*/  IMAD.WIDE R8, R4, 0x4, R30 ;  /* 0x0000000404087825 */ /* 0x002fc600078e021e */
[----:B------:R-:W-:Y:S04]  /*41810*/  LDGSTS.E [R3+-0x7c200], desc[UR4][R28.64], P0 ;  /* 0x83e000001c037fae */ /* 0x000fe80008121844 */
[----:B------:R4:W-:Y:S04]  /*41820*/  STL.64 [R1+0x2d30], R8 ;  /* 0x002d300801007387 */ /* 0x0009e80000100a00 */
[----:B------:R-:W3:Y:S04]  /*41830*/  LDL.LU.64 R38, [R1+0x158] ;  /* 0x0001580001267983 */ /* 0x000ee80000300a00 */
[----:B------:R4:W-:Y:S01]  /*41840*/  LDGSTS.E [R0+-0x7be00], desc[UR4][R8.64], P0 ;  /* 0x8420000008007fae */ /* 0x0009e20008121844 */
[----:B--2---:R-:W-:-:S04]  /*41850*/  IMAD.WIDE R24, R4, 0x4, R24 ;  /* 0x0000000404187825 */ /* 0x004fc800078e0218 */
[C---:B------:R-:W-:Y:S01]  /*41860*/  IMAD.WIDE R20, R4.reuse, 0x4, R20 ;  /* 0x0000000404147825 */ /* 0x040fe200078e0214 */
[----:B------:R1:W-:Y:S04]  /*41870*/  STL.64 [R1+0x2d38], R24 ;  /* 0x002d381801007387 */ /* 0x0003e80000100a00 */
[----:B------:R-:W2:Y:S04]  /*41880*/  LDL.LU.64 R30, [R1+0x138] ;  /* 0x00013800011e7983 */ /* 0x000ea80000300a00 */
[----:B------:R-:W2:Y:S04]  /*41890*/  LDL.LU.64 R28, [R1+0x118] ;  /* 0x00011800011c7983 */ /* 0x000ea80000300a00 */
[----:B------:R1:W-:Y:S04]  /*418a0*/  STL.64 [R1+0x2d40], R20 ;  /* 0x002d401401007387 */ /* 0x0003e80000100a00 */
[----:B------:R-:W2:Y:S04]  /*418b0*/  LDL.LU.64 R32, [R1+0xf8] ;  /* 0x0000f80001207983 */ /* 0x000ea80000300a00 */
[----:B------:R-:W-:Y:S04]  /*418c0*/  LDGSTS.E [R3+-0x7ba00], desc[UR4][R24.64], P0 ;  /* 0x8460000018037fae */ /* 0x000fe80008121844 */
[----:B------:R-:W-:Y:S01]  /*418d0*/  LDGSTS.E [R5+-0x7b600], desc[UR4][R20.64], P0 ;  /* 0x84a0000014057fae */ /* 0x000fe20008121844 */
[----:B----4-:R-:W-:-:S05]  /*418e0*/  IMAD.WIDE R8, R4, 0x4, R26 ;  /* 0x0000000404087825 */ /* 0x010fca00078e021a */
[----:B------:R4:W-:Y:S01]  /*418f0*/  STL.64 [R1+0x2d48], R8 ;  /* 0x002d480801007387 */ /* 0x0009e20000100a00 */
[----:B------:R-:W-:-:S03]  /*41900*/  IMAD.WIDE R22, R4, 0x4, R22 ;  /* 0x0000000404167825 */ /* 0x000fc600078e0216 */
[----:B-1----:R-:W2:Y:S04]  /*41910*/  LDL.LU.64 R24, [R1+0xd8] ;  /* 0x0000d80001187983 */ /* 0x002ea80000300a00 */
[----:B------:R-:W2:Y:S04]  /*41920*/  LDL.LU.64 R20, [R1+0xb8] ;  /* 0x0000b80001147983 */ /* 0x000ea80000300a00 */
[----:B------:R4:W-:Y:S04]  /*41930*/  LDGSTS.E [R0+-0x7b200], desc[UR4][R8.64], P0 ;  /* 0x84e0000008007fae */ /* 0x0009e80008121844 */
[----:B------:R1:W-:Y:S04]  /*41940*/  STL.64 [R1+0x2d50], R22 ;  /* 0x002d501601007387 */ /* 0x0003e80000100a00 */
[----:B------:R-:W2:Y:S04]  /*41950*/  LDL.LU.64 R26, [R1+0x98] ;  /* 0x00009800011a7983 */ /* 0x000ea80000300a00 */
[----:B------:R-:W-:Y:S01]  /*41960*/  LDGSTS.E [R3+-0x7ae00], desc[UR4][R22.64], P0 ;  /* 0x8520000016037fae */ /* 0x000fe20008121844 */
[----:B---3--:R-:W-:-:S05]  /*41970*/  IMAD.WIDE R16, R4, 0x4, R16 ;  /* 0x0000000404107825 */ /* 0x008fca00078e0210 */
[----:B------:R-:W-:Y:S01]  /*41980*/  LDGSTS.E [R0+-0x7aa00], desc[UR4][R16.64], P0 ;  /* 0x8560000010007fae */ /* 0x000fe20008121844 */
[----:B----4-:R-:W-:-:S03]  /*41990*/  IMAD.WIDE R8, R4, 0x4, R18 ;  /* 0x0000000404087825 */ /* 0x010fc600078e0212 */
[----:B------:R-:W3:Y:S04]  /*419a0*/  LDL.LU.64 R18, [R1+0x78] ;  /* 0x0000780001127983 */ /* 0x000ee80000300a00 */
[----:B------:R4:W-:Y:S01]  /*419b0*/  STL.64 [R1+0x2d58], R16 ;  /* 0x002d581001007387 */ /* 0x0009e20000100a00 */
[----:B------:R-:W-:-:S03]  /*419c0*/  IMAD.WIDE R34, R4, 0x4, R228 ;  /* 0x0000000404227825 */ /* 0x000fc600078e02e4 */
[----:B------:R4:W-:Y:S04]  /*419d0*/  STL.64 [R1+0x2d60], R8 ;  /* 0x002d600801007387 */ /* 0x0009e80000100a00 */
[----:B-1----:R-:W3:Y:S04]  /*419e0*/  LDL.LU.64 R22, [R1+0x58] ;  /* 0x0000580001167983 */ /* 0x002ee80000300a00 */
[----:B------:R-:W-:Y:S04]  /*419f0*/  STL.64 [R1+0x2d68], R34 ;  /* 0x002d682201007387 */ /* 0x000fe80000100a00 */
[----:B----4-:R-:W4:Y:S04]  /*41a00*/  LDL.LU.64 R16, [R1+0x38] ;  /* 0x0000380001107983 */ /* 0x010f280000300a00 */
[----:B------:R-:W4:Y:S04]  /*41a10*/  LDL.LU.64 R228, [R1+0x18] ;  /* 0x0000180001e47983 */ /* 0x000f280000300a00 */
[----:B------:R1:W-:Y:S04]  /*41a20*/  LDGSTS.E [R5+-0x7a600], desc[UR4][R8.64], P0 ;  /* 0x85a0000008057fae */ /* 0x0003e80008121844 */
[----:B------:R-:W-:Y:S01]  /*41a30*/  LDGSTS.E [R3+-0x7a200], desc[UR4][R34.64], P0 ;  /* 0x85e0000022037fae */ /* 0x000fe20008121844 */
[----:B-1----:R-:W-:-:S05]  /*41a40*/  IMAD.WIDE R8, R4, 0x4, R38 ;  /* 0x0000000404087825 */ /* 0x002fca00078e0226 */
[----:B------:R1:W-:Y:S04]  /*41a50*/  STL.64 [R1+0x2d70], R8 ;  /* 0x002d700801007387 */ /* 0x0003e80000100a00 */
[----:B------:R1:W-:Y:S01]  /*41a60*/  LDGSTS.E [R0+-0x79e00], desc[UR4][R8.64], P0 ;  /* 0x8620000008007fae */ /* 0x0003e20008121844 */
[----:B--2---:R-:W-:-:S04]  /*41a70*/  IMAD.WIDE R30, R4, 0x4, R30 ;  /* 0x00000004041e7825 */ /* 0x004fc800078e021e */
[C---:B------:R-:W-:Y:S01]  /*41a80*/  IMAD.WIDE R28, R4.reuse, 0x4, R28 ;  /* 0x00000004041c7825 */ /* 0x040fe200078e021c */
[----:B------:R-:W-:Y:S04]  /*41a90*/  STL.64 [R1+0x2d78], R30 ;  /* 0x002d781e01007387 */ /* 0x000fe80000100a00 */
[----:B------:R-:W-:Y:S01]  /*41aa0*/  LDGSTS.E [R3+-0x79a00], desc[UR4][R30.64], P0 ;  /* 0x866000001e037fae */ /* 0x000fe20008121844 */
[----:B-1----:R-:W-:-:S03]  /*41ab0*/  IMAD.WIDE R8, R4, 0x4, R32 ;  /* 0x0000000404087825 */ /* 0x002fc600078e0220 */
[----:B------:R-:W-:Y:S04]  /*41ac0*/  STL.64 [R1+0x2d80], R28 ;  /* 0x002d801c01007387 */ /* 0x000fe80000100a00 */
[----:B------:R-:W-:Y:S04]  /*41ad0*/  LDGSTS.E [R5+-0x79600], desc[UR4][R28.64], P0 ;  /* 0x86a000001c057fae */ /* 0x000fe80008121844 */
[----:B------:R1:W-:Y:S04]  /*41ae0*/  STL.64 [R1+0x2d88], R8 ;  /* 0x002d880801007387 */ /* 0x0003e80000100a00 */
[----:B------:R1:W-:Y:S01]  /*41af0*/  LDGSTS.E [R0+-0x79200], desc[UR4][R8.64], P0 ;  /* 0x86e0000008007fae */ /* 0x0003e20008121844 */
[----:B------:R-:W-:-:S04]  /*41b00*/  IMAD.WIDE R24, R4, 0x4, R24 ;  /* 0x0000000404187825 */ /* 0x000fc800078e0218 */
        /* <DEDUP_REMOVED lines=8> */
[----:B---3--:R-:W-:-:S05]  /*41b90*/  IMAD.WIDE R18, R4, 0x4, R18 ;  /* 0x0000000404127825 */ /* 0x008fca00078e0212 */
[----:B------:R4:W-:Y:S04]  /*41ba0*/  STL.64 [R1+0x2da8], R18 ;  /* 0x002da81201007387 */ /* 0x0009e80000100a00 */
[----:B------:R4:W-:Y:S01]  /*41bb0*/  LDGSTS.E [R3+-0x78200], desc[UR4][R18.64], P0 ;  /* 0x87e0000012037fae */ /* 0x0009e20008121844 */
[----:B-1----:R-:W-:-:S05]  /*41bc0*/  IMAD.WIDE R8, R4, 0x4, R22 ;  /* 0x0000000404087825 */ /* 0x002fca00078e0216 */
[----:B------:R1:W-:Y:S01]  /*41bd0*/  STL.64 [R1+0x2db0], R8 ;  /* 0x002db00801007387 */ /* 0x0003e20000100a00 */
[----:B----4-:R-:W-:-:S03]  /*41be0*/  IMAD.WIDE R18, R4, 0x4, R16 ;  /* 0x0000000404127825 */ /* 0x010fc600078e0210 */
[----:B------:R1:W-:Y:S01]  /*41bf0*/  LDGSTS.E [R0+-0x6fe00], desc[UR4][R8.64], P0 ;  /* 0x9020000008007fae */ /* 0x0003e20008121844 */
[----:B------:R-:W-:-:S03]  /*41c00*/  IMAD.WIDE R16, R4, 0x4, R228 ;  /* 0x0000000404107825 */ /* 0x000fc600078e02e4 */
        /* <DEDUP_REMOVED lines=60> */
[----:B------:R-:W-:Y:S04]  /*41fd0*/  STL.64 [R1+0x2e60], R18 ;  /* 0x002e601201007387 */ /* 0x000fe80000100a00 */
[----:B------:R-:W-:Y:S01]  /*41fe0*/  LDGSTS.E [R0+-0x6aa00], desc[UR4][R18.64], P0 ;  /* 0x9560000012007fae */ /* 0x000fe20008121844 */
[----:B-1----:R-:W-:-:S03]  /*41ff0*/  IMAD.WIDE R16, R4, 0x4, R154 ;  /* 0x0000000404107825 */ /* 0x002fc600078e029a */
[----:B------:R1:W-:Y:S04]  /*42000*/  STL.64 [R1+0x2e68], R8 ;  /* 0x002e680801007387 */ /* 0x0003e80000100a00 */
[----:B------:R1:W-:Y:S04]  /*42010*/  LDGSTS.E [R5+-0x6a600], desc[UR4][R8.64], P0 ;  /* 0x95a0000008057fae */ /* 0x0003e80008121844 */
[----:B------:R-:W2:Y:S04]  /*42020*/  LDL.LU.64 R26, [R1+0x450] ;  /* 0x00045000011a7983 */ /* 0x000ea80000300a00 */
[----:B------:R3:W-:Y:S01]  /*42030*/  STL.64 [R1+0x2e70], R16 ;  /* 0x002e701001007387 */ /* 0x0007e20000100a00 */
[----:B-1----:R-:W-:-:S03]  /*42040*/  IMAD.WIDE R8, R4, 0x4, R158 ;  /* 0x0000000404087825 */ /* 0x002fc600078e029e */
[----:B------:R-:W-:Y:S01]  /*42050*/  LDGSTS.E [R3+-0x6a200], desc[UR4][R16.64], P0 ;  /* 0x95e0000010037fae */ /* 0x000fe20008121844 */
[----:B------:R-:W-:-:S03]  /*42060*/  IMAD.WIDE R22, R4, 0x4, R160 ;  /* 0x0000000404167825 */ /* 0x000fc600078e02a0 */
[----:B------:R1:W-:Y:S01]  /*42070*/  LDGSTS.E [R0+-0x69e00], desc[UR4][R8.64], P0 ;  /* 0x9620000008007fae */ /* 0x0003e20008121844 */
[----:B------:R-:W-:-:S03]  /*42080*/  IMAD.WIDE R20, R4, 0x4, R156 ;  /* 0x0000000404147825 */ /* 0x000fc600078e029c */
[----:B------:R-:W-:Y:S04]  /*42090*/  LDGSTS.E [R3+-0x69a00], desc[UR4][R22.64], P0 ;  /* 0x9660000016037fae */ /* 0x000fe80008121844 */
[----:B---3--:R-:W3:Y:S04]  /*420a0*/  LDL.LU.64 R16, [R1+0x430] ;  /* 0x0004300001107983 */ /* 0x008ee80000300a00 */
[----:B------:R-:W4:Y:S04]  /*420b0*/  LDL.LU.64 R18, [R1+0x410] ;  /* 0x0004100001127983 */ /* 0x000f280000300a00 */
[----:B------:R1:W-:Y:S04]  /*420c0*/  STL.64 [R1+0x2e78], R8 ;  /* 0x002e780801007387 */ /* 0x0003e80000100a00 */
[----:B------:R-:W3:Y:S04]  /*420d0*/  LDL.LU.64 R24, [R1+0x3f0] ;  /* 0x0003f00001187983 */ /* 0x000ee80000300a00 */
[----:B------:R1:W-:Y:S02]  /*420e0*/  STL.64 [R1+0x2e80], R22 ;  /* 0x002e801601007387 */ /* 0x0003e40000100a00 */
[----:B-1----:R-:W-:-:S02]  /*420f0*/  IMAD.WIDE R8, R4, 0x4, R162 ;  /* 0x0000000404087825 */ /* 0x002fc400078e02a2 */
[----:B------:R1:W-:Y:S04]  /*42100*/  STL.64 [R1+0x2e88], R20 ;  /* 0x002e881401007387 */ /* 0x0003e80000100a00 */
[----:B------:R1:W-:Y:S01]  /*42110*/  LDGSTS.E [R5+-0x69600], desc[UR4][R20.64], P0 ;  /* 0x96a0000014057fae */ /* 0x0003e20008121844 */
[----:B------:R-:W-:-:S03]  /*42120*/  IMAD.WIDE R28, R4, 0x4, R116 ;  /* 0x00000004041c7825 */ /* 0x000fc600078e0274 */
[----:B------:R-:W4:Y:S04]  /*42130*/  LDL.LU.64 R22, [R1+0x3d0] ;  /* 0x0003d00001167983 */ /* 0x000f280000300a00 */
[----:B------:R1:W-:Y:S02]  /*42140*/  STL.64 [R1+0x2e90], R8 ;  /* 0x002e900801007387 */ /* 0x0003e40000100a00 */
[----:B-1----:R-:W-:Y:S02]  /*42150*/  IMAD.WIDE R20, R4, 0x4, R166 ;  /* 0x0000000404147825 */ /* 0x002fe400078e02a6 */
[----:B------:R1:W-:Y:S04]  /*42160*/  LDGSTS.E [R0+-0x69200], desc[UR4][R8.64], P0 ;  /* 0x96e0000008007fae */ /* 0x0003e80008121844 */
[----:B------:R-:W4:Y:S01]  /*42170*/  LDL.LU.64 R34, [R1+0x3b0] ;  /* 0x0003b00001227983 */ /* 0x000f220000300a00 */
[----:B------:R-:W-:-:S03]  /*42180*/  VIADD R248, R248, 0x200000 ;  /* 0x00200000f8f87836 */ /* 0x000fc60000000000 */
[----:B------:R1:W-:Y:S02]  /*42190*/  STL.64 [R1+0x2e98], R20 ;  /* 0x002e981401007387 */ /* 0x0003e40000100a00 */
[C---:B-1----:R-:W-:Y:S02]  /*421a0*/  IMAD.WIDE R8, R4.reuse, 0x4, R164 ;  /* 0x0000000404087825 */ /* 0x042fe400078e02a4 */
[----:B------:R1:W-:Y:S04]  /*421b0*/  LDGSTS.E [R3+-0x68e00], desc[UR4][R20.64], P0 ;  /* 0x9720000014037fae */ /* 0x0003e80008121844 */
[----:B------:R-:W4:Y:S04]  /*421c0*/  LDL.LU.64 R228, [R1+0x390] ;  /* 0x0003900001e47983 */ /* 0x000f280000300a00 */
[----:B------:R1:W-:Y:S02]  /*421d0*/  STL.64 [R1+0x2ea0], R28 ;  /* 0x002ea01c01007387 */ /* 0x0003e40000100a00 */
[----:B-1----:R-:W-:-:S02]  /*421e0*/  IMAD.WIDE R20, R4, 0x4, R168 ;  /* 0x0000000404147825 */ /* 0x002fc400078e02a8 */
[----:B------:R2:W-:Y:S04]  /*421f0*/  STL.64 [R1+0x2ea8], R8 ;  /* 0x002ea80801007387 */ /* 0x0005e80000100a00 */
[----:B------:R-:W4:Y:S04]  /*42200*/  LDL.LU.64 R40, [R1+0x370] ;  /* 0x0003700001287983 */ /* 0x000f280000300a00 */
[----:B------:R-:W-:Y:S04]  /*42210*/  LDGSTS.E [R0+-0x68a00], desc[UR4][R28.64], P0 ;  /* 0x976000001c007fae */ /* 0x000fe80008121844 */
[----:B------:R3:W-:Y:S04]  /*42220*/  STL.64 [R1+0x2eb0], R20 ;  /* 0x002eb01401007387 */ /* 0x0007e80000100a00 */
[----:B------:R2:W-:Y:S04]  /*42230*/  LDGSTS.E [R5+-0x68600], desc[UR4][R8.64], P0 ;  /* 0x97a0000008057fae */ /* 0x0005e80008121844 */
[----:B------:R-:W4:Y:S04]  /*42240*/  LDL.LU.64 R28, [R1+0x350] ;  /* 0x00035000011c7983 */ /* 0x000f280000300a00 */
[----:B------:R3:W-:Y:S04]  /*42250*/  LDGSTS.E [R248+-0x68200], desc[UR4][R20.64], P0 ;  /* 0x97e0000014f87fae */ /* 0x0007e80008121844 */
[----:B------:R-:W4:Y:S04]  /*42260*/  LDL.LU.64 R32, [R1+0x330] ;  /* 0x0003300001207983 */ /* 0x000f280000300a00 */
[----:B------:R-:W4:Y:S01]  /*42270*/  LDL.LU.64 R30, [R1+0x310] ;  /* 0x00031000011e7983 */ /* 0x000f220000300a00 */
[----:B--2---:R-:W-:-:S04]  /*42280*/  IMAD.WIDE R8, R4, 0x4, R26 ;  /* 0x0000000404087825 */ /* 0x004fc800078e021a */
[C---:B---3--:R-:W-:Y:S02]  /*42290*/  IMAD.WIDE R20, R4.reuse, 0x4, R24 ;  /* 0x0000000404147825 */ /* 0x048fe400078e0218 */
[----:B------:R-:W2:Y:S04]  /*422a0*/  LDL.LU.64 R24, [R1+0x2f0] ;  /* 0x0002f00001187983 */ /* 0x000ea80000300a00 */
[----:B------:R-:W3:Y:S04]  /*422b0*/  LDL.LU.64 R26, [R1+0x2d0] ;  /* 0x0002d000011a7983 */ /* 0x000ee80000300a00 */
[----:B------:R-:W3:Y:S01]  /*422c0*/  LDL.LU.64 R38, [R1+0x2b0] ;  /* 0x0002b00001267983 */ /* 0x000ee20000300a00 */
[----:B----4-:R-:W-:-:S03]  /*422d0*/  IMAD.WIDE R152, R4, 0x4, R34 ;  /* 0x0000000404987825 */ /* 0x010fc600078e0222 */
[----:B------:R-:W4:Y:S01]  /*422e0*/  LDL.LU.64 R34, [R1+0x290] ;  /* 0x0002900001227983 */ /* 0x000f220000300a00 */
[----:B------:R-:W-:-:S03]  /*422f0*/  IMAD.WIDE R154, R4, 0x4, R228 ;  /* 0x00000004049a7825 */ /* 0x000fc600078e02e4 */
[----:B------:R-:W4:Y:S01]  /*42300*/  LDL.LU.64 R228, [R1+0x270] ;  /* 0x0002700001e47983 */ /* 0x000f220000300a00 */
[----:B------:R-:W-:-:S03]  /*42310*/  IMAD.WIDE R158, R4, 0x4, R28 ;  /* 0x00000004049e7825 */ /* 0x000fc600078e021c */
[----:B------:R-:W4:Y:S01]  /*42320*/  LDL.LU.64 R28, [R1+0x250] ;  /* 0x00025000011c7983 */ /* 0x000f220000300a00 */
[----:B------:R-:W-:-:S03]  /*42330*/  IMAD.WIDE R160, R4, 0x4, R32 ;  /* 0x0000000404a07825 */ /* 0x000fc600078e0220 */
[----:B------:R-:W4:Y:S01]  /*42340*/  LDL.LU.64 R32, [R1+0x230] ;  /* 0x0002300001207983 */ /* 0x000f220000300a00 */
[----:B------:R-:W-:-:S03]  /*42350*/  IMAD.WIDE R162, R4, 0x4, R30 ;  /* 0x0000000404a27825 */ /* 0x000fc600078e021e */
[----:B------:R-:W4:Y:S01]  /*42360*/  LDL.LU.64 R30, [R1+0x210] ;  /* 0x00021000011e7983 */ /* 0x000f220000300a00 */
[----:B--2---:R-:W-:-:S03]  /*42370*/  IMAD.WIDE R164, R4, 0x4, R24 ;  /* 0x0000000404a47825 */ /* 0x004fc600078e0218 */
[----:B------:R-:W2:Y:S01]  /*42380*/  LDL.LU.64 R24, [R1+0x1f0] ;  /* 0x0001f00001187983 */ /* 0x000ea20000300a00 */
[----:B---3--:R-:W-:-:S03]  /*42390*/  IMAD.WIDE R166, R4, 0x4, R26 ;  /* 0x0000000404a67825 */ /* 0x008fc600078e021a */
[----:B------:R-:W3:Y:S01]  /*423a0*/  LDL.LU.64 R26, [R1+0x1d0] ;  /* 0x0001d000011a7983 */ /* 0x000ee20000300a00 */
[C---:B------:R-:W-:Y:S02]  /*423b0*/  VIADD R5, R247.reuse, 0x200000 ;  /* 0x00200000f7057836 */ /* 0x040fe40000000000 */
[----:B------:R-:W-:Y:S01]  /*423c0*/  VIADD R0, R247, 0x200000 ;  /* 0x00200000f7007836 */ /* 0x000fe20000000000 */
[----:B------:R-:W3:Y:S01]  /*423d0*/  LDL.LU.64 R48, [R1+0x1b0] ;  /* 0x0001b00001307983 */ /* 0x000ee20000300a00 */
[----:B------:R-:W-:-:S03]  /*423e0*/  IMAD.WIDE R16, R4, 0x4, R16 ;  /* 0x0000000404107825 */ /* 0x000fc600078e0210 */
[----:B------:R-:W-:Y:S01]  /*423f0*/  LDGSTS.E [R5+-0x7fd00], desc[UR4][R8.64], P0 ;  /* 0x8030000008057fae */ /* 0x000fe20008121844 */
[C---:B------:R-:W-:Y:S02]  /*42400*/  VIADD R3, R247.reuse, 0x200000 ;  /* 0x00200000f7037836 */ /* 0x040fe40000000000 */
[C---:B------:R-:W-:Y:S01]  /*42410*/  IMAD.WIDE R18, R4.reuse, 0x4, R18 ;  /* 0x0000000404127825 */ /* 0x040fe200078e0212 */
[----:B------:R-:W-:Y:S03]  /*42420*/  LDGSTS.E [R0+-0x7f900], desc[UR4][R16.64], P0 ;  /* 0x8070000010007fae */ /* 0x000fe60008121844 */
[C---:B------:R-:W-:Y:S01]  /*42430*/  IMAD.WIDE R22, R4.reuse, 0x4, R22 ;  /* 0x0000000404167825 */ /* 0x040fe200078e0216 */
[----:B------:R-:W-:Y:S03]  /*42440*/  LDGSTS.E [R3+-0x7f500], desc[UR4][R18.64], P0 ;  /* 0x80b0000012037fae */ /* 0x000fe60008121844 */
[----:B------:R-:W-:Y:S01]  /*42450*/  VIADD R6, R247, 0x200000 ;  /* 0x00200000f7067836 */ /* 0x000fe20000000000 */
[----:B------:R-:W-:Y:S01]  /*42460*/  LDGSTS.E [R5+-0x7f100], desc[UR4][R20.64], P0 ;  /* 0x80f0000014057fae */ /* 0x000fe20008121844 */
[----:B------:R-:W-:-:S03]  /*42470*/  IMAD.WIDE R156, R4, 0x4, R40 ;  /* 0x00000004049c7825 */ /* 0x000fc600078e0228 */
[----:B------:R-:W3:Y:S04]  /*42480*/  LDL.LU.64 R42, [R1+0x190] ;  /* 0x00019000012a7983 */ /* 0x000ee80000300a00 */
[----:B------:R-:W-:Y:S04]  /*42490*/  LDGSTS.E [R0+-0x7ed00], desc[UR4][R22.64], P0 ;  /* 0x8130000016007fae */ /* 0x000fe80008121844 */
[----:B------:R-:W3:Y:S01]  /*424a0*/  LDL.LU.64 R36, [R1+0x170] ;  /* 0x0001700001247983 */ /* 0x000ee20000300a00 */
[----:B------:R-:W-:-:S03]  /*424b0*/  IMAD.WIDE R168, R4, 0x4, R38 ;  /* 0x0000000404a87825 */ /* 0x000fc600078e0226 */
[----:B------:R-:W-:Y:S01]  /*424c0*/  LDGSTS.E [R3+-0x7e900], desc[UR4][R152.64], P0 ;  /* 0x8170000098037fae */ /* 0x000fe20008121844 */
[----:B----4-:R-:W-:-:S03]  /*424d0*/  IMAD.WIDE R224, R4, 0x4, R34 ;  /* 0x0000000404e07825 */ /* 0x010fc600078e0222 */
[----:B------:R-:W-:Y:S01]  /*424e0*/  LDGSTS.E [R5+-0x7e500], desc[UR4][R154.64], P0 ;  /* 0x81b000009a057fae */ /* 0x000fe20008121844 */
[----:B------:R-:W-:-:S03]  /*424f0*/  IMAD.WIDE R228, R4, 0x4, R228 ;  /* 0x0000000404e47825 */ /* 0x000fc600078e02e4 */
[----:B------:R-:W-:Y:S04]  /*42500*/  LDGSTS.E [R6+-0x7e100], desc[UR4][R156.64], P0 ;  /* 0x81f000009c067fae */ /* 0x000fe80008121844 */
[----:B------:R-:W-:Y:S04]  /*42510*/  LDGSTS.E [R0+-0x7dd00], desc[UR4][R158.64], P0 ;  /* 0x823000009e007fae */ /* 0x000fe80008121844 */
[----:B------:R-:W-:Y:S04]  /*42520*/  LDGSTS.E [R3+-0x7d900], desc[UR4][R160.64], P0 ;  /* 0x82700000a0037fae */ /* 0x000fe80008121844 */
[----:B------:R-:W4:Y:S04]  /*42530*/  LDL.LU.64 R38, [R1+0x150] ;  /* 0x0001500001267983 */ /* 0x000f280000300a00 */
[----:B------:R-:W-:Y:S04]  /*42540*/  LDGSTS.E [R5+-0x7d500], desc[UR4][R162.64], P0 ;  /* 0x82b00000a2057fae */ /* 0x000fe80008121844 */
[----:B------:R-:W4:Y:S01]  /*42550*/  LDL.LU.64 R40, [R1+0x130] ;  /* 0x0001300001287983 */ /* 0x000f220000300a00 */
[----:B------:R-:W-:-:S03]  /*42560*/  IMAD.WIDE R232, R4, 0x4, R28 ;  /* 0x0000000404e87825 */ /* 0x000fc600078e021c */
[----:B------:R-:W-:Y:S04]  /*42570*/  LDGSTS.E [R6+-0x7d100], desc[UR4][R164.64], P0 ;  /* 0x82f00000a4067fae */ /* 0x000fe80008121844 */
[----:B------:R-:W4:Y:S01]  /*42580*/  LDL.LU.64 R34, [R1+0x110] ;  /* 0x0001100001227983 */ /* 0x000f220000300a00 */
[----:B------:R-:W-:-:S03]  /*42590*/  IMAD.WIDE R240, R4, 0x4, R32 ;  /* 0x0000000404f07825 */ /* 0x000fc600078e0220 */
[----:B------:R-:W-:Y:S01]  /*425a0*/  LDGSTS.E [R0+-0x7cd00], desc[UR4][R166.64], P0 ;  /* 0x83300000a6007fae */ /* 0x000fe20008121844 */
[----:B------:R-:W-:-:S03]  /*425b0*/  IMAD.WIDE R248, R4, 0x4, R30 ;  /* 0x0000000404f87825 */ /* 0x000fc600078e021e */
[----:B------:R-:W4:Y:S04]  /*425c0*/  LDL.LU.64 R28, [R1+0xf0] ;  /* 0x0000f000011c7983 */ /* 0x000f280000300a00 */
[----:B------:R-:W-:Y:S04]  /*425d0*/  LDGSTS.E [R3+-0x7c900], desc[UR4][R168.64], P0 ;  /* 0x83700000a8037fae */ /* 0x000fe80008121844 */
[----:B------:R-:W-:Y:S04]  /*425e0*/  LDGSTS.E [R5+-0x7c500], desc[UR4][R224.64], P0 ;  /* 0x83b00000e0057fae */ /* 0x000fe80008121844 */
[----:B------:R-:W-:Y:S04]  /*425f0*/  LDGSTS.E [R0+-0x7c100], desc[UR4][R228.64], P0 ;  /* 0x83f00000e4007fae */ /* 0x000fe80008121844 */
[----:B------:R-:W4:Y:S04]  /*42600*/  LDL.LU.64 R30, [R1+0xd0] ;  /* 0x0000d000011e7983 */ /* 0x000f280000300a00 */
[----:B------:R-:W-:Y:S04]  /*42610*/  LDGSTS.E [R3+-0x7bd00], desc[UR4][R232.64], P0 ;  /* 0x84300000e8037fae */ /* 0x000fe80008121844 */
[----:B------:R-:W-:Y:S04]  /*42620*/  LDGSTS.E [R0+-0x7b900], desc[UR4][R240.64], P0 ;  /* 0x84700000f0007fae */ /* 0x000fe80008121844 */
[----:B------:R-:W-:Y:S01]  /*42630*/  LDGSTS.E [R5+-0x7b500], desc[UR4][R248.64], P0 ;  /* 0x84b00000f8057fae */ /* 0x000fe20008121844 */
[----:B--2---:R-:W-:-:S04]  /*42640*/  IMAD.WIDE R24, R4, 0x4, R24 ;  /* 0x0000000404187825 */ /* 0x004fc800078e0218 */
[C---:B---3--:R-:W-:Y:S01]  /*42650*/  IMAD.WIDE R46, R4.reuse, 0x4, R26 ;  /* 0x00000004042e7825 */ /* 0x048fe200078e021a */
[----:B------:R1:W-:Y:S04]  /*42660*/  STL.64 [R1+0x2c50], R24 ;  /* 0x002c501801007387 */ /* 0x0003e80000100a00 */
[----:B------:R-:W2:Y:S04]  /*42670*/  LDL.LU.64 R32, [R1+0xb0] ;  /* 0x0000b00001207983 */ /* 0x000ea80000300a00 */
[----:B------:R-:W3:Y:S04]  /*42680*/  LDL.LU.64 R26, [R1+0x90] ;  /* 0x00009000011a7983 */ /* 0x000ee80000300a00 */
[----:B------:R-:W-:Y:S04]  /*42690*/  LDGSTS.E [R3+-0x7b100], desc[UR4][R24.64], P0 ;  /* 0x84f0000018037fae */ /* 0x000fe80008121844 */
[----:B------:R-:W-:Y:S01]  /*426a0*/  STL.64 [R1+0x2c58], R46 ;  /* 0x002c582e01007387 */ /* 0x000fe20000100a00 */
[----:B------:R-:W-:-:S03]  /*426b0*/  IMAD.WIDE R44, R4, 0x4, R48 ;  /* 0x00000004042c7825 */ /* 0x000fc600078e0230 */
[----:B------:R-:W-:Y:S04]  /*426c0*/  LDGSTS.E [R0+-0x7ad00], desc[UR4][R46.64], P0 ;  /* 0x853000002e007fae */ /* 0x000fe80008121844 */
[----:B-1----:R-:W3:Y:S01]  /*426d0*/  LDL.LU.64 R24, [R1+0x70] ;  /* 0x0000700001187983 */ /* 0x002ee20000300a00 */
[----:B------:R-:W-:-:S03]  /*426e0*/  IMAD.WIDE R42, R4, 0x4, R42 ;  /* 0x00000004042a7825 */ /* 0x000fc600078e022a */
[----:B------:R-:W-:Y:S01]  /*426f0*/  STL.64 [R1+0x2c60], R44 ;  /* 0x002c602c01007387 */ /* 0x000fe20000100a00 */
[----:B------:R-:W-:-:S03]  /*42700*/  IMAD.WIDE R36, R4, 0x4, R36 ;  /* 0x0000000404247825 */ /* 0x000fc600078e0224 */
[----:B------:R-:W-:Y:S04]  /*42710*/  LDGSTS.E [R3+-0x7a900], desc[UR4][R44.64], P0 ;  /* 0x857000002c037fae */ /* 0x000fe80008121844 */
[----:B------:R-:W-:Y:S04]  /*42720*/  STL.64 [R1+0x2c68], R42 ;  /* 0x002c682a01007387 */ /* 0x000fe80000100a00 */
[----:B------:R-:W-:Y:S04]  /*42730*/  LDGSTS.E [R5+-0x7a500], desc[UR4][R42.64], P0 ;  /* 0x85b000002a057fae */ /* 0x000fe80008121844 */
[----:B------:R1:W-:Y:S04]  /*42740*/  STL.64 [R1+0x2c70], R36 ;  /* 0x002c702401007387 */ /* 0x0003e80000100a00 */
[----:B------:R1:W-:Y:S01]  /*42750*/  LDGSTS.E [R0+-0x7a100], desc[UR4][R36.64], P0 ;  /* 0x85f0000024007fae */ /* 0x0003e20008121844 */
[----:B----4-:R-:W-:-:S04]  /*42760*/  IMAD.WIDE R38, R4, 0x4, R38 ;  /* 0x0000000404267825 */ /* 0x010fc800078e0226 */
[C---:B-1----:R-:W-:Y:S01]  /*42770*/  IMAD.WIDE R36, R4.reuse, 0x4, R40 ;  /* 0x0000000404247825 */ /* 0x042fe200078e0228 */
[----:B------:R-:W-:Y:S04]  /*42780*/  STL.64 [R1+0x2c78], R38 ;  /* 0x002c782601007387 */ /* 0x000fe80000100a00 */
[----:B------:R-:W-:Y:S01]  /*42790*/  LDGSTS.E [R3+-0x79d00], desc[UR4][R38.64], P0 ;  /* 0x8630000026037fae */ /* 0x000fe20008121844 */
[----:B------:R-:W-:-:S03]  /*427a0*/  IMAD.WIDE R34, R4, 0x4, R34 ;  /* 0x0000000404227825 */ /* 0x000fc600078e0222 */
[----:B------:R-:W-:Y:S04]  /*427b0*/  STL.64 [R1+0x2c80], R36 ;  /* 0x002c802401007387 */ /* 0x000fe80000100a00 */
[----:B------:R-:W-:Y:S01]  /*427c0*/  LDGSTS.E [R0+-0x79900], desc[UR4][R36.64], P0 ;  /* 0x8670000024007fae */ /* 0x000fe20008121844 */
[----:B------:R-:W-:-:S03]  /*427d0*/  IMAD.WIDE R28, R4, 0x4, R28 ;  /* 0x00000004041c7825 */ /* 0x000fc600078e021c */
[----:B------:R-:W-:Y:S04]  /*427e0*/  STL.64 [R1+0x2c88], R34 ;  /* 0x002c882201007387 */ /* 0x000fe80000100a00 */
[----:B------:R-:W-:Y:S04]  /*427f0*/  LDGSTS.E [R5+-0x79500], desc[UR4][R34.64], P0 ;  /* 0x86b0000022057fae */ /* 0x000fe80008121844 */
[----:B------:R2:W-:Y:S04]  /*42800*/  STL.64 [R1+0x2c90], R28 ;  /* 0x002c901c01007387 */ /* 0x0005e80000100a00 */
[----:B------:R2:W-:Y:S01]  /*42810*/  LDGSTS.E [R3+-0x79100], desc[UR4][R28.64], P0 ;  /* 0x86f000001c037fae */ /* 0x0005e20008121844 */
[----:B------:R-:W-:-:S05]  /*42820*/  IMAD.WIDE R30, R4, 0x4, R30 ;  /* 0x00000004041e7825 */ /* 0x000fca00078e021e */
[----:B------:R-:W-:Y:S04]  /*42830*/  STL.64 [R1+0x2c98], R30 ;  /* 0x002c981e01007387 */ /* 0x000fe80000100a00 */
[----:B------:R-:W-:Y:S01]  /*42840*/  LDGSTS.E [R0+-0x78d00], desc[UR4][R30.64], P0 ;  /* 0x873000001e007fae */ /* 0x000fe20008121844 */
        /* <DEDUP_REMOVED lines=21> */
[----:B--2---:R-:W-:-:S04]  /*429a0*/  IMAD.WIDE R28, R4, 0x4, R32 ;  /* 0x00000004041c7825 */ /* 0x004fc800078e0220 */
[C---:B---3--:R-:W-:Y:S01]  /*429b0*/  IMAD.WIDE R26, R4.reuse, 0x4, R26 ;  /* 0x00000004041a7825 */ /* 0x048fe200078e021a */
[----:B------:R1:W-:Y:S04]  /*429c0*/  STL.64 [R1+0x2ca0], R28 ;  /* 0x002ca01c01007387 */ /* 0x0003e80000100a00 */
[----:B------:R1:W-:Y:S04]  /*429d0*/  LDGSTS.E [R3+-0x78900], desc[UR4][R28.64], P0 ;  /* 0x877000001c037fae */ /* 0x0003e80008121844 */
[----:B------:R2:W-:Y:S04]  /*429e0*/  STL.64 [R1+0x2ca8], R26 ;  /* 0x002ca81a01007387 */ /* 0x0005e80000100a00 */
[----:B------:R2:W-:Y:S01]  /*429f0*/  LDGSTS.E [R5+-0x78500], desc[UR4][R26.64], P0 ;  /* 0x87b000001a057fae */ /* 0x0005e20008121844 */
[----:B------:R-:W-:-:S04]  /*42a00*/  IMAD.WIDE R24, R4, 0x4, R24 ;  /* 0x0000000404187825 */ /* 0x000fc800078e0218 */
[C---:B-1----:R-:W-:Y:S01]  /*42a10*/  IMAD.WIDE R28, R4.reuse, 0x4, R14 ;  /* 0x00000004041c7825 */ /* 0x042fe200078e020e */
[----:B------:R1:W-:Y:S04]  /*42a20*/  STL.64 [R1+0x2cb0], R24 ;  /* 0x002cb01801007387 */ /* 0x0003e80000100a00 */
[----:B------:R1:W-:Y:S01]  /*42a30*/  LDGSTS.E [R0+-0x78100], desc[UR4][R24.64], P0 ;  /* 0x87f0000018007fae */ /* 0x0003e20008121844 */
[----:B--2---:R-:W-:-:S03]  /*42a40*/  IMAD.WIDE R26, R4, 0x4, R12 ;  /* 0x00000004041a7825 */ /* 0x004fc600078e020c */
[----:B------:R2:W-:Y:S04]  /*42a50*/  LDGSTS.E [R3+-0x6fd00], desc[UR4][R28.64], P0 ;  /* 0x903000001c037fae */ /* 0x0005e80008121844 */
[----:B------:R3:W-:Y:S01]  /*42a60*/  LDGSTS.E [R0+-0x6f900], desc[UR4][R26.64], P0 ;  /* 0x907000001a007fae */ /* 0x0007e20008121844 */
[----:B-1----:R-:W-:-:S03]  /*42a70*/  IMAD.WIDE R24, R4, 0x4, R10 ;  /* 0x0000000404187825 */ /* 0x002fc600078e020a */
[----:B------:R-:W5:Y:S04]  /*42a80*/  LDL.LU.64 R14, [R1+0x31d0] ;  /* 0x0031d000010e7983 */ /* 0x000f680000300a00 */
[----:B------:R1:W-:Y:S04]  /*42a90*/  LDGSTS.E [R5+-0x6f500], desc[UR4][R24.64], P0 ;  /* 0x90b0000018057fae */ /* 0x0003e80008121844 */
        /* <DEDUP_REMOVED lines=12> */
[----:B------:R2:W-:Y:S04]  /*42b60*/  STL.64 [R1+0x2cb8], R28 ;  /* 0x002cb81c01007387 */ /* 0x0005e80000100a00 */
[----:B------:R-:W-:Y:S04]  /*42b70*/  LDGSTS.E [R0+-0x6c100], desc[UR4][R188.64], P0 ;  /* 0x93f00000bc007fae */ /* 0x000fe80008121844 */
[----:B------:R-:W5:Y:S04]  /*42b80*/  LDL.LU.64 R12, [R1+0x31c8] ;  /* 0x0031c800010c7983 */ /* 0x000f680000300a00 */
[----:B------:R-:W-:Y:S01]  /*42b90*/  LDGSTS.E [R3+-0x6bd00], desc[UR4][R190.64], P0 ;  /* 0x94300000be037fae */ /* 0x000fe20008121844 */
[----:B--2---:R-:W-:-:S03]  /*42ba0*/  IMAD.WIDE R28, R4, 0x4, R208 ;  /* 0x00000004041c7825 */ /* 0x004fc600078e02d0 */
[----:B------:R-:W5:Y:S04]  /*42bb0*/  LDL.LU.64 R10, [R1+0x31c0] ;  /* 0x0031c000010a7983 */ /* 0x000f680000300a00 */
[----:B------:R-:W-:Y:S04]  /*42bc0*/  LDGSTS.E [R0+-0x6b900], desc[UR4][R192.64], P0 ;  /* 0x94700000c0007fae */ /* 0x000fe80008121844 */
[----:B------:R3:W-:Y:S04]  /*42bd0*/  STL.64 [R1+0x2cc0], R26 ;  /* 0x002cc01a01007387 */ /* 0x0007e80000100a00 */
[----:B------:R-:W-:Y:S04]  /*42be0*/  LDGSTS.E [R5+-0x6b500], desc[UR4][R194.64], P0 ;  /* 0x94b00000c2057fae */ /* 0x000fe80008121844 */
[----:B------:R-:W-:Y:S01]  /*42bf0*/  LDGSTS.E [R3+-0x6b100], desc[UR4][R196.64], P0 ;  /* 0x94f00000c4037fae */ /* 0x000fe20008121844 */
[----:B---3--:R-:W-:-:S03]  /*42c00*/  IMAD.WIDE R26, R4, 0x4, R206 ;  /* 0x00000004041a7825 */ /* 0x008fc600078e02ce */
[----:B------:R1:W-:Y:S04]  /*42c10*/  STL.64 [R1+0x2cc8], R24 ;  /* 0x002cc81801007387 */ /* 0x0003e80000100a00 */
[----:B------:R-:W-:Y:S04]  /*42c20*/  LDGSTS.E [R0+-0x6ad00], desc[UR4][R198.64], P0 ;  /* 0x95300000c6007fae */ /* 0x000fe80008121844 */
[----:B------:R-:W-:Y:S01]  /*42c30*/  LDGSTS.E [R3+-0x6a900], desc[UR4][R200.64], P0 ;  /* 0x95700000c8037fae */ /* 0x000fe20008121844 */
[----:B-1----:R-:W-:-:S03]  /*42c40*/  IMAD.WIDE R24, R4, 0x4, R210 ;  /* 0x0000000404187825 */ /* 0x002fc600078e02d2 */
[----:B------:R-:W-:Y:S04]  /*42c50*/  LDGSTS.E [R5+-0x6a500], desc[UR4][R202.64], P0 ;  /* 0x95b00000ca057fae */ /* 0x000fe80008121844 */
[----:B------:R-:W-:Y:S04]  /*42c60*/  LDGSTS.E [R0+-0x6a100], desc[UR4][R204.64], P0 ;  /* 0x95f00000cc007fae */ /* 0x000fe80008121844 */
        /* <DEDUP_REMOVED lines=15> */
[----:B------:R3:W-:Y:S01]  /*42d60*/  STL.64 [R1+0x2d20], R26 ;  /* 0x002d201a01007387 */ /* 0x0007e20000100a00 */
[----:B-1----:R-:W-:-:S03]  /*42d70*/  IMAD.WIDE R24, R4, 0x4, R220 ;  /* 0x0000000404187825 */ /* 0x002fc600078e02dc */
[----:B------:R-:W-:Y:S04]  /*42d80*/  STL [R1+0x1c00], RZ ;  /* 0x001c00ff01007387 */ /* 0x000fe80000100800 */
[----:B------:R1:W-:Y:S04]  /*42d90*/  STL.64 [R1+0x2d28], R24 ;  /* 0x002d281801007387 */ /* 0x0003e80000100a00 */
[----:B------:R4:W-:Y:S04]  /*42da0*/  STL [R1+0x1c04], RZ ;  /* 0x001c04ff01007387 */ /* 0x0009e80000100800 */
        /* <DEDUP_REMOVED lines=1790> */
[----:B------:R4:W-:Y:S04]  /*49d90*/  STL [R1], RZ ;  /* 0x000000ff01007387 */ /* 0x0009e80000100800 */
        /* <DEDUP_REMOVED lines=121> */
[----:B------:R4:W-:Y:S01]  /*4a530*/  STL [R1+0x1e8], RZ ;  /* 0x0001e8ff01007387 */ /* 0x0009e20000100800 */
[----:B------:R-:W-:-:S03]  /*4a540*/  VIADD R247, R247, 0x200000 ;  /* 0x00200000f7f77836 */ /* 0x000fc60000000000 */
[----:B------:R4:W-:Y:S04]  /*4a550*/  STL [R1+0x1ec], RZ ;  /* 0x0001ecff01007387 */ /* 0x0009e80000100800 */
[----:B------:R4:W-:Y:S04]  /*4a560*/  STL [R1+0x1f0], RZ ;  /* 0x0001f0ff01007387 */ /* 0x0009e80000100800 */
[----:B------:R4:W-:Y:S04]  /*4a570*/  STL [R1+0x1f4], RZ ;  /* 0x0001f4ff01007387 */ /* 0x0009e80000100800 */
[----:B------:R4:W-:Y:S04]  /*4a580*/  STL [R1+0x1f8], RZ ;  /* 0x0001f8ff01007387 */ /* 0x0009e80000100800 */
[----:B------:R4:W-:Y:S04]  /*4a590*/  STL [R1+0x1fc], RZ ;  /* 0x0001fcff01007387 */ /* 0x0009e80000100800 */
[----:B------:R2:W-:Y:S04]  /*4a5a0*/  LDGSTS.E [R3+-0x68900], desc[UR4][R28.64], P0 ;  /* 0x977000001c037fae */ /* 0x0005e80008121844 */
[----:B------:R3:W-:Y:S04]  /*4a5b0*/  LDGSTS.E [R5+-0x68500], desc[UR4][R26.64], P0 ;  /* 0x97b000001a057fae */ /* 0x0007e80008121844 */
[----:B------:R1:W-:Y:S01]  /*4a5c0*/  LDGSTS.E [R247+-0x68100], desc[UR4][R24.64], P0 ;  /* 0x97f0000018f77fae */ /* 0x0003e20008121844 */
[----:B------:R-:W-:-:S03]  /*4a5d0*/  PLOP3.LUT P0, PT, PT, PT, UP0, 0x40, 0x0 ;  /* 0x000000000000781c */ /* 0x000fc60003f0e808 */
[----:B------:R-:W0:Y:S01]  /*4a5e0*/  LDGDEPBAR ;  /* 0x00000000000079af */ /* 0x000e220000000000 */
[----:B--2---:R-:W-:Y:S02]  /*4a5f0*/  CS2R R28, SRZ ;  /* 0x00000000001c7805 */ /* 0x004fe4000001ff00 */
[----:B------:R-:W-:Y:S02]  /*4a600*/  CS2R R30, SRZ ;  /* 0x00000000001e7805 */ /* 0x000fe4000001ff00 */
[----:B------:R-:W-:Y:S02]  /*4a610*/  CS2R R32, SRZ ;  /* 0x0000000000207805 */ /* 0x000fe4000001ff00 */
[----:B---3--:R-:W-:Y:S02]  /*4a620*/  CS2R R26, SRZ ;  /* 0x00000000001a7805 */ /* 0x008fe4000001ff00 */
[----:B------:R-:W-:Y:S02]  /*4a630*/  CS2R R34, SRZ ;  /* 0x0000000000227805 */ /* 0x000fe4000001ff00 */
[----:B------:R-:W-:-:S02]  /*4a640*/  CS2R R36, SRZ ;  /* 0x0000000000247805 */ /* 0x000fc4000001ff00 */
[----:B------:R-:W-:Y:S02]  /*4a650*/  CS2R R38, SRZ ;  /* 0x0000000000267805 */ /* 0x000fe4000001ff00 */
[----:B-1----:R-:W-:Y:S02]  /*4a660*/  CS2R R24, SRZ ;  /* 0x0000000000187805 */ /* 0x002fe4000001ff00 */
[----:B------:R-:W-:Y:S02]  /*4a670*/  CS2R R40, SRZ ;  /* 0x0000000000287805 */ /* 0x000fe4000001ff00 */
[----:B------:R-:W-:Y:S02]  /*4a680*/  CS2R R42, SRZ ;  /* 0x00000000002a7805 */ /* 0x000fe4000001ff00 */
[----:B------:R-:W-:Y:S02]  /*4a690*/  CS2R R44, SRZ ;  /* 0x00000000002c7805 */ /* 0x000fe4000001ff00 */
[----:B------:R-:W-:-:S02]  /*4a6a0*/  CS2R R46, SRZ ;  /* 0x00000000002e7805 */ /* 0x000fc4000001ff00 */
[----:B------:R-:W-:Y:S02]  /*4a6b0*/  CS2R R48, SRZ ;  /* 0x0000000000307805 */ /* 0x000fe4000001ff00 */
[----:B------:R-:W-:Y:S02]  /*4a6c0*/  CS2R R50, SRZ ;  /* 0x0000000000327805 */ /* 0x000fe4000001ff00 */
        /* <DEDUP_REMOVED lines=49> */
[----:B------:R-:W-:Y:S01]  /*4a9e0*/  CS2R R150, SRZ ;  /* 0x0000000000967805 */ /* 0x000fe2000001ff00 */
[----:B----4-:R-:W-:Y:S06]  /*4a9f0*/  @P0 BRA `(.L_x_0) ;  /* 0x000002cc001c0947 */ /* 0x010fec0003800000 */
[----:B------:R-:W2:Y:S04]  /*4aa00*/  LDL.LU.64 R148, [R1+0x1f08] ;  /* 0x001f080001947983 */ /* 0x000ea80000300a00 */
[----:B------:R-:W3:Y:S04]  /*4aa10*/  LDL.LU.64 R150, [R1+0x1f48] ;  /* 0x001f480001967983 */ /* 0x000ee80000300a00 */
        /* <DEDUP_REMOVED lines=9> */
[----:B--2---:R1:W-:Y:S01]  /*4aab0*/  STL [R1+0x2240], R148 ;  /* 0x0022409401007387 */ /* 0x0043e20000100800 */
[----:B------:R-:W-:-:S02]  /*4aac0*/  IMAD.MOV.U32 R252, RZ, RZ, R149 ;  /* 0x000000fffffc7224 */ /* 0x000fc400078e0095 */
[----:B---3--:R-:W-:Y:S01]  /*4aad0*/  IMAD.MOV.U32 R0, RZ, RZ, R151 ;  /* 0x000000ffff007224 */ /* 0x008fe200078e0097 */
[----:B-1----:R-:W2:Y:S04]  /*4aae0*/  LDL.LU.64 R148, [R1+0x2198] ;  /* 0x0021980001947983 */ /* 0x002ea80000300a00 */
[----:B------:R1:W-:Y:S04]  /*4aaf0*/  STL [R1+0x2248], R150 ;  /* 0x0022489601007387 */ /* 0x0003e80000100800 */
[----:B-1----:R-:W3:Y:S04]  /*4ab00*/  LDL.LU.64 R150, [R1+0x21b8] ;  /* 0x0021b80001967983 */ /* 0x002ee80000300a00 */
[----:B------:R1:W-:Y:S04]  /*4ab10*/  STL [R1+0x2244], R0 ;  /* 0x0022440001007387 */ /* 0x0003e80000100800 */
[----:B----4-:R4:W-:Y:S01]  /*4ab20*/  STL [R1+0x2250], R246 ;  /* 0x002250f601007387 */ /* 0x0109e20000100800 */
[----:B-1----:R-:W-:-:S03]  /*4ab30*/  IMAD.MOV.U32 R0, RZ, RZ, R247 ;  /* 0x000000ffff007224 */ /* 0x002fc600078e00f7 */
[----:B----4-:R-:W4:Y:S04]  /*4ab40*/  LDL.LU.64 R246, [R1+0x21d0] ;  /* 0x0021d00001f67983 */ /* 0x010f280000300a00 */
[----:B------:R1:W-:Y:S04]  /*4ab50*/  STL [R1+0x224c], R0 ;  /* 0x00224c0001007387 */ /* 0x0003e80000100800 */
[----:B------:R1:W-:Y:S02]  /*4ab60*/  STL [R1+0x2258], R214 ;  /* 0x002258d601007387 */ /* 0x0003e40000100800 */
[----:B-1----:R-:W-:-:S02]  /*4ab70*/  IMAD.MOV.U32 R0, RZ, RZ, R215 ;  /* 0x000000ffff007224 */ /* 0x002fc400078e00d7 */
[----:B------:R-:W4:Y:S04]  /*4ab80*/  LDL.LU.64 R214, [R1+0x21e0] ;  /* 0x0021e00001d67983 */ /* 0x000f280000300a00 */
        /* <DEDUP_REMOVED lines=29> */
[----:B--2---:R2:W-:Y:S01]  /*4ad60*/  STL [R1+0x2298], R148 ;  /* 0x0022989401007387 */ /* 0x0045e20000100800 */
[----:B-1----:R-:W-:-:S03]  /*4ad70*/  IMAD.MOV.U32 R0, RZ, RZ, R149 ;  /* 0x000000ffff007224 */ /* 0x002fc600078e0095 */
[----:B--2---:R-:W2:Y:S04]  /*4ad80*/  LDL.LU.64 R148, [R1+0x2040] ;  /* 0x0020400001947983 */ /* 0x004ea80000300a00 */
[----:B------:R1:W-:Y:S04]  /*4ad90*/  STL [R1+0x2294], R0 ;  /* 0x0022940001007387 */ /* 0x0003e80000100800 */
[----:B---3--:R3:W-:Y:S01]  /*4ada0*/  STL [R1+0x22a0], R150 ;  /* 0x0022a09601007387 */ /* 0x0087e20000100800 */
[----:B-1----:R-:W-:-:S03]  /*4adb0*/  IMAD.MOV.U32 R0, RZ, RZ, R151 ;  /* 0x000000ffff007224 */ /* 0x002fc600078e0097 */
[----:B---3--:R-:W3:Y:S04]  /*4adc0*/  LDL.LU.64 R150, [R1+0x2080] ;  /* 0x0020800001967983 */ /* 0x008ee80000300a00 */
        /* <DEDUP_REMOVED lines=221> */
[----:B----4-:R-:W-:Y:S04]  /*4bba0*/  STL [R1+0x2460], R246 ;  /* 0x002460f601007387 */ /* 0x010fe80000100800 */
[----:B------:R-:W4:Y:S01]  /*4bbb0*/  LDL.LU.64 R146, [R1+0x2178] ;  /* 0x0021780001927983 */ /* 0x000f220000300a00 */
[----:B-1----:R-:W-:-:S05]  /*4bbc0*/  IMAD.MOV.U32 R0, RZ, RZ, R247 ;  /* 0x000000ffff007224 */ /* 0x002fca00078e00f7 */
[----:B------:R1:W-:Y:S04]  /*4bbd0*/  STL [R1+0x245c], R0 ;  /* 0x00245c0001007387 */ /* 0x0003e80000100800 */
[----:B------:R1:W-:Y:S02]  /*4bbe0*/  STL [R1+0x2468], R214 ;  /* 0x002468d601007387 */ /* 0x0003e40000100800 */
[----:B-1----:R-:W-:Y:S02]  /*4bbf0*/  IMAD.MOV.U32 R0, RZ, RZ, R215 ;  /* 0x000000ffff007224 */ /* 0x002fe400078e00d7 */
[----:B------:R-:W4:Y:S04]  /*4bc00*/  LDL.LU.64 R214, [R1+0x1e18] ;  /* 0x001e180001d67983 */ /* 0x000f280000300a00 */
[----:B------:R1:W-:Y:S04]  /*4bc10*/  STL [R1+0x2464], R0 ;  /* 0x0024640001007387 */ /* 0x0003e80000100800 */
[----:B------:R1:W-:Y:S04]  /*4bc20*/  STL [R1+0x2470], R220 ;  /* 0x002470dc01007387 */ /* 0x0003e80000100800 */
[----:B------:R-:W4:Y:S01]  /*4bc30*/  LDL.LU.64 R246, [R1+0x1e30] ;  /* 0x001e300001f67983 */ /* 0x000f220000300a00 */
[----:B-1----:R-:W-:-:S05]  /*4bc40*/  IMAD.MOV.U32 R0, RZ, RZ, R221 ;  /* 0x000000ffff007224 */ /* 0x002fca00078e00dd */
[----:B------:R1:W-:Y:S04]  /*4bc50*/  STL [R1+0x246c], R0 ;  /* 0x00246c0001007387 */ /* 0x0003e80000100800 */
[----:B------:R1:W-:Y:S04]  /*4bc60*/  STL [R1+0x2478], R212 ;  /* 0x002478d401007387 */ /* 0x0003e80000100800 */
[----:B------:R-:W4:Y:S01]  /*4bc70*/  LDL.LU.64 R220, [R1+0x1e50] ;  /* 0x001e500001dc7983 */ /* 0x000f220000300a00 */
[----:B-1----:R-:W-:-:S03]  /*4bc80*/  IMAD.MOV.U32 R0, RZ, RZ, R213 ;  /* 0x000000ffff007224 */ /* 0x002fc600078e00d5 */
[----:B------:R-:W-:Y:S04]  /*4bc90*/  STL [R1+0x2480], R210 ;  /* 0x002480d201007387 */ /* 0x000fe80000100800 */
        /* <DEDUP_REMOVED lines=19> */
[----:B--2---:R-:W-:Y:S04]  /*4bdd0*/  STL [R1+0x24a8], R148 ;  /* 0x0024a89401007387 */ /* 0x004fe80000100800 */
[----:B------:R1:W-:Y:S04]  /*4bde0*/  STL [R1+0x249c], R0 ;  /* 0x00249c0001007387 */ /* 0x0003e80000100800 */
[----:B------:R-:W2:Y:S01]  /*4bdf0*/  LDL.LU.64 R216, [R1+0x1fa0] ;  /* 0x001fa00001d87983 */ /* 0x000ea20000300a00 */
[----:B-1----:R-:W-:-:S03]  /*4be00*/  IMAD.MOV.U32 R0, RZ, RZ, R149 ;  /* 0x000000ffff007224 */ /* 0x002fc600078e0095 */
[----:B---3--:R-:W-:Y:S04]  /*4be10*/  STL [R1+0x24b0], R150 ;  /* 0x0024b09601007387 */ /* 0x008fe80000100800 */
[----:B------:R1:W-:Y:S04]  /*4be20*/  STL [R1+0x24a4], R0 ;  /* 0x0024a40001007387 */ /* 0x0003e80000100800 */
[----:B------:R-:W3:Y:S01]  /*4be30*/  LDL.LU.64 R148, [R1+0x1fe0] ;  /* 0x001fe00001947983 */ /* 0x000ee20000300a00 */
[----:B-1----:R-:W-:-:S03]  /*4be40*/  IMAD.MOV.U32 R0, RZ, RZ, R151 ;  /* 0x000000ffff007224 */ /* 0x002fc600078e0097 */
[----:B----4-:R-:W-:Y:S04]  /*4be50*/  STL [R1+0x24b8], R146 ;  /* 0x0024b89201007387 */ /* 0x010fe80000100800 */
[----:B------:R1:W-:Y:S04]  /*4be60*/  STL [R1+0x24ac], R0 ;  /* 0x0024ac0001007387 */ /* 0x0003e80000100800 */
[----:B------:R-:W4:Y:S01]  /*4be70*/  LDL.LU.64 R150, [R1+0x2020] ;  /* 0x0020200001967983 */ /* 0x000f220000300a00 */
[----:B-1----:R-:W-:-:S03]  /*4be80*/  IMAD.MOV.U32 R0, RZ, RZ, R147 ;  /* 0x000000ffff007224 */ /* 0x002fc600078e0093 */
[----:B------:R-:W-:Y:S04]  /*4be90*/  STL [R1+0x24c0], R214 ;  /* 0x0024c0d601007387 */ /* 0x000fe80000100800 */
[----:B------:R1:W-:Y:S02]  /*4bea0*/  STL [R1+0x24b4], R0 ;  /* 0x0024b40001007387 */ /* 0x0003e40000100800 */
[----:B-1----:R-:W-:Y:S02]  /*4beb0*/  IMAD.MOV.U32 R0, RZ, RZ, R215 ;  /* 0x000000ffff007224 */ /* 0x002fe400078e00d7 */
[----:B------:R-:W4:Y:S04]  /*4bec0*/  LDL.LU.64 R214, [R1+0x2060] ;  /* 0x0020600001d67983 */ /* 0x000f280000300a00 */
[----:B------:R1:W-:Y:S04]  /*4bed0*/  STL [R1+0x24bc], R0 ;  /* 0x0024bc0001007387 */ /* 0x0003e80000100800 */
[----:B------:R1:W-:Y:S02]  /*4bee0*/  STL [R1+0x24c8], R246 ;  /* 0x0024c8f601007387 */ /* 0x0003e40000100800 */
[----:B-1----:R-:W-:-:S02]  /*4bef0*/  IMAD.MOV.U32 R0, RZ, RZ, R247 ;  /* 0x000000ffff007224 */ /* 0x002fc400078e00f7 */
        /* <DEDUP_REMOVED lines=34> */
[----:B------:R-:W4:Y:S04]  /*4c120*/  LDL.LU.64 R146, [R1+0x1e70] ;  /* 0x001e700001927983 */ /* 0x000f280000300a00 */
[----:B------:R-:W4:Y:S01]  /*4c130*/  LDL.LU.64 R148, [R1+0x1ea0] ;  /* 0x001ea00001947983 */ /* 0x000f220000300a00 */
[----:B-1----:R-:W-:-:S05]  /*4c140*/  IMAD.MOV.U32 R0, RZ, RZ, R151 ;  /* 0x000000ffff007224 */ /* 0x002fca00078e0097 */
[----:B------:R1:W-:Y:S04]  /*4c150*/  STL [R1+0x250c], R0 ;  /* 0x00250c0001007387 */ /* 0x0003e80000100800 */
[----:B------:R1:W-:Y:S04]  /*4c160*/  STL [R1+0x2518], R214 ;  /* 0x002518d601007387 */ /* 0x0003e80000100800 */
[----:B------:R-:W4:Y:S01]  /*4c170*/  LDL.LU.64 R150, [R1+0x1ed8] ;  /* 0x001ed80001967983 */ /* 0x000f220000300a00 */
[----:B-1----:R-:W-:-:S03]  /*4c180*/  IMAD.MOV.U32 R0, RZ, RZ, R215 ;  /* 0x000000ffff007224 */ /* 0x002fc600078e00d7 */
        /* <DEDUP_REMOVED lines=34> */
[----:B----4-:R-:W-:Y:S01]  /*4c3b0*/  STL [R1+0x2560], R146 ;  /* 0x0025609201007387 */ /* 0x010fe20000100800 */
[----:B-1----:R-:W-:-:S03]  /*4c3c0*/  IMAD.MOV.U32 R0, RZ, RZ, R147 ;  /* 0x000000ffff007224 */ /* 0x002fc600078e0093 */
[----:B------:R-:W-:Y:S04]  /*4c3d0*/  STL [R1+0x2568], R148 ;  /* 0x0025689401007387 */ /* 0x000fe80000100800 */
[----:B------:R1:W-:Y:S02]  /*4c3e0*/  STL [R1+0x255c], R0 ;  /* 0x00255c0001007387 */ /* 0x0003e40000100800 */
[----:B-1----:R-:W-:Y:S02]  /*4c3f0*/  IMAD.MOV.U32 R0, RZ, RZ, R149 ;  /* 0x000000ffff007224 */ /* 0x002fe400078e0095 */
[----:B------:R-:W-:Y:S04]  /*4c400*/  STL [R1+0x2570], R150 ;  /* 0x0025709601007387 */ /* 0x000fe80000100800 */
[----:B------:R1:W-:Y:S04]  /*4c410*/  STL [R1+0x2564], R0 ;  /* 0x0025640001007387 */ /* 0x0003e80000100800 */
[----:B------:R-:W-:Y:S01]  /*4c420*/  STL [R1+0x2578], R214 ;  /* 0x002578d601007387 */ /* 0x000fe20000100800 */
[----:B-1----:R-:W-:-:S05]  /*4c430*/  IMAD.MOV.U32 R0, RZ, RZ, R151 ;  /* 0x000000ffff007224 */ /* 0x002fca00078e0097 */
[----:B------:R1:W-:Y:S02]  /*4c440*/  STL [R1+0x256c], R0 ;  /* 0x00256c0001007387 */ /* 0x0003e40000100800 */
[----:B-1----:R-:W-:Y:S02]  /*4c450*/  IMAD.MOV.U32 R0, RZ, RZ, R215 ;  /* 0x000000ffff007224 */ /* 0x002fe400078e00d7 */
        /* <DEDUP_REMOVED lines=26> */
[----:B--2---:R-:W-:Y:S01]  /*4c600*/  STL [R1+0x25b0], R218 ;  /* 0x0025b0da01007387 */ /* 0x004fe20000100800 */
[----:B-1----:R-:W-:-:S03]  /*4c610*/  IMAD.MOV.U32 R0, RZ, RZ, R219 ;  /* 0x000000ffff007224 */ /* 0x002fc600078e00db */
[----:B------:R-:W2:Y:S04]  /*4c620*/  LDL.LU.64 R148, [R1+0x1f50] ;  /* 0x001f500001947983 */ /* 0x000ea80000300a00 */
[----:B------:R1:W-:Y:S04]  /*4c630*/  STL [R1+0x25ac], R0 ;  /* 0x0025ac0001007387 */ /* 0x0003e80000100800 */
[----:B---3--:R3:W-:Y:S01]  /*4c640*/  STL [R1+0x25b8], R216 ;  /* 0x0025b8d801007387 */ /* 0x0087e20000100800 */
[----:B-1----:R-:W-:-:S03]  /*4c650*/  IMAD.MOV.U32 R0, RZ, RZ, R217 ;  /* 0x000000ffff007224 */ /* 0x002fc600078e00d9 */
[----:B------:R-:W2:Y:S04]  /*4c660*/  LDL.LU.64 R218, [R1+0x1f90] ;  /* 0x001f900001da7983 */ /* 0x000ea80000300a00 */
[----:B------:R1:W-:Y:S04]  /*4c670*/  STL [R1+0x25b4], R0 ;  /* 0x0025b40001007387 */ /* 0x0003e80000100800 */
[----:B------:R-:W-:Y:S04]  /*4c680*/  STL [R1+0x25c0], R242 ;  /* 0x0025c0f201007387 */ /* 0x000fe80000100800 */
[----:B------:R-:W-:Y:S04]  /*4c690*/  STL [R1+0x25bc], R243 ;  /* 0x0025bcf301007387 */ /* 0x000fe80000100800 */
[----:B------:R-:W2:Y:S04]  /*4c6a0*/  LDL.LU.64 R150, [R1+0x1fd0] ;  /* 0x001fd00001967983 */ /* 0x000ea80000300a00 */
[----:B------:R-:W-:Y:S04]  /*4c6b0*/  STL [R1+0x25c8], R244 ;  /* 0x0025c8f401007387 */ /* 0x000fe80000100800 */
[----:B------:R-:W-:Y:S04]  /*4c6c0*/  STL [R1+0x25c4], R245 ;  /* 0x0025c4f501007387 */ /* 0x000fe80000100800 */
[----:B---3--:R-:W3:Y:S04]  /*4c6d0*/  LDL.LU.64 R216, [R1+0x2010] ;  /* 0x0020100001d87983 */ /* 0x008ee80000300a00 */
        /* <DEDUP_REMOVED lines=32> */
[----:B------:R1:W-:Y:S02]  /*4c8e0*/  STL [R1+0x2610], R218 ;  /* 0x002610da01007387 */ /* 0x0003e40000100800 */
[----:B-1----:R-:W-:-:S02]  /*4c8f0*/  IMAD.MOV.U32 R0, RZ, RZ, R219 ;  /* 0x000000ffff007224 */ /* 0x002fc400078e00db */
[----:B------:R-:W2:Y:S04]  /*4c900*/  LDL.LU.64 R218, [R1+0x2668] ;  /* 0x0026680001da7983 */ /* 0x000ea80000300a00 */
[----:B------:R1:W-:Y:S04]  /*4c910*/  STL [R1+0x260c], R0 ;  /* 0x00260c0001007387 */ /* 0x0003e80000100800 */
[----:B------:R3:W-:Y:S01]  /*4c920*/  STL [R1+0x2618], R150 ;  /* 0x0026189601007387 */ /* 0x0007e20000100800 */
[----:B-1----:R-:W-:-:S03]  /*4c930*/  IMAD.MOV.U32 R0, RZ, RZ, R151 ;  /* 0x000000ffff007224 */ /* 0x002fc600078e0097 */
[----:B---3--:R-:W3:Y:S04]  /*4c940*/  LDL.LU.64 R150, [R1+0x2670] ;  /* 0x0026700001967983 */ /* 0x008ee80000300a00 */
[----:B------:R1:W-:Y:S04]  /*4c950*/  STL [R1+0x2614], R0 ;  /* 0x0026140001007387 */ /* 0x0003e80000100800 */
[----:B------:R1:W-:Y:S02]  /*4c960*/  STL [R1+0x2620], R216 ;  /* 0x002620d801007387 */ /* 0x0003e40000100800 */
[----:B-1----:R-:W-:-:S02]  /*4c970*/  IMAD.MOV.U32 R0, RZ, RZ, R217 ;  /* 0x000000ffff007224 */ /* 0x002fc400078e00d9 */
[----:B------:R-:W3:Y:S04]  /*4c980*/  LDL.LU.64 R216, [R1+0x2678] ;  /* 0x0026780001d87983 */ /* 0x000ee80000300a00 */
        /* <DEDUP_REMOVED lines=37> */
[----:B---3--:R3:W-:Y:S01]  /*4cbe0*/  STL [R1+0x2670], R150 ;  /* 0x0026709601007387 */ /* 0x0087e20000100800 */
        /* <DEDUP_REMOVED lines=319> */
[----:B------:R-:W-:Y:S04]  /*4dfe0*/  STL [R1+0x28f0], R246 ;  /* 0x0028f0f601007387 */ /* 0x000fe80000100800 */
[----:B------:R-:W4:Y:S01]  /*4dff0*/  LDL.LU.64 R146, [R1+0x2948] ;  /* 0x0029480001927983 */ /* 0x000f220000300a00 */
[----:B-1----:R-:W-:-:S05]  /*4e000*/  IMAD.MOV.U32 R0, RZ, RZ, R247 ;  /* 0x000000ffff007224 */ /* 0x002fca00078e00f7 */
[----:B------:R1:W-:Y:S04]  /*4e010*/  STL [R1+0x28ec], R0 ;  /* 0x0028ec0001007387 */ /* 0x0003e80000100800 */
[----:B------:R-:W-:Y:S01]  /*4e020*/  STL [R1+0x28f8], R220 ;  /* 0x0028f8dc01007387 */ /* 0x000fe20000100800 */
[----:B-1----:R-:W-:-:S03]  /*4e030*/  IMAD.MOV.U32 R0, RZ, RZ, R221 ;  /* 0x000000ffff007224 */ /* 0x002fc600078e00dd */
[----:B------:R-:W4:Y:S04]  /*4e040*/  LDL.LU.64 R246, [R1+0x2950] ;  /* 0x0029500001f67983 */ /* 0x000f280000300a00 */
[----:B------:R1:W-:Y:S02]  /*4e050*/  STL [R1+0x28f4], R0 ;  /* 0x0028f40001007387 */ /* 0x0003e40000100800 */
[----:B-1----:R-:W-:Y:S02]  /*4e060*/  IMAD.MOV.U32 R0, RZ, RZ, R213 ;  /* 0x000000ffff007224 */ /* 0x002fe400078e00d5 */
[----:B------:R-:W-:Y:S04]  /*4e070*/  STL [R1+0x2900], R212 ;  /* 0x002900d401007387 */ /* 0x000fe80000100800 */
[----:B------:R-:W4:Y:S04]  /*4e080*/  LDL.LU.64 R220, [R1+0x2958] ;  /* 0x0029580001dc7983 */ /* 0x000f280000300a00 */
[----:B------:R1:W-:Y:S02]  /*4e090*/  STL [R1+0x28fc], R0 ;  /* 0x0028fc0001007387 */ /* 0x0003e40000100800 */
[----:B-1----:R-:W-:-:S02]  /*4e0a0*/  IMAD.MOV.U32 R0, RZ, RZ, R211 ;  /* 0x000000ffff007224 */ /* 0x002fc400078e00d3 */
[----:B------:R-:W-:Y:S04]  /*4e0b0*/  STL [R1+0x2908], R210 ;  /* 0x002908d201007387 */ /* 0x000fe80000100800 */
[----:B------:R-:W4:Y:S04]  /*4e0c0*/  LDL.LU.64 R212, [R1+0x2960] ;  /* 0x0029600001d47983 */ /* 0x000f280000300a00 */
[----:B------:R1:W-:Y:S02]  /*4e0d0*/  STL [R1+0x2904], R0 ;  /* 0x0029040001007387 */ /* 0x0003e40000100800 */
[----:B-1----:R-:W-:-:S02]  /*4e0e0*/  IMAD.MOV.U32 R0, RZ, RZ, R209 ;  /* 0x000000ffff007224 */ /* 0x002fc400078e00d1 */
[----:B------:R-:W-:Y:S04]  /*4e0f0*/  STL [R1+0x2910], R208 ;  /* 0x002910d001007387 */ /* 0x000fe80000100800 */
[----:B------:R-:W4:Y:S04]  /*4e100*/  LDL.LU.64 R210, [R1+0x2968] ;  /* 0x0029680001d27983 */ /* 0x000f280000300a00 */
[----:B------:R1:W-:Y:S04]  /*4e110*/  STL [R1+0x290c], R0 ;  /* 0x00290c0001007387 */ /* 0x0003e80000100800 */
[----:B------:R2:W-:Y:S01]  /*4e120*/  STL [R1+0x2918], R206 ;  /* 0x002918ce01007387 */ /* 0x0005e20000100800 */
[----:B-1----:R-:W-:-:S03]  /*4e130*/  IMAD.MOV.U32 R0, RZ, RZ, R207 ;  /* 0x000000ffff007224 */ /* 0x002fc600078e00cf */
[----:B------:R-:W4:Y:S04]  /*4e140*/  LDL.LU.64 R208, [R1+0x2970] ;  /* 0x0029700001d07983 */ /* 0x000f280000300a00 */
[----:B--2---:R-:W-:Y:S04]  /*4e150*/  STL [R1+0x2920], R148 ;  /* 0x0029209401007387 */ /* 0x004fe80000100800 */
[----:B------:R1:W-:Y:S04]  /*4e160*/  STL [R1+0x2914], R0 ;  /* 0x0029140001007387 */ /* 0x0003e80000100800 */
[----:B------:R-:W2:Y:S01]  /*4e170*/  LDL.LU.64 R206, [R1+0x2978] ;  /* 0x0029780001ce7983 */ /* 0x000ea20000300a00 */
[----:B-1----:R-:W-:-:S03]  /*4e180*/  IMAD.MOV.U32 R0, RZ, RZ, R149 ;  /* 0x000000ffff007224 */ /* 0x002fc600078e0095 */
[----:B------:R-:W-:Y:S04]  /*4e190*/  STL [R1+0x2928], R218 ;  /* 0x002928da01007387 */ /* 0x000fe80000100800 */
[----:B------:R1:W-:Y:S04]  /*4e1a0*/  STL [R1+0x291c], R0 ;  /* 0x00291c0001007387 */ /* 0x0003e80000100800 */
[----:B------:R-:W2:Y:S01]  /*4e1b0*/  LDL.LU.64 R148, [R1+0x2980] ;  /* 0x0029800001947983 */ /* 0x000ea20000300a00 */
[----:B-1----:R-:W-:-:S03]  /*4e1c0*/  IMAD.MOV.U32 R0, RZ, RZ, R219 ;  /* 0x000000ffff007224 */ /* 0x002fc600078e00db */
[----:B---3--:R-:W-:Y:S04]  /*4e1d0*/  STL [R1+0x2930], R150 ;  /* 0x0029309601007387 */ /* 0x008fe80000100800 */
[----:B------:R1:W-:Y:S04]  /*4e1e0*/  STL [R1+0x2924], R0 ;  /* 0x0029240001007387 */ /* 0x0003e80000100800 */
[----:B------:R-:W3:Y:S01]  /*4e1f0*/  LDL.LU.64 R218, [R1+0x2988] ;  /* 0x0029880001da7983 */ /* 0x000ee20000300a00 */
[----:B-1----:R-:W-:-:S03]  /*4e200*/  IMAD.MOV.U32 R0, RZ, RZ, R151 ;  /* 0x000000ffff007224 */ /* 0x002fc600078e0097 */
[----:B------:R-:W-:Y:S04]  /*4e210*/  STL [R1+0x2938], R216 ;  /* 0x002938d801007387 */ /* 0x000fe80000100800 */
        /* <DEDUP_REMOVED lines=39> */
[----:B------:R1:W-:Y:S02]  /*4e490*/  STL [R1+0x297c], R0 ;  /* 0x00297c0001007387 */ /* 0x0003e40000100800 */
[----:B-1----:R-:W-:Y:S02]  /*4e4a0*/  IMAD.MOV.U32 R0, RZ, RZ, R219 ;  /* 0x000000ffff007224 */ /* 0x002fe400078e00db */
[----:B------:R-:W3:Y:S04]  /*4e4b0*/  LDL.LU.64 R218, [R1+0x29d8] ;  /* 0x0029d80001da7983 */ /* 0x000ee80000300a00 */
[----:B------:R1:W-:Y:S04]  /*4e4c0*/  STL [R1+0x2984], R0 ;  /* 0x0029840001007387 */ /* 0x0003e80000100800 */
[----:B------:R-:W-:Y:S04]  /*4e4d0*/  STL [R1+0x2990], R150 ;  /* 0x0029909601007387 */ /* 0x000fe80000100800 */
[----:B------:R-:W3:Y:S01]  /*4e4e0*/  LDL.LU.64 R142, [R1+0x29e0] ;  /* 0x0029e000018e7983 */ /* 0x000ee20000300a00 */
[----:B-1----:R-:W-:-:S05]  /*4e4f0*/  IMAD.MOV.U32 R0, RZ, RZ, R151 ;  /* 0x000000ffff007224 */ /* 0x002fca00078e0097 */
[----:B------:R1:W-:Y:S04]  /*4e500*/  STL [R1+0x298c], R0 ;  /* 0x00298c0001007387 */ /* 0x0003e80000100800 */
[----:B----4-:R4:W-:Y:S01]  /*4e510*/  STL [R1+0x2998], R216 ;  /* 0x002998d801007387 */ /* 0x0109e20000100800 */
[----:B-1----:R-:W-:-:S03]  /*4e520*/  IMAD.MOV.U32 R0, RZ, RZ, R217 ;  /* 0x000000ffff007224 */ /* 0x002fc600078e00d9 */
[----:B------:R-:W3:Y:S04]  /*4e530*/  LDL.LU.64 R144, [R1+0x29e8] ;  /* 0x0029e80001907983 */ /* 0x000ee80000300a00 */
[----:B------:R1:W-:Y:S04]  /*4e540*/  STL [R1+0x2994], R0 ;  /* 0x0029940001007387 */ /* 0x0003e80000100800 */
[----:B------:R1:W-:Y:S04]  /*4e550*/  STL [R1+0x29a0], R214 ;  /* 0x0029a0d601007387 */ /* 0x0003e80000100800 */
[----:B----4-:R-:W4:Y:S01]  /*4e560*/  LDL.LU.64 R216, [R1+0x29f0] ;  /* 0x0029f00001d87983 */ /* 0x010f220000300a00 */
[----:B-1----:R-:W-:-:S03]  /*4e570*/  IMAD.MOV.U32 R0, RZ, RZ, R215 ;  /* 0x000000ffff007224 */ /* 0x002fc600078e00d7 */
[----:B------:R-:W4:Y:S04]  /*4e580*/  LDL.LU.64 R214, [R1+0x29f8] ;  /* 0x0029f80001d67983 */ /* 0x000f280000300a00 */
[----:B------:R1:W-:Y:S04]  /*4e590*/  STL [R1+0x299c], R0 ;  /* 0x00299c0001007387 */ /* 0x0003e80000100800 */
[----:B------:R-:W-:Y:S01]  /*4e5a0*/  STL [R1+0x29a8], R246 ;  /* 0x0029a8f601007387 */ /* 0x000fe20000100800 */
[----:B-1----:R-:W-:-:S03]  /*4e5b0*/  IMAD.MOV.U32 R0, RZ, RZ, R247 ;  /* 0x000000ffff007224 */ /* 0x002fc600078e00f7 */
[----:B------:R-:W4:Y:S04]  /*4e5c0*/  LDL.LU.64 R146, [R1+0x2a00] ;  /* 0x002a000001927983 */ /* 0x000f280000300a00 */
[----:B------:R1:W-:Y:S04]  /*4e5d0*/  STL [R1+0x29a4], R0 ;  /* 0x0029a40001007387 */ /* 0x0003e80000100800 */
[----:B------:R-:W-:Y:S01]  /*4e5e0*/  STL [R1+0x29b0], R220 ;  /* 0x0029b0dc01007387 */ /* 0x000fe20000100800 */
[----:B-1----:R-:W-:-:S03]  /*4e5f0*/  IMAD.MOV.U32 R0, RZ, RZ, R221 ;  /* 0x000000ffff007224 */ /* 0x002fc600078e00dd */
[----:B------:R-:W4:Y:S04]  /*4e600*/  LDL.LU.64 R148, [R1+0x2a08] ;  /* 0x002a080001947983 */ /* 0x000f280000300a00 */
[----:B------:R1:W-:Y:S04]  /*4e610*/  STL [R1+0x29ac], R0 ;  /* 0x0029ac0001007387 */ /* 0x0003e80000100800 */
[----:B------:R1:W-:Y:S04]  /*4e620*/  STL [R1+0x29b8], R212 ;  /* 0x0029b8d401007387 */ /* 0x0003e80000100800 */
[----:B------:R-:W4:Y:S01]  /*4e630*/  LDL.LU.64 R150, [R1+0x2a10] ;  /* 0x002a100001967983 */ /* 0x000f220000300a00 */
[----:B-1----:R-:W-:-:S03]  /*4e640*/  IMAD.MOV.U32 R0, RZ, RZ, R213 ;  /* 0x000000ffff007224 */ /* 0x002fc600078e00d5 */
[----:B------:R-:W4:Y:S04]  /*4e650*/  LDL.LU.64 R212, [R1+0x2a18] ;  /* 0x002a180001d47983 */ /* 0x000f280000300a00 */
[----:B------:R1:W-:Y:S02]  /*4e660*/  STL [R1+0x29b4], R0 ;  /* 0x0029b40001007387 */ /* 0x0003e40000100800 */
[----:B-1----:R-:W-:Y:S02]  /*4e670*/  IMAD.MOV.U32 R0, RZ, RZ, R211 ;  /* 0x000000ffff007224 */ /* 0x002fe400078e00d3 */
[----:B------:R1:W-:Y:S04]  /*4e680*/  STL [R1+0x29c0], R210 ;  /* 0x0029c0d201007387 */ /* 0x0003e80000100800 */
[----:B-1----:R-:W4:Y:S04]  /*4e690*/  LDL.LU.64 R210, [R1+0x2a20] ;  /* 0x002a200001d27983 */ /* 0x002f280000300a00 */
[----:B------:R2:W-:Y:S02]  /*4e6a0*/  STL [R1+0x29bc], R0 ;  /* 0x0029bc0001007387 */ /* 0x0005e40000100800 */
[----:B--2---:R-:W-:-:S02]  /*4e6b0*/  IMAD.MOV.U32 R0, RZ, RZ, R209 ;  /* 0x000000ffff007224 */ /* 0x004fc400078e00d1 */
[----:B------:R-:W-:Y:S04]  /*4e6c0*/  STL [R1+0x29c8], R208 ;  /* 0x0029c8d001007387 */ /* 0x000fe80000100800 */
[----:B------:R-:W2:Y:S04]  /*4e6d0*/  LDL.LU.64 R246, [R1+0x2a28] ;  /* 0x002a280001f67983 */ /* 0x000ea80000300a00 */
[----:B------:R1:W-:Y:S04]  /*4e6e0*/  STL [R1+0x29c4], R0 ;  /* 0x0029c40001007387 */ /* 0x0003e80000100800 */
[----:B------:R-:W-:Y:S04]  /*4e6f0*/  STL [R1+0x29d0], R206 ;  /* 0x0029d0ce01007387 */ /* 0x000fe80000100800 */
[----:B------:R-:W2:Y:S01]  /*4e700*/  LDL.LU.64 R220, [R1+0x2a30] ;  /* 0x002a300001dc7983 */ /* 0x000ea20000300a00 */
[----:B-1----:R-:W-:-:S03]  /*4e710*/  IMAD.MOV.U32 R0, RZ, RZ, R207 ;  /* 0x000000ffff007224 */ /* 0x002fc600078e00cf */
[----:B------:R-:W2:Y:S04]  /*4e720*/  LDL.LU.64 R208, [R1+0x2a38] ;  /* 0x002a380001d07983 */ /* 0x000ea80000300a00 */
[----:B------:R1:W-:Y:S04]  /*4e730*/  STL [R1+0x29cc], R0 ;  /* 0x0029cc0001007387 */ /* 0x0003e80000100800 */
[----:B---3--:R3:W-:Y:S01]  /*4e740*/  STL [R1+0x29d8], R218 ;  /* 0x0029d8da01007387 */ /* 0x0087e20000100800 */
[----:B-1----:R-:W-:-:S03]  /*4e750*/  IMAD.MOV.U32 R0, RZ, RZ, R219 ;  /* 0x000000ffff007224 */ /* 0x002fc600078e00db */
[----:B------:R-:W2:Y:S04]  /*4e760*/  LDL.LU.64 R206, [R1+0x2a40] ;  /* 0x002a400001ce7983 */ /* 0x000ea80000300a00 */
[----:B------:R-:W-:Y:S04]  /*4e770*/  STL [R1+0x29e0], R142 ;  /* 0x0029e08e01007387 */ /* 0x000fe80000100800 */
[----:B------:R1:W-:Y:S04]  /*4e780*/  STL [R1+0x29d4], R0 ;  /* 0x0029d40001007387 */ /* 0x0003e80000100800 */
[----:B---3--:R-:W3:Y:S01]  /*4e790*/  LDL.LU.64 R218, [R1+0x2a48] ;  /* 0x002a480001da7983 */ /* 0x008ee20000300a00 */
[----:B-1----:R-:W-:-:S03]  /*4e7a0*/  IMAD.MOV.U32 R0, RZ, RZ, R143 ;  /* 0x000000ffff007224 */ /* 0x002fc600078e008f */
[----:B------:R-:W-:Y:S04]  /*4e7b0*/  STL [R1+0x29e8], R144 ;  /* 0x0029e89001007387 */ /* 0x000fe80000100800 */
[----:B------:R1:W-:Y:S02]  /*4e7c0*/  STL [R1+0x29dc], R0 ;  /* 0x0029dc0001007387 */ /* 0x0003e40000100800 */
[----:B-1----:R-:W-:Y:S02]  /*4e7d0*/  IMAD.MOV.U32 R0, RZ, RZ, R145 ;  /* 0x000000ffff007224 */ /* 0x002fe400078e0091 */
[----:B----4-:R-:W-:Y:S04]  /*4e7e0*/  STL [R1+0x29f0], R216 ;  /* 0x0029f0d801007387 */ /* 0x010fe80000100800 */
[----:B------:R1:W-:Y:S04]  /*4e7f0*/  STL [R1+0x29e4], R0 ;  /* 0x0029e40001007387 */ /* 0x0003e80000100800 */
[----:B------:R-:W-:Y:S01]  /*4e800*/  STL [R1+0x29f8], R214 ;  /* 0x0029f8d601007387 */ /* 0x000fe20000100800 */
[----:B-1----:R-:W-:-:S05]  /*4e810*/  IMAD.MOV.U32 R0, RZ, RZ, R217 ;  /* 0x000000ffff007224 */ /* 0x002fca00078e00d9 */
        /* <DEDUP_REMOVED lines=21> */
[----:B------:R2:W-:Y:S02]  /*4e970*/  STL [R1+0x2a1c], R0 ;  /* 0x002a1c0001007387 */ /* 0x0005e40000100800 */
[----:B--2---:R-:W-:Y:S02]  /*4e980*/  IMAD.MOV.U32 R0, RZ, RZ, R247 ;  /* 0x000000ffff007224 */ /* 0x004fe400078e00f7 */
[----:B------:R-:W-:Y:S04]  /*4e990*/  STL [R1+0x2a28], R246 ;  /* 0x002a28f601007387 */ /* 0x000fe80000100800 */
[----:B------:R-:W-:Y:S04]  /*4e9a0*/  STL [R1+0x2a30], R220 ;  /* 0x002a30dc01007387 */ /* 0x000fe80000100800 */
[----:B------:R1:W-:Y:S04]  /*4e9b0*/  STL [R1+0x2a24], R0 ;  /* 0x002a240001007387 */ /* 0x0003e80000100800 */
[----:B------:R-:W-:Y:S01]  /*4e9c0*/  STL [R1+0x2a38], R208 ;  /* 0x002a38d001007387 */ /* 0x000fe20000100800 */
[----:B-1----:R-:W-:-:S05]  /*4e9d0*/  IMAD.MOV.U32 R0, RZ, RZ, R221 ;  /* 0x000000ffff007224 */ /* 0x002fca00078e00dd */
[----:B------:R1:W-:Y:S02]  /*4e9e0*/  STL [R1+0x2a2c], R0 ;  /* 0x002a2c0001007387 */ /* 0x0003e40000100800 */
[----:B-1----:R-:W-:Y:S02]  /*4e9f0*/  IMAD.MOV.U32 R0, RZ, RZ, R209 ;  /* 0x000000ffff007224 */ /* 0x002fe400078e00d1 */
        /* <DEDUP_REMOVED lines=10> */
[----:B------:R-:W-:Y:S04]  /*4eaa0*/  STL [R1+0x2a4c], R227 ;  /* 0x002a4ce301007387 */ /* 0x000fe80000100800 */
[----:B------:R-:W-:Y:S04]  /*4eab0*/  STL [R1+0x2a58], R8 ;  /* 0x002a580801007387 */ /* 0x000fe80000100800 */
[----:B------:R-:W-:Y:S04]  /*4eac0*/  STL [R1+0x2a54], R9 ;  /* 0x002a540901007387 */ /* 0x000fe80000100800 */
[----:B----4-:R-:W-:Y:S01]  /*4ead0*/  STL [R1+0x2a60], R216 ;  /* 0x002a60d801007387 */ /* 0x010fe20000100800 */
[----:B-1----:R-:W-:-:S03]  /*4eae0*/  IMAD.MOV.U32 R0, RZ, RZ, R217 ;  /* 0x000000ffff007224 */ /* 0x002fc600078e00d9 */
[----:B------:R-:W4:Y:S04]  /*4eaf0*/  LDL.LU.64 R218, [R1+0x2ac0] ;  /* 0x002ac00001da7983 */ /* 0x000f280000300a00 */
[----:B------:R1:W-:Y:S04]  /*4eb00*/  STL [R1+0x2a5c], R0 ;  /* 0x002a5c0001007387 */ /* 0x0003e80000100800 */
[----:B------:R1:W-:Y:S02]  /*4eb10*/  STL [R1+0x2a68], R214 ;  /* 0x002a68d601007387 */ /* 0x0003e40000100800 */
[----:B-1----:R-:W-:-:S02]  /*4eb20*/  IMAD.MOV.U32 R0, RZ, RZ, R215 ;  /* 0x000000ffff007224 */ /* 0x002fc400078e00d7 */
[----:B------:R-:W4:Y:S04]  /*4eb30*/  LDL.LU.64 R216, [R1+0x2ac8] ;  /* 0x002ac80001d87983 */ /* 0x000f280000300a00 */
[----:B------:R1:W-:Y:S04]  /*4eb40*/  STL [R1+0x2a64], R0 ;  /* 0x002a640001007387 */ /* 0x0003e80000100800 */
[----:B------:R-:W-:Y:S04]  /*4eb50*/  STL [R1+0x2a70], R234 ;  /* 0x002a70ea01007387 */ /* 0x000fe80000100800 */
[----:B------:R-:W-:Y:S04]  /*4eb60*/  STL [R1+0x2a6c], R235 ;  /* 0x002a6ceb01007387 */ /* 0x000fe80000100800 */
[----:B------:R-:W4:Y:S04]  /*4eb70*/  LDL.LU.64 R214, [R1+0x21f0] ;  /* 0x0021f00001d67983 */ /* 0x000f280000300a00 */
[----:B------:R-:W-:Y:S04]  /*4eb80*/  STL [R1+0x2a78], R16 ;  /* 0x002a781001007387 */ /* 0x000fe80000100800 */
[----:B------:R-:W-:Y:S01]  /*4eb90*/  STL [R1+0x2a74], R17 ;  /* 0x002a741101007387 */ /* 0x000fe20000100800 */
[----:B-1----:R-:W-:-:S03]  /*4eba0*/  IMAD.MOV.U32 R0, RZ, RZ, R213 ;  /* 0x000000ffff007224 */ /* 0x002fc600078e00d5 */
[----:B------:R1:W-:Y:S04]  /*4ebb0*/  STL [R1+0x2a80], R212 ;  /* 0x002a80d401007387 */ /* 0x0003e80000100800 */
[----:B-1----:R-:W4:Y:S04]  /*4ebc0*/  LDL.LU.64 R212, [R1+0x2ae0] ;  /* 0x002ae00001d47983 */ /* 0x002f280000300a00 */
        /* <DEDUP_REMOVED lines=9> */
[----:B------:R-:W-:Y:S04]  /*4ec60*/  STL [R1+0x2a94], R19 ;  /* 0x002a941301007387 */ /* 0x000fe80000100800 */
        /* <DEDUP_REMOVED lines=8> */
[----:B------:R-:W-:Y:S04]  /*4ecf0*/  STL [R1+0x2ab0], R250 ;  /* 0x002ab0fa01007387 */ /* 0x000fe80000100800 */
[----:B------:R-:W-:Y:S04]  /*4ed00*/  STL [R1+0x2aac], R251 ;  /* 0x002aacfb01007387 */ /* 0x000fe80000100800 */
[----:B------:R-:W-:Y:S04]  /*4ed10*/  STL [R1+0x2ab8], R20 ;  /* 0x002ab81401007387 */ /* 0x000fe80000100800 */
[----:B------:R-:W3:Y:S04]  /*4ed20*/  LDL.LU.64 R220, [R1+0x2200] ;  /* 0x0022000001dc7983 */ /* 0x000ee80000300a00 */
[----:B------:R-:W-:Y:S01]  /*4ed30*/  STL [R1+0x2ab4], R21 ;  /* 0x002ab41501007387 */ /* 0x000fe20000100800 */
[----:B----4-:R-:W-:-:S03]  /*4ed40*/  IMAD.MOV.U32 R0, RZ, RZ, R219 ;  /* 0x000000ffff007224 */ /* 0x010fc600078e00db */
        /* <DEDUP_REMOVED lines=8> */
[----:B------:R-:W4:Y:S01]  /*4edd0*/  LDL.LU.64 R150, [R1+0x2208] ;  /* 0x0022080001967983 */ /* 0x000f220000300a00 */
[----:B-1----:R-:W-:-:S05]  /*4ede0*/  IMAD.MOV.U32 R0, RZ, RZ, R215 ;  /* 0x000000ffff007224 */ /* 0x002fca00078e00d7 */
[----:B------:R1:W-:Y:S04]  /*4edf0*/  STL [R1+0x2acc], R0 ;  /* 0x002acc0001007387 */ /* 0x0003e80000100800 */
[----:B------:R-:W-:Y:S04]  /*4ee00*/  STL [R1+0x2ad8], R22 ;  /* 0x002ad81601007387 */ /* 0x000fe80000100800 */
[----:B------:R-:W-:Y:S01]  /*4ee10*/  STL [R1+0x2ad4], R23 ;  /* 0x002ad41701007387 */ /* 0x000fe20000100800 */
[----:B-1----:R-:W-:-:S03]  /*4ee20*/  IMAD.MOV.U32 R0, RZ, RZ, R213 ;  /* 0x000000ffff007224 */ /* 0x002fc600078e00d5 */
[----:B------:R-:W-:Y:S04]  /*4ee30*/  STL [R1+0x2ae0], R212 ;  /* 0x002ae0d401007387 */ /* 0x000fe80000100800 */
[----:B------:R-:W4:Y:S04]  /*4ee40*/  LDL.LU.64 R214, [R1+0x2b40] ;  /* 0x002b400001d67983 */ /* 0x000f280000300a00 */
[----:B------:R1:W-:Y:S02]  /*4ee50*/  STL [R1+0x2adc], R0 ;  /* 0x002adc0001007387 */ /* 0x0003e40000100800 */
[----:B-1----:R-:W-:-:S02]  /*4ee60*/  IMAD.MOV.U32 R0, RZ, RZ, R211 ;  /* 0x000000ffff007224 */ /* 0x002fc400078e00d3 */
[----:B------:R1:W-:Y:S04]  /*4ee70*/  STL [R1+0x2ae8], R210 ;  /* 0x002ae8d201007387 */ /* 0x0003e80000100800 */
[----:B------:R-:W4:Y:S04]  /*4ee80*/  LDL.LU.64 R212, [R1+0x2b48] ;  /* 0x002b480001d47983 */ /* 0x000f280000300a00 */
[----:B------:R1:W-:Y:S04]  /*4ee90*/  STL [R1+0x2ae4], R0 ;  /* 0x002ae40001007387 */ /* 0x0003e80000100800 */
[----:B------:R-:W-:Y:S04]  /*4eea0*/  STL [R1+0x2af0], R246 ;  /* 0x002af0f601007387 */ /* 0x000fe80000100800 */
[----:B-1----:R-:W4:Y:S01]  /*4eeb0*/  LDL.LU.64 R210, [R1+0x2210] ;  /* 0x0022100001d27983 */ /* 0x002f220000300a00 */
[----:B------:R-:W-:-:S03]  /*4eec0*/  IMAD.MOV.U32 R0, RZ, RZ, R247 ;  /* 0x000000ffff007224 */ /* 0x000fc600078e00f7 */
[----:B------:R-:W-:Y:S04]  /*4eed0*/  STL [R1+0x2af8], R152 ;  /* 0x002af89801007387 */ /* 0x000fe80000100800 */
[----:B------:R2:W-:Y:S04]  /*4eee0*/  STL [R1+0x2aec], R0 ;  /* 0x002aec0001007387 */ /* 0x0005e80000100800 */
[----:B------:R-:W-:Y:S01]  /*4eef0*/  STL [R1+0x2af4], R153 ;  /* 0x002af49901007387 */ /* 0x000fe20000100800 */
[----:B--2---:R-:W-:-:S03]  /*4ef00*/  IMAD.MOV.U32 R0, RZ, RZ, R209 ;  /* 0x000000ffff007224 */ /* 0x004fc600078e00d1 */
[----:B------:R1:W-:Y:S04]  /*4ef10*/  STL [R1+0x2b00], R208 ;  /* 0x002b00d001007387 */ /* 0x0003e80000100800 */
[----:B------:R-:W2:Y:S04]  /*4ef20*/  LDL.LU.64 R246, [R1+0x2b60] ;  /* 0x002b600001f67983 */ /* 0x000ea80000300a00 */
[----:B------:R1:W-:Y:S04]  /*4ef30*/  STL [R1+0x2afc], R0 ;  /* 0x002afc0001007387 */ /* 0x0003e80000100800 */
[----:B---3--:R3:W-:Y:S04]  /*4ef40*/  STL [R1+0x2b08], R206 ;  /* 0x002b08ce01007387 */ /* 0x0087e80000100800 */
[----:B-1----:R-:W2:Y:S01]  /*4ef50*/  LDL.LU.64 R208, [R1+0x2b68] ;  /* 0x002b680001d07983 */ /* 0x002ea20000300a00 */
[----:B------:R-:W-:-:S03]  /*4ef60*/  IMAD.MOV.U32 R0, RZ, RZ, R207 ;  /* 0x000000ffff007224 */ /* 0x000fc600078e00cf */
[----:B---3--:R-:W3:Y:S04]  /*4ef70*/  LDL.LU.64 R206, [R1+0x2218] ;  /* 0x0022180001ce7983 */ /* 0x008ee80000300a00 */
[----:B------:R1:W-:Y:S04]  /*4ef80*/  STL [R1+0x2b04], R0 ;  /* 0x002b040001007387 */ /* 0x0003e80000100800 */
[----:B------:R-:W-:Y:S01]  /*4ef90*/  STL [R1+0x2b10], R220 ;  /* 0x002b10dc01007387 */ /* 0x000fe20000100800 */
[----:B-1----:R-:W-:-:S03]  /*4efa0*/  IMAD.MOV.U32 R0, RZ, RZ, R221 ;  /* 0x000000ffff007224 */ /* 0x002fc600078e00dd */
[----:B------:R-:W-:Y:S04]  /*4efb0*/  STL [R1+0x2b18], R154 ;  /* 0x002b189a01007387 */ /* 0x000fe80000100800 */
[----:B------:R4:W-:Y:S04]  /*4efc0*/  STL [R1+0x2b0c], R0 ;  /* 0x002b0c0001007387 */ /* 0x0009e80000100800 */
[----:B------:R-:W-:Y:S01]  /*4efd0*/  STL [R1+0x2b14], R155 ;  /* 0x002b149b01007387 */ /* 0x000fe20000100800 */
[----:B----4-:R-:W-:-:S03]  /*4efe0*/  IMAD.MOV.U32 R0, RZ, RZ, R219 ;  /* 0x000000ffff007224 */ /* 0x010fc600078e00db */
[----:B------:R1:W-:Y:S04]  /*4eff0*/  STL [R1+0x2b20], R218 ;  /* 0x002b20da01007387 */ /* 0x0003e80000100800 */
[----:B------:R-:W4:Y:S04]  /*4f000*/  LDL.LU.64 R220, [R1+0x2b80] ;  /* 0x002b800001dc7983 */ /* 0x000f280000300a00 */
[----:B------:R-:W-:Y:S04]  /*4f010*/  STL [R1+0x2b28], R216 ;  /* 0x002b28d801007387 */ /* 0x000fe80000100800 */
[----:B------:R1:W-:Y:S04]  /*4f020*/  STL [R1+0x2b1c], R0 ;  /* 0x002b1c0001007387 */ /* 0x0003e80000100800 */
[----:B-1----:R-:W4:Y:S01]  /*4f030*/  LDL.LU.64 R218, [R1+0x2b88] ;  /* 0x002b880001da7983 */ /* 0x002f220000300a00 */
[----:B------:R-:W-:-:S03]  /*4f040*/  IMAD.MOV.U32 R0, RZ, RZ, R217 ;  /* 0x000000ffff007224 */ /* 0x000fc600078e00d9 */
[----:B------:R-:W-:Y:S04]  /*4f050*/  STL [R1+0x2b30], R150 ;  /* 0x002b309601007387 */ /* 0x000fe80000100800 */
[----:B------:R1:W-:Y:S04]  /*4f060*/  STL [R1+0x2b24], R0 ;  /* 0x002b240001007387 */ /* 0x0003e80000100800 */
[----:B------:R-:W4:Y:S01]  /*4f070*/  LDL.LU.64 R216, [R1+0x2220] ;  /* 0x0022200001d87983 */ /* 0x000f220000300a00 */
[----:B-1----:R-:W-:-:S03]  /*4f080*/  IMAD.MOV.U32 R0, RZ, RZ, R151 ;  /* 0x000000ffff007224 */ /* 0x002fc600078e0097 */
[----:B------:R-:W-:Y:S04]  /*4f090*/  STL [R1+0x2b38], R156 ;  /* 0x002b389c01007387 */ /* 0x000fe80000100800 */
[----:B------:R1:W-:Y:S04]  /*4f0a0*/  STL [R1+0x2b2c], R0 ;  /* 0x002b2c0001007387 */ /* 0x0003e80000100800 */
[----:B------:R-:W-:Y:S01]  /*4f0b0*/  STL [R1+0x2b34], R157 ;  /* 0x002b349d01007387 */ /* 0x000fe20000100800 */
[----:B-1----:R-:W-:-:S03]  /*4f0c0*/  IMAD.MOV.U32 R0, RZ, RZ, R215 ;  /* 0x000000ffff007224 */ /* 0x002fc600078e00d7 */
[----:B------:R1:W-:Y:S04]  /*4f0d0*/  STL [R1+0x2b40], R214 ;  /* 0x002b40d601007387 */ /* 0x0003e80000100800 */
[----:B-1----:R-:W4:Y:S04]  /*4f0e0*/  LDL.LU.64 R214, [R1+0x2ba0] ;  /* 0x002ba00001d67983 */ /* 0x002f280000300a00 */
        /* <DEDUP_REMOVED lines=9> */
[----:B------:R-:W4:Y:S04]  /*4f180*/  LDL.LU.64 R210, [R1+0x2228] ;  /* 0x0022280001d27983 */ /* 0x000f280000300a00 */
[----:B------:R-:W-:Y:S01]  /*4f190*/  STL [R1+0x2b54], R159 ;  /* 0x002b549f01007387 */ /* 0x000fe20000100800 */
[----:B--2---:R-:W-:-:S03]  /*4f1a0*/  IMAD.MOV.U32 R0, RZ, RZ, R247 ;  /* 0x000000ffff007224 */ /* 0x004fc600078e00f7 */
[----:B------:R-:W-:Y:S04]  /*4f1b0*/  STL [R1+0x2b60], R246 ;  /* 0x002b60f601007387 */ /* 0x000fe80000100800 */
[----:B------:R-:W-:Y:S04]  /*4f1c0*/  STL [R1+0x2b68], R208 ;  /* 0x002b68d001007387 */ /* 0x000fe80000100800 */
[----:B------:R1:W-:Y:S04]  /*4f1d0*/  STL [R1+0x2b5c], R0 ;  /* 0x002b5c0001007387 */ /* 0x0003e80000100800 */
[----:B---3--:R-:W-:Y:S01]  /*4f1e0*/  STL [R1+0x2b70], R206 ;  /* 0x002b70ce01007387 */ /* 0x008fe20000100800 */
[----:B-1----:R-:W-:-:S05]  /*4f1f0*/  IMAD.MOV.U32 R0, RZ, RZ, R209 ;  /* 0x000000ffff007224 */ /* 0x002fca00078e00d1 */
[----:B------:R1:W-:Y:S04]  /*4f200*/  STL [R1+0x2b64], R0 ;  /* 0x002b640001007387 */ /* 0x0003e80000100800 */
[----:B------:R-:W2:Y:S01]  /*4f210*/  LDL.LU.64 R208, [R1+0x2bc0] ;  /* 0x002bc00001d07983 */ /* 0x000ea20000300a00 */
[----:B-1----:R-:W-:-:S03]  /*4f220*/  IMAD.MOV.U32 R0, RZ, RZ, R207 ;  /* 0x000000ffff007224 */ /* 0x002fc600078e00cf */
[----:B------:R-:W3:Y:S04]  /*4f230*/  LDL.LU.64 R206, [R1+0x2bc8] ;  /* 0x002bc80001ce7983 */ /* 0x000ee80000300a00 */
[----:B------:R4:W-:Y:S04]  /*4f240*/  STL [R1+0x2b6c], R0 ;  /* 0x002b6c0001007387 */ /* 0x0009e80000100800 */
[----:B------:R-:W-:Y:S04]  /*4f250*/  STL [R1+0x2b78], R160 ;  /* 0x002b78a001007387 */ /* 0x000fe80000100800 */
[----:B------:R-:W-:Y:S01]  /*4f260*/  STL [R1+0x2b74], R161 ;  /* 0x002b74a101007387 */ /* 0x000fe20000100800 */
[----:B----4-:R-:W-:-:S03]  /*4f270*/  IMAD.MOV.U32 R0, RZ, RZ, R221 ;  /* 0x000000ffff007224 */ /* 0x010fc600078e00dd */
[----:B------:R-:W-:Y:S04]  /*4f280*/  STL [R1+0x2b80], R220 ;  /* 0x002b80dc01007387 */ /* 0x000fe80000100800 */
[----:B------:R-:W4:Y:S04]  /*4f290*/  LDL.LU.64 R146, [R1+0x2230] ;  /* 0x0022300001927983 */ /* 0x000f280000300a00 */
[----:B------:R-:W-:Y:S04]  /*4f2a0*/  STL [R1+0x2b88], R218 ;  /* 0x002b88da01007387 */ /* 0x000fe80000100800 */
[----:B------:R1:W-:Y:S04]  /*4f2b0*/  STL [R1+0x2b7c], R0 ;  /* 0x002b7c0001007387 */ /* 0x0003e80000100800 */
[----:B------:R-:W4:Y:S01]  /*4f2c0*/  LDL.LU.64 R148, [R1+0x2be0] ;  /* 0x002be00001947983 */ /* 0x000f220000300a00 */
[----:B-1----:R-:W-:-:S05]  /*4f2d0*/  IMAD.MOV.U32 R0, RZ, RZ, R219 ;  /* 0x000000ffff007224 */ /* 0x002fca00078e00db */
[----:B------:R1:W-:Y:S04]  /*4f2e0*/  STL [R1+0x2b84], R0 ;  /* 0x002b840001007387 */ /* 0x0003e80000100800 */
[----:B------:R-:W-:Y:S04]  /*4f2f0*/  STL [R1+0x2b90], R216 ;  /* 0x002b90d801007387 */ /* 0x000fe80000100800 */
[----:B------:R-:W4:Y:S01]  /*4f300*/  LDL.LU.64 R150, [R1+0x2be8] ;  /* 0x002be80001967983 */ /* 0x000f220000300a00 */
[----:B-1----:R-:W-:-:S03]  /*4f310*/  IMAD.MOV.U32 R0, RZ, RZ, R217 ;  /* 0x000000ffff007224 */ /* 0x002fc600078e00d9 */
[----:B------:R-:W4:Y:S04]  /*4f320*/  LDL.LU.64 R246, [R1+0x2238] ;  /* 0x0022380001f67983 */ /* 0x000f280000300a00 */
[----:B------:R1:W-:Y:S04]  /*4f330*/  STL [R1+0x2b8c], R0 ;  /* 0x002b8c0001007387 */ /* 0x0003e80000100800 */
[----:B------:R-:W-:Y:S04]  /*4f340*/  STL [R1+0x2b98], R162 ;  /* 0x002b98a201007387 */ /* 0x000fe80000100800 */
[----:B------:R-:W-:Y:S04]  /*4f350*/  STL [R1+0x2b94], R163 ;  /* 0x002b94a301007387 */ /* 0x000fe80000100800 */
[----:B------:R-:W-:Y:S01]  /*4f360*/  STL [R1+0x2ba0], R214 ;  /* 0x002ba0d601007387 */ /* 0x000fe20000100800 */
[----:B-1----:R-:W-:-:S03]  /*4f370*/  IMAD.MOV.U32 R0, RZ, RZ, R215 ;  /* 0x000000ffff007224 */ /* 0x002fc600078e00d7 */
[----:B------:R-:W4:Y:S04]  /*4f380*/  LDL.LU.64 R220, [R1+0x2c00] ;  /* 0x002c000001dc7983 */ /* 0x000f280000300a00 */
[----:B------:R-:W4:Y:S04]  /*4f390*/  LDL.LU.64 R218, [R1+0x2c08] ;  /* 0x002c080001da7983 */ /* 0x000f280000300a00 */
[----:B------:R1:W-:Y:S04]  /*4f3a0*/  STL [R1+0x2b9c], R0 ;  /* 0x002b9c0001007387 */ /* 0x0003e80000100800 */
[----:B------:R-:W-:Y:S01]  /*4f3b0*/  STL [R1+0x2ba8], R212 ;  /* 0x002ba8d401007387 */ /* 0x000fe20000100800 */
[----:B-1----:R-:W-:-:S03]  /*4f3c0*/  IMAD.MOV.U32 R0, RZ, RZ, R213 ;  /* 0x000000ffff007224 */ /* 0x002fc600078e00d5 */
[----:B------:R-:W4:Y:S04]  /*4f3d0*/  LDL.LU.64 R216, [R1+0x2c10] ;  /* 0x002c100001d87983 */ /* 0x000f280000300a00 */
[----:B------:R-:W-:Y:S04]  /*4f3e0*/  STL [R1+0x2bb0], R210 ;  /* 0x002bb0d201007387 */ /* 0x000fe80000100800 */
[----:B------:R1:W-:Y:S04]  /*4f3f0*/  STL [R1+0x2ba4], R0 ;  /* 0x002ba40001007387 */ /* 0x0003e80000100800 */
[----:B------:R-:W4:Y:S01]  /*4f400*/  LDL.LU.64 R214, [R1+0x2c20] ;  /* 0x002c200001d67983 */ /* 0x000f220000300a00 */
[----:B-1----:R-:W-:-:S05]  /*4f410*/  IMAD.MOV.U32 R0, RZ, RZ, R211 ;  /* 0x000000ffff007224 */ /* 0x002fca00078e00d3 */
[----:B------:R2:W-:Y:S04]  /*4f420*/  STL [R1+0x2bac], R0 ;  /* 0x002bac0001007387 */ /* 0x0005e80000100800 */
[----:B------:R-:W-:Y:S04]  /*4f430*/  STL [R1+0x2bb8], R164 ;  /* 0x002bb8a401007387 */ /* 0x000fe80000100800 */
[----:B------:R-:W4:Y:S04]  /*4f440*/  LDL.LU.64 R212, [R1+0x2c28] ;  /* 0x002c280001d47983 */ /* 0x000f280000300a00 */
[----:B------:R-:W-:Y:S04]  /*4f450*/  STL [R1+0x2bb4], R165 ;  /* 0x002bb4a501007387 */ /* 0x000fe80000100800 */
[----:B------:R-:W4:Y:S01]  /*4f460*/  LDL.LU.64 R210, [R1+0x2c30] ;  /* 0x002c300001d27983 */ /* 0x000f220000300a00 */
[----:B--2---:R-:W-:-:S03]  /*4f470*/  IMAD.MOV.U32 R0, RZ, RZ, R209 ;  /* 0x000000ffff007224 */ /* 0x004fc600078e00d1 */
[----:B------:R1:W-:Y:S04]  /*4f480*/  STL [R1+0x2bc0], R208 ;  /* 0x002bc0d001007387 */ /* 0x0003e80000100800 */
[----:B---3--:R-:W-:Y:S04]  /*4f490*/  STL [R1+0x2bc8], R206 ;  /* 0x002bc8ce01007387 */ /* 0x008fe80000100800 */
[----:B------:R2:W-:Y:S04]  /*4f4a0*/  STL [R1+0x2bbc], R0 ;  /* 0x002bbc0001007387 */ /* 0x0005e80000100800 */
[----:B-1----:R-:W3:Y:S01]  /*4f4b0*/  LDL.LU.64 R208, [R1+0x2c40] ;  /* 0x002c400001d07983 */ /* 0x002ee20000300a00 */
[----:B--2---:R-:W-:-:S03]  /*4f4c0*/  IMAD.MOV.U32 R0, RZ, RZ, R207 ;  /* 0x000000ffff007224 */ /* 0x004fc600078e00cf */
[----:B------:R-:W2:Y:S04]  /*4f4d0*/  LDL.LU.64 R206, [R1+0x2c48] ;  /* 0x002c480001ce7983 */ /* 0x000ea80000300a00 */
[----:B------:R1:W-:Y:S04]  /*4f4e0*/  STL [R1+0x2bc4], R0 ;  /* 0x002bc40001007387 */ /* 0x0003e80000100800 */
[----:B----4-:R-:W-:Y:S01]  /*4f4f0*/  STL [R1+0x2bd0], R146 ;  /* 0x002bd09201007387 */ /* 0x010fe20000100800 */
[----:B-1----:R-:W-:-:S03]  /*4f500*/  IMAD.MOV.U32 R0, RZ, RZ, R147 ;  /* 0x000000ffff007224 */ /* 0x002fc600078e0093 */
[----:B------:R-:W-:Y:S04]  /*4f510*/  STL [R1+0x2bd8], R166 ;  /* 0x002bd8a601007387 */ /* 0x000fe80000100800 */
[----:B------:R1:W-:Y:S04]  /*4f520*/  STL [R1+0x2bcc], R0 ;  /* 0x002bcc0001007387 */ /* 0x0003e80000100800 */
[----:B------:R-:W-:Y:S01]  /*4f530*/  STL [R1+0x2bd4], R167 ;  /* 0x002bd4a701007387 */ /* 0x000fe20000100800 */
[----:B-1----:R-:W-:-:S03]  /*4f540*/  IMAD.MOV.U32 R0, RZ, RZ, R149 ;  /* 0x000000ffff007224 */ /* 0x002fc600078e0095 */
[----:B------:R-:W-:Y:S04]  /*4f550*/  STL [R1+0x2be0], R148 ;  /* 0x002be09401007387 */ /* 0x000fe80000100800 */
[----:B------:R-:W-:Y:S04]  /*4f560*/  STL [R1+0x2be8], R150 ;  /* 0x002be89601007387 */ /* 0x000fe80000100800 */
[----:B------:R1:W-:Y:S04]  /*4f570*/  STL [R1+0x2bdc], R0 ;  /* 0x002bdc0001007387 */ /* 0x0003e80000100800 */
[----:B------:R-:W-:Y:S01]  /*4f580*/  STL [R1+0x2bf0], R246 ;  /* 0x002bf0f601007387 */ /* 0x000fe20000100800 */
[----:B-1----:R-:W-:-:S05]  /*4f590*/  IMAD.MOV.U32 R0, RZ, RZ, R151 ;  /* 0x000000ffff007224 */ /* 0x002fca00078e0097 */
[----:B------:R1:W-:Y:S04]  /*4f5a0*/  STL [R1+0x2be4], R0 ;  /* 0x002be40001007387 */ /* 0x0003e80000100800 */
[----:B------:R-:W-:Y:S01]  /*4f5b0*/  STL [R1+0x2bf8], R168 ;  /* 0x002bf8a801007387 */ /* 0x000fe20000100800 */
[----:B-1----:R-:W-:-:S05]  /*4f5c0*/  IMAD.MOV.U32 R0, RZ, RZ, R247 ;  /* 0x000000ffff007224 */ /* 0x002fca00078e00f7 */
[----:B------:R1:W-:Y:S04]  /*4f5d0*/  STL [R1+0x2bec], R0 ;  /* 0x002bec0001007387 */ /* 0x0003e80000100800 */
[----:B------:R-:W-:Y:S01]  /*4f5e0*/  STL [R1+0x2bf4], R169 ;  /* 0x002bf4a901007387 */ /* 0x000fe20000100800 */
[----:B-1----:R-:W-:-:S03]  /*4f5f0*/  IMAD.MOV.U32 R0, RZ, RZ, R221 ;  /* 0x000000ffff007224 */ /* 0x002fc600078e00dd */
[----:B------:R-:W-:Y:S04]  /*4f600*/  STL [R1+0x2c00], R220 ;  /* 0x002c00dc01007387 */ /* 0x000fe80000100800 */
[----:B------:R-:W-:Y:S04]  /*4f610*/  STL [R1+0x2c08], R218 ;  /* 0x002c08da01007387 */ /* 0x000fe80000100800 */
[----:B------:R1:W-:Y:S02]  /*4f620*/  STL [R1+0x2bfc], R0 ;  /* 0x002bfc0001007387 */ /* 0x0003e40000100800 */
[----:B-1----:R-:W-:-:S02]  /*4f630*/  IMAD.MOV.U32 R0, RZ, RZ, R219 ;  /* 0x000000ffff007224 */ /* 0x002fc400078e00db */
[----:B------:R-:W-:Y:S04]  /*4f640*/  STL [R1+0x2c10], R216 ;  /* 0x002c10d801007387 */ /* 0x000fe80000100800 */
        /* <DEDUP_REMOVED lines=16> */
[----:B---3--:R-:W-:-:S03]  /*4f750*/  IMAD.MOV.U32 R0, RZ, RZ, R209 ;  /* 0x000000ffff007224 */ /* 0x008fc600078e00d1 */
[----:B------:R-:W-:Y:S04]  /*4f760*/  STL [R1+0x2c40], R208 ;  /* 0x002c40d001007387 */ /* 0x000fe80000100800 */
[----:B--2---:R-:W-:Y:S04]  /*4f770*/  STL [R1+0x2c48], R206 ;  /* 0x002c48ce01007387 */ /* 0x004fe80000100800 */
[----:B------:R1:W-:Y:S04]  /*4f780*/  STL [R1+0x2c3c], R0 ;  /* 0x002c3c0001007387 */ /* 0x0003e80000100800 */
[----:B------:R-:W2:Y:S01]  /*4f790*/  LDL.LU.64 R8, [R1+0x2d30] ;  /* 0x002d300001087983 */ /* 0x000ea20000300a00 */
[----:B-1----:R-:W-:-:S05]  /*4f7a0*/  IMAD.MOV.U32 R0, RZ, RZ, R207 ;  /* 0x000000ffff007224 */ /* 0x002fca00078e00cf */
[----:B------:R-:W-:Y:S04]  /*4f7b0*/  STL [R1+0x2c44], R0 ;  /* 0x002c440001007387 */ /* 0x000fe80000100800 */
[----:B------:R-:W-:Y:S04]  /*4f7c0*/  STL.64 [R1+0x2228], R232 ;  /* 0x002228e801007387 */ /* 0x000fe80000100a00 */
[----:B--2---:R1:W-:Y:S04]  /*4f7d0*/  STL.64 [R1+0x2230], R8 ;  /* 0x0022300801007387 */ /* 0x0043e80000100a00 */
[----:B-1----:R-:W2:Y:S04]  /*4f7e0*/  LDL.LU.64 R8, [R1+0x3030] ;  /* 0x0030300001087983 */ /* 0x002ea80000300a00 */
[----:B------:R-:W3:Y:S04]  /*4f7f0*/  LDL.LU.64 R16, [R1+0x2eb8] ;  /* 0x002eb80001107983 */ /* 0x000ee80000300a00 */
[----:B--2---:R1:W-:Y:S04]  /*4f800*/  STL.64 [R1+0x2220], R8 ;  /* 0x0022200801007387 */ /* 0x0043e80000100a00 */
[----:B-1----:R-:W2:Y:S04]  /*4f810*/  LDL.LU.64 R8, [R1+0x2d38] ;  /* 0x002d380001087983 */ /* 0x002ea80000300a00 */
[----:B---3--:R-:W-:Y:S04]  /*4f820*/  STL.64 [R1+0x2218], R16 ;  /* 0x0022181001007387 */ /* 0x008fe80000100a00 */
        /* <DEDUP_REMOVED lines=13> */
[----:B---3--:R1:W-:Y:S04]  /*4f900*/  STL.64 [R1+0x21d8], R16 ;  /* 0x0021d81001007387 */ /* 0x0083e80000100a00 */
[----:B-1----:R-:W3:Y:S04]  /*4f910*/  LDL.LU.64 R16, [R1+0x2c50] ;  /* 0x002c500001107983 */ /* 0x002ee80000300a00 */
        /* <DEDUP_REMOVED lines=228> */
[----:B------:R1:W5:Y:S01]  /*50760*/  LDL.LU.64 R250, [R1+0x2fc0] ;  /* 0x002fc00001fa7983 */ /* 0x0003620000300a00 */
[----:B------:R-:W-:-:S02]  /*50770*/  IMAD.MOV.U32 R206, RZ, RZ, R204 ;  /* 0x000000ffffce7224 */ /* 0x000fc400078e00cc */
[----:B------:R-:W-:Y:S02]  /*50780*/  IMAD.MOV.U32 R207, RZ, RZ, R205 ;  /* 0x000000ffffcf7224 */ /* 0x000fe400078e00cd */
[----:B------:R-:W-:Y:S02]  /*50790*/  IMAD.MOV.U32 R214, RZ, RZ, R202 ;  /* 0x000000ffffd67224 */ /* 0x000fe400078e00ca */
[----:B------:R-:W-:Y:S02]  /*507a0*/  IMAD.MOV.U32 R215, RZ, RZ, R203 ;  /* 0x000000ffffd77224 */ /* 0x000fe400078e00cb */
[----:B------:R-:W-:Y:S02]  /*507b0*/  IMAD.MOV.U32 R222, RZ, RZ, R200 ;  /* 0x000000ffffde7224 */ /* 0x000fe400078e00c8 */
[----:B------:R-:W-:Y:S02]  /*507c0*/  IMAD.MOV.U32 R223, RZ, RZ, R201 ;  /* 0x000000ffffdf7224 */ /* 0x000fe400078e00c9 */
[----:B------:R-:W-:-:S02]  /*507d0*/  IMAD.MOV.U32 R230, RZ, RZ, R198 ;  /* 0x000000ffffe67224 */ /* 0x000fc400078e00c6 */
[----:B------:R-:W-:Y:S02]  /*507e0*/  IMAD.MOV.U32 R231, RZ, RZ, R199 ;  /* 0x000000ffffe77224 */ /* 0x000fe400078e00c7 */
[----:B------:R-:W-:Y:S02]  /*507f0*/  IMAD.MOV.U32 R238, RZ, RZ, R196 ;  /* 0x000000ffffee7224 */ /* 0x000fe400078e00c4 */
[----:B------:R-:W-:Y:S02]  /*50800*/  IMAD.MOV.U32 R239, RZ, RZ, R197 ;  /* 0x000000ffffef7224 */ /* 0x000fe400078e00c5 */
[----:B------:R-:W-:Y:S02]  /*50810*/  IMAD.MOV.U32 R246, RZ, RZ, R194 ;  /* 0x000000fffff67224 */ /* 0x000fe400078e00c2 */
[----:B------:R-:W-:Y:S01]  /*50820*/  IMAD.MOV.U32 R247, RZ, RZ, R195 ;  /* 0x000000fffff77224 */ /* 0x000fe200078e00c3 */
[----:B--2---:R2:W-:Y:S04]  /*50830*/  STL.64 [R1+0x1e00], R8 ;  /* 0x001e000801007387 */ /* 0x0045e80000100a00 */
[----:B------:R1:W5:Y:S04]  /*50840*/  LDL.LU.64 R248, [R1+0x2e48] ;  /* 0x002e480001f87983 */ /* 0x0003680000300a00 */
        /* <DEDUP_REMOVED lines=46> */
[----:B--2---:R1:W5:Y:S04]  /*50b30*/  LDL.LU.64 R8, [R1+0x2d28] ;  /* 0x002d280001087983 */ /* 0x0043680000300a00 */
[----:B------:R-:W-:Y:S04]  /*50b40*/  STL [R1+0x1c00], RZ ;  /* 0x001c00ff01007387 */ /* 0x000fe80000100800 */
        /* <DEDUP_REMOVED lines=1791> */
[----:B------:R-:W-:Y:S04]  /*57b40*/  STL [R1], RZ ;  /* 0x000000ff01007387 */ /* 0x000fe80000100800 */
        /* <DEDUP_REMOVED lines=44> */
[----:B------:R-:W-:Y:S01]  /*57e10*/  STL [R1+0xb4], RZ ;  /* 0x0000b4ff01007387 */ /* 0x000fe20000100800 */
[----:B------:R-:W-:-:S03]  /*57e20*/  USHF.R.S32.HI UR8, URZ, 0x1f, UR6 ;  /* 0x0000001f3f087899 */ /* 0x000fc60008011406 */
[----:B------:R-:W-:Y:S04]  /*57e30*/  STL [R1+0xb8], RZ ;  /* 0x0000b8ff01007387 */ /* 0x000fe80000100800 */
[----:B------:R-:W-:Y:S04]  /*57e40*/  STL [R1+0xbc], RZ ;  /* 0x0000bcff01007387 */ /* 0x000fe80000100800 */
[----:B------:R-:W-:Y:S04]  /*57e50*/  STL [R1+0xc0], RZ ;  /* 0x0000c0ff01007387 */ /* 0x000fe80000100800 */
[----:B------:R-:W-:Y:S01]  /*57e60*/  STL [R1+0xc4], RZ ;  /* 0x0000c4ff01007387 */ /* 0x000fe20000100800 */
[----:B------:R-:W-:-:S03]  /*57e70*/  ULEA.HI UR8, UR8, UR6, URZ, 0x6 ;  /* 0x0000000608087291 */ /* 0x000fc6000f8f303f */
        /* <DEDUP_REMOVED lines=8> */
[----:B------:R-:W-:Y:S04]  /*57f00*/  STL [R1+0xe4], RZ ;  /* 0x0000e4ff01007387 */ /* 0x000fe80000100800 */
[----:B------:R-:W-:Y:S04]  /*57f10*/  STL [R1+0xe8], RZ ;  /* 0x0000e8ff01007387 */ /* 0x000fe80000100800 */
[----:B------:R-:W-:Y:S01]  /*57f20*/  STL [R1+0xec], RZ ;  /* 0x0000ecff01007387 */ /* 0x000fe20000100800 */
[----:B------:R-:W-:-:S03]  /*57f30*/  IMAD.U32 R5, RZ, RZ, UR9 ;  /* 0x00000009ff057e24 */ /* 0x000fc6000f8e00ff */
[----:B------:R-:W-:Y:S01]  /*57f40*/  STL [R1+0xf0], RZ ;  /* 0x0000f0ff01007387 */ /* 0x000fe20000100800 */
[----:B------:R-:W-:-:S03]  /*57f50*/  UIADD3 UR6, UR9, -0x6, URZ ;  /* 0xfffffffa09067890 */ /* 0x000fc6000fffe03f */
[----:B------:R-:W-:Y:S04]  /*57f60*/  STL [R1+0xf4], RZ ;  /* 0x0000f4ff01007387 */ /* 0x000fe80000100800 */
[----:B------:R-:W-:Y:S04]  /*57f70*/  STL [R1+0xf8], RZ ;  /* 0x0000f8ff01007387 */ /* 0x000fe80000100800 */
[----:B------:R-:W-:Y:S04]  /*57f80*/  STL [R1+0xfc], RZ ;  /* 0x0000fcff01007387 */ /* 0x000fe80000100800 */
[----:B------:R-:W-:Y:S04]  /*57f90*/  STL [R1+0x100], RZ ;  /* 0x000100ff01007387 */ /* 0x000fe80000100800 */
[----:B------:R-:W-:Y:S04]  /*57fa0*/  STL [R1+0x104], RZ ;  /* 0x000104ff01007387 */ /* 0x000fe80000100800 */
[----:B------:R-:W-:Y:S04]  /*57fb0*/  STL [R1+0x108], RZ ;  /* 0x000108ff01007387 */ /* 0x000fe80000100800 */
[----:B------:R-:W-:Y:S04]  /*57fc0*/  STL [R1+0x10c], RZ ;  /* 0x00010cff01007387 */ /* 0x000fe80000100800 */
[----:B------:R2:W-:Y:S04]  /*57fd0*/  STL [R1+0x2d20], R5 ;  /* 0x002d200501007387 */ /* 0x0005e80000100800 */
[----:B------:R1:W-:Y:S01]  /*57fe0*/  STL [R1+0x110], RZ ;  /* 0x000110ff01007387 */ /* 0x0003e20000100800 */
[----:B--2---:R-:W-:-:S03]  /*57ff0*/  IMAD.U32 R5, RZ, RZ, UR6 ;  /* 0x00000006ff057e24 */ /* 0x004fc6000f8e00ff */
[----:B------:R1:W-:Y:S04]  /*58000*/  STL [R1+0x114], RZ ;  /* 0x000114ff01007387 */ /* 0x0003e80000100800 */
[----:B------:R1:W-:Y:S04]  /*58010*/  STL [R1+0x118], RZ ;  /* 0x000118ff01007387 */ /* 0x0003e80000100800 */
[----:B------:R1:W-:Y:S04]  /*58020*/  STL [R1+0x2d1c], R5 ;  /* 0x002d1c0501007387 */ /* 0x0003e80000100800 */
        /* <DEDUP_REMOVED lines=57> */
[----:B------:R-:W-:-:S02]  /*583c0*/  SHF.R.S32.HI R0, RZ, 0x1f, R2 ;  /* 0x0000001fff007819 */ /* 0x000fc40000011402 */
[----:B------:R-:W-:Y:S02]  /*583d0*/  SHF.R.S32.HI R3, RZ, 0x1f, R4 ;  /* 0x0000001fff037819 */ /* 0x000fe40000011404 */
[----:B------:R-:W-:Y:S02]  /*583e0*/  CS2R R24, SRZ ;  /* 0x0000000000187805 */ /* 0x000fe4000001ff00 */
[C---:B------:R-:W-:Y:S01]  /*583f0*/  SHF.L.U64.HI R0, R2.reuse, 0x2, R0 ;  /* 0x0000000202007819 */ /* 0x040fe20000010200 */
[----:B------:R-:W-:Y:S01]  /*58400*/  IMAD.SHL.U32 R2, R2, 0x4, RZ ;  /* 0x0000000402027824 */ /* 0x000fe200078e00ff */
[C---:B------:R-:W-:Y:S01]  /*58410*/  SHF.L.U64.HI R3, R4.reuse, 0x2, R3 ;  /* 0x0000000204037819 */ /* 0x040fe20000010203 */
[----:B------:R-:W-:Y:S01]  /*58420*/  IMAD.SHL.U32 R4, R4, 0x4, RZ ;  /* 0x0000000404047824 */ /* 0x000fe200078e00ff */
        /* <DEDUP_REMOVED lines=62> */
[----:B------:R-:W-:Y:S01]  /*58810*/  CS2R R150, SRZ ;  /* 0x0000000000967805 */ /* 0x000fe2000001ff00 */
[----:B------:R-:W-:Y:S01]  /*58820*/  UMOV UR7, 0x5 ;  /* 0x0000000500077882 */ /* 0x000fe20000000000 */
[----:B------:R-:W-:Y:S01]  /*58830*/  UMOV UR60, 0xffffffff ;  /* 0xffffffff003c7882 */ /* 0x000fe20000000000 */
[----:B-1----:R-:W-:-:S05]  /*58840*/  UMOV UR6, URZ ;  /* 0x0000003f00067c82 */ /* 0x002fca0008000000 */
.L_x_1:
[----:B-----5:R-:W-:Y:S01]  /*58850*/  STL.64 [R1+0x3508], R250 ;  /* 0x003508fa01007387 */ /* 0x020fe20000100a00 */
[----:B------:R-:W-:Y:S01]  /*58860*/  UIADD3 UR60, UR60, 0x1, URZ ;  /* 0x000000013c3c7890 */ /* 0x000fe2000fffe03f */
[----:B------:R-:W-:-:S04]  /*58870*/  DEPBAR.LE SB0, 0xa ;  /* 0x000082800000791a */ /* 0x000fc80000000000 */
[----:B------:R-:W-:Y:S04]  /*58880*/  STL.64 [R1+0x3500], R248 ;  /* 0x003500f801007387 */ /* 0x000fe80000100a00 */
        /* <DEDUP_REMOVED lines=61> */
[----:B------:R1:W-:Y:S04]  /*58c60*/  STL.64 [R1+0x3310], R124 ;  /* 0x0033107c01007387 */ /* 0x0003e80000100a00 */
[----:B-1----:R-:W2:Y:S04]  /*58c70*/  LDL.LU.64 R124, [R1+0x1c00] ;  /* 0x001c0000017c7983 */ /* 0x002ea80000300a00 */
        /* <DEDUP_REMOVED lines=62> */
[----:B------:R-:W2:Y:S01]  /*59060*/  LDL.LU.64 R250, [R1+0x1df8] ;  /* 0x001df80001fa7983 */ /* 0x000ea20000300a00 */
[----:B------:R-:W-:Y:S01]  /*59070*/  UISETP.GT.AND UP0, UPT, UR60, 0x6, UPT ;  /* 0x000000063c00788c */ /* 0x000fe2000bf04270 */
[----:B------:R-:W-:Y:S01]  /*59080*/  MOV R6, UR5 ;  /* 0x0000000500067c02 */ /* 0x000fe20008000f00 */
[----:B------:R-:W-:Y:S01]  /*59090*/  UMOV UR45, 0x40000040 ;  /* 0x40000040002d7882 */ /* 0x000fe20000000000 */
[----:B------:R-:W-:Y:S01]  /*590a0*/  BAR.SYNC.DEFER_BLOCKING 0x0 ;  /* 0x0000000000007b1d */ /* 0x000fe20000010000 */
[----:B------:R-:W-:Y:S01]  /*590b0*/  USEL UR60, UR60, URZ, !UP0 ;  /* 0x0000003f3c3c7287 */ /* 0x000fe2000c000000 */
[----:B------:R-:W-:-:S03]  /*590c0*/  MOV R5, UR4 ;  /* 0x0000000400057c02 */ /* 0x000fc60008000f00 */
[----:B------:R-:W-:Y:S01]  /*590d0*/  ULEA UR8, UR60, UR61, 0x11 ;  /* 0x0000003d3c087291 */ /* 0x000fe2000f8e883f */
[----:B------:R-:W-:Y:S01]  /*590e0*/  UMOV UR47, 0x40000040 ;  /* 0x40000040002f7882 */ /* 0x000fe20000000000 */
[----:B------:R1:W-:Y:S02]  /*590f0*/  STL [R1+0x3308], R9 ;  /* 0x0033080901007387 */ /* 0x0003e40000100800 */
[----:B------:R-:W-:Y:S02]  /*59100*/  UIADD3 UR9, UR8, 0xe0000, URZ ;  /* 0x000e000008097890 */ /* 0x000fe4000fffe03f */
[----:B------:R-:W-:Y:S01]  /*59110*/  USHF.R.U32.HI UR44, URZ, 0x4, UR8 ;  /* 0x000000043f2c7899 */ /* 0x000fe20008011608 */
[----:B------:R-:W-:Y:S01]  /*59120*/  STL.64 [R1+0x31c8], R12 ;  /* 0x0031c80c01007387 */ /* 0x000fe20000100a00 */
[----:B------:R-:W-:Y:S02]  /*59130*/  USHF.R.U32.HI UR9, URZ, 0x4, UR9 ;  /* 0x000000043f097899 */ /* 0x000fe40008011609 */
[----:B------:R-:W-:Y:S01]  /*59140*/  USGXT.U32 UR44, UR44, 0xe ;  /* 0x0000000e2c2c789a */ /* 0x000fe20008000000 */
[----:B------:R3:W-:Y:S01]  /*59150*/  STL.64 [R1+0x31c0], R10 ;  /* 0x0031c00a01007387 */ /* 0x0007e20000100a00 */
[----:B------:R-:W-:-:S02]  /*59160*/  USGXT.U32 UR46, UR9, 0xe ;  /* 0x0000000e092e789a */ /* 0x000fc40008000000 */
[----:B------:R-:W-:Y:S01]  /*59170*/  UIADD3 UR10, UP0, UR44, 0x2, URZ ;  /* 0x000000022c0a7890 */ /* 0x000fe2000ff1e03f */
[----:B-1----:R-:W4:Y:S01]  /*59180*/  LDL R9, [R1+0x2d1c] ;  /* 0x002d1c0001097983 */ /* 0x002f220000100800 */
[----:B------:R-:W-:Y:S01]  /*59190*/  UIADD3 UR12, UP1, UR46, 0x2, URZ ;  /* 0x000000022e0c7890 */ /* 0x000fe2000ff3e03f */
[----:B------:R-:W-:Y:S01]  /*591a0*/  UMOV UR8, URZ ;  /* 0x0000003f00087c82 */ /* 0x000fe20008000000 */
[----:B------:R-:W-:Y:S01]  /*591b0*/  UMOV UR9, URZ ;  /* 0x0000003f00097c82 */ /* 0x000fe20008000000 */
[----:B------:R-:W-:Y:S02]  /*591c0*/  UIADD3.X UR11, UR8, 0x40000040, URZ, UP0, !UPT ;  /* 0x40000040080b7890 */ /* 0x000fe400087fe43f */
[----:B------:R-:W-:Y:S01]  /*591d0*/  UIADD3.X UR13, UR9, 0x40000040, URZ, UP1, !UPT ;  /* 0x40000040090d7890 */ /* 0x000fe20008ffe43f */
[----:B---3--:R-:W3:Y:S01]  /*591e0*/  LDL R10, [R1+0x2e14] ;  /* 0x002e1400010a7983 */ /* 0x008ee20000100800 */
[----:B------:R-:W-:Y:S01]  /*591f0*/  UMOV UR8, UR10 ;  /* 0x0000000a00087c82 */ /* 0x000fe20008000000 */
[----:B------:R-:W-:-:S02]  /*59200*/  UMOV UR10, UR12 ;  /* 0x0000000c000a7c82 */ /* 0x000fc40008000000 */
[----:B------:R-:W-:Y:S02]  /*59210*/  UMOV UR9, UR11 ;  /* 0x0000000b00097c82 */ /* 0x000fe40008000000 */
[----:B------:R-:W-:Y:S01]  /*59220*/  UMOV UR11, UR13 ;  /* 0x0000000d000b7c82 */ /* 0x000fe20008000000 */
[----:B------:R-:W-:Y:S02]  /*59230*/  UIADD3.64 UR16, UR8, 0x2, URZ ;  /* 0x0000000208107897 */ /* 0x000fe4000fffe03f */
[----:B------:R-:W-:Y:S02]  /*59240*/  UIADD3.64 UR18, UR10, 0x2, URZ ;  /* 0x000000020a127897 */ /* 0x000fe4000fffe03f */
[----:B------:R-:W-:Y:S02]  /*59250*/  UIADD3.64 UR12, UR8, 0x4, URZ ;  /* 0x00000004080c7897 */ /* 0x000fe4000fffe03f */
[----:B------:R-:W-:Y:S02]  /*59260*/  UIADD3.64 UR14, UR10, 0x4, URZ ;  /* 0x000000040a0e7897 */ /* 0x000fe4000fffe03f */
[----:B------:R-:W-:-:S02]  /*59270*/  UIADD3.64 UR36, UR8, 0xffe, URZ ;  /* 0x00000ffe08247897 */ /* 0x000fc4000fffe03f */
[----:B------:R-:W-:Y:S02]  /*59280*/  UIADD3.64 UR38, UR10, 0x7fe, URZ ;  /* 0x000007fe0a267897 */ /* 0x000fe4000fffe03f */
[----:B------:R-:W-:Y:S02]  /*59290*/  UIADD3.64 UR32, UR8, 0x1000, URZ ;  /* 0x0000100008207897 */ /* 0x000fe4000fffe03f */
[----:B------:R-:W-:Y:S02]  /*592a0*/  UIADD3.64 UR34, UR10, 0x800, URZ ;  /* 0x000008000a227897 */ /* 0x000fe4000fffe03f */
[----:B------:R-:W-:Y:S02]  /*592b0*/  UIADD3.64 UR28, UR8, 0x1002, URZ ;  /* 0x00001002081c7897 */ /* 0x000fe4000fffe03f */
[----:B------:R-:W-:Y:S02]  /*592c0*/  UIADD3.64 UR30, UR10, 0x802, URZ ;  /* 0x000008020a1e7897 */ /* 0x000fe4000fffe03f */
[----:B------:R-:W-:-:S02]  /*592d0*/  UIADD3.64 UR24, UR8, 0x1004, URZ ;  /* 0x0000100408187897 */ /* 0x000fc4000fffe03f */
[----:B------:R-:W-:Y:S01]  /*592e0*/  UIADD3.64 UR26, UR10, 0x804, URZ ;  /* 0x000008040a1a7897 */ /* 0x000fe2000fffe03f */
[----:B--2---:R-:W-:-:S06]  /*592f0*/  WARPGROUP.ARRIVE ;  /* 0x00000000000079c5 */ /* 0x004fcc0000000000 */
[----:B------:R-:W-:Y:S03]  /*59300*/  HGMMA.64x256x8.F32.TF32 R124, gdesc[UR44], R124, gsb0 ;  /* 0x07e000002c7c79f0 */ /* 0x000fe6000800287c */
[----:B------:R-:W-:Y:S02]  /*59310*/  WARPGROUP.DEPBAR.LE gsb0, 0x0 ;  /* 0x00008000000079c5 */ /* 0x000fe40000010000 */
[----:B------:R-:W-:-:S15]  /*59320*/  WARPGROUP.ARRIVE ;  /* 0x00000000000079c5 */ /* 0x000fde0000000000 */
[----:B------:R-:W-:-:S08]  /*59330*/  NOP ;  /* 0x0000000000007918 */ /* 0x000fd00000000000 */
        /* <DEDUP_REMOVED lines=26> */
[----:B------:R1:W-:Y:S04]  /*594e0*/  STL.64 [R1+0x1c00], R124 ;  /* 0x001c007c01007387 */ /* 0x0003e80000100a00 */
        /* <DEDUP_REMOVED lines=63> */
[----:B-1----:R-:W3:Y:S04]  /*598e0*/  LDL.LU.64 R124, [R1+0x1800] ;  /* 0x00180000017c7983 */ /* 0x002ee80000300a00 */
[----:B--2---:R-:W2:Y:S04]  /*598f0*/  LDL.LU.64 R126, [R1+0x1808] ;  /* 0x00180800017e7983 */ /* 0x004ea80000300a00 */
[----:B----4-:R-:W4:Y:S04]  /*59900*/  LDL.LU.64 R128, [R1+0x1810] ;  /* 0x0018100001807983 */ /* 0x010f280000300a00 */
[----:B---3--:R-:W3:Y:S04]  /*59910*/  LDL.LU.64 R130, [R1+0x1818] ;  /* 0x0018180001827983 */ /* 0x008ee80000300a00 */
[----:B------:R-:W2:Y:S04]  /*59920*/  LDL.LU.64 R132, [R1+0x1820] ;  /* 0x0018200001847983 */ /* 0x000ea80000300a00 */
[----:B------:R-:W4:Y:S04]  /*59930*/  LDL.LU.64 R134, [R1+0x1828] ;  /* 0x0018280001867983 */ /* 0x000f280000300a00 */
[----:B------:R-:W3:Y:S04]  /*59940*/  LDL.LU.64 R136, [R1+0x1830] ;  /* 0x0018300001887983 */ /* 0x000ee80000300a00 */
[----:B------:R-:W2:Y:S04]  /*59950*/  LDL.LU.64 R138, [R1+0x1838] ;  /* 0x00183800018a7983 */ /* 0x000ea80000300a00 */
[----:B------:R-:W4:Y:S04]  /*59960*/  LDL.LU.64 R140, [R1+0x1840] ;  /* 0x00184000018c7983 */ /* 0x000f280000300a00 */
[----:B------:R-:W3:Y:S04]  /*59970*/  LDL.LU.64 R142, [R1+0x1848] ;  /* 0x00184800018e7983 */ /* 0x000ee80000300a00 */
[----:B------:R-:W2:Y:S04]  /*59980*/  LDL.LU.64 R144, [R1+0x1850] ;  /* 0x0018500001907983 */ /* 0x000ea80000300a00 */
[----:B------:R-:W4:Y:S04]  /*59990*/  LDL.LU.64 R146, [R1+0x1858] ;  /* 0x0018580001927983 */ /* 0x000f280000300a00 */
[----:B------:R-:W3:Y:S04]  /*599a0*/  LDL.LU.64 R148, [R1+0x1860] ;  /* 0x0018600001947983 */ /* 0x000ee80000300a00 */
[----:B------:R-:W2:Y:S04]  /*599b0*/  LDL.LU.64 R150, [R1+0x1868] ;  /* 0x0018680001967983 */ /* 0x000ea80000300a00 */
[----:B--2---:R-:W-:Y:S04]  /*599c0*/  STL.64 [R1+0x4308], R150 ;  /* 0x0043089601007387 */ /* 0x004fe80000100a00 */
[----:B---3--:R-:W-:Y:S04]  /*599d0*/  STL.64 [R1+0x4300], R148 ;  /* 0x0043009401007387 */ /* 0x008fe80000100a00 */
[----:B----4-:R-:W-:Y:S04]  /*599e0*/  STL.64 [R1+0x42f8], R146 ;  /* 0x0042f89201007387 */ /* 0x010fe80000100a00 */
        /* <DEDUP_REMOVED lines=125> */
[----:B------:R-:W-:Y:S01]  /*5a1c0*/  UIADD3.64 UR22, UR10, 0xffe, URZ ;  /* 0x00000ffe0a167897 */ /* 0x000fe2000fffe03f */
[----:B------:R-:W-:Y:S01]  /*5a1d0*/  UMOV UR20, UR44 ;  /* 0x0000002c00147c82 */ /* 0x000fe20008000000 */
[----:B------:R-:W-:Y:S01]  /*5a1e0*/  UMOV UR21, UR45 ;  /* 0x0000002d00157c82 */ /* 0x000fe20008000000 */
[----:B------:R-:W-:Y:S01]  /*5a1f0*/  UIADD3.64 UR50, UR10, 0x1004, URZ ;  /* 0x000010040a327897 */ /* 0x000fe2000fffe03f */
[----:B------:R-:W3:Y:S03]  /*5a200*/  LDL.LU.64 R152, [R1+0x1870] ;  /* 0x0018700001987983 */ /* 0x000ee60000300a00 */
[----:B------:R-:W-:Y:S01]  /*5a210*/  UMOV UR4, UR22 ;  /* 0x0000001600047c82 */ /* 0x000fe20008000000 */
[----:B------:R-:W-:Y:S01]  /*5a220*/  UMOV UR5, UR23 ;  /* 0x0000001700057c82 */ /* 0x000fe20008000000 */
[----:B------:R-:W-:Y:S01]  /*5a230*/  UMOV UR48, UR12 ;  /* 0x0000000c00307c82 */ /* 0x000fe20008000000 */
[----:B------:R-:W-:Y:S01]  /*5a240*/  UMOV UR49, UR13 ;  /* 0x0000000d00317c82 */ /* 0x000fe20008000000 */
[----:B------:R-:W-:Y:S01]  /*5a250*/  UIADD3.64 UR54, UR10, 0x17fe, URZ ;  /* 0x000017fe0a367897 */ /* 0x000fe2000fffe03f */
[----:B------:R-:W3:Y:S01]  /*5a260*/  LDL.LU.64 R154, [R1+0x1878] ;  /* 0x00187800019a7983 */ /* 0x000ee20000300a00 */
[----:B------:R-:W-:Y:S01]  /*5a270*/  UMOV UR52, UR36 ;  /* 0x0000002400347c82 */ /* 0x000fe20008000000 */
[----:B------:R-:W-:Y:S01]  /*5a280*/  UMOV UR53, UR37 ;  /* 0x0000002500357c82 */ /* 0x000fe20008000000 */
[----:B------:R-:W-:Y:S01]  /*5a290*/  UIADD3.64 UR58, UR10, 0x1800, URZ ;  /* 0x000018000a3a7897 */ /* 0x000fe2000fffe03f */
[----:B------:R-:W3:Y:S01]  /*5a2a0*/  LDL.LU.64 R156, [R1+0x1880] ;  /* 0x00188000019c7983 */ /* 0x000ee20000300a00 */
[----:B------:R-:W-:Y:S01]  /*5a2b0*/  UMOV UR56, UR32 ;  /* 0x0000002000387c82 */ /* 0x000fe20008000000 */
[----:B------:R-:W-:-:S02]  /*5a2c0*/  UMOV UR57, UR33 ;  /* 0x0000002100397c82 */ /* 0x000fc40008000000 */
        /* <DEDUP_REMOVED lines=47> */
[----:B--2---:R-:W-:-:S06]  /*5a5c0*/  WARPGROUP.ARRIVE ;  /* 0x00000000000079c5 */ /* 0x004fcc0000000000 */
[----:B------:R-:W-:Y:S01]  /*5a5d0*/  HGMMA.64x256x8.F32.TF32 R24, gdesc[UR20], R24, gsb0 ;  /* 0x07e00000141879f0 */ /* 0x000fe20008002818 */
[----:B------:R-:W-:Y:S01]  /*5a5e0*/  UIADD3.64 UR22, UR10, 0x1000, URZ ;  /* 0x000010000a167897 */ /* 0x000fe2000fffe03f */
[----:B------:R-:W-:Y:S01]  /*5a5f0*/  UMOV UR20, UR8 ;  /* 0x0000000800147c82 */ /* 0x000fe20008000000 */
[----:B------:R-:W-:Y:S01]  /*5a600*/  UMOV UR21, UR9 ;  /* 0x0000000900157c82 */ /* 0x000fe20008000000 */
[----:B------:R-:W-:Y:S02]  /*5a610*/  WARPGROUP.DEPBAR.LE gsb0, 0x0 ;  /* 0x00008000000079c5 */ /* 0x000fe40000010000 */
[----:B------:R-:W-:-:S15]  /*5a620*/  WARPGROUP.ARRIVE ;  /* 0x00000000000079c5 */ /* 0x000fde0000000000 */
[----:B------:R-:W-:-:S07]  /*5a630*/  NOP ;  /* 0x0000000000007918 */ /* 0x000fce0000000000 */
[----:B------:R-:W-:Y:S01]  /*5a640*/  HGMMA.64x256x8.F32.TF32 R24, gdesc[UR20], R24, gsb0 ;  /* 0x07e00000141879f0 */ /* 0x000fe20008002818 */
[----:B------:R-:W-:Y:S01]  /*5a650*/  UIADD3.64 UR22, UR10, 0x1002, URZ ;  /* 0x000010020a167897 */ /* 0x000fe2000fffe03f */
[----:B------:R-:W-:Y:S01]  /*5a660*/  UMOV UR20, UR16 ;  /* 0x0000001000147c82 */ /* 0x000fe20008000000 */
[----:B------:R-:W-:Y:S01]  /*5a670*/  UMOV UR21, UR17 ;  /* 0x0000001100157c82 */ /* 0x000fe20008000000 */
[----:B------:R-:W-:Y:S02]  /*5a680*/  WARPGROUP.DEPBAR.LE gsb0, 0x0 ;  /* 0x00008000000079c5 */ /* 0x000fe40000010000 */
[----:B------:R-:W-:-:S15]  /*5a690*/  WARPGROUP.ARRIVE ;  /* 0x00000000000079c5 */ /* 0x000fde0000000000 */
[----:B------:R-:W-:-:S07]  /*5a6a0*/  NOP ;  /* 0x0000000000007918 */ /* 0x000fce0000000000 */
        /* <DEDUP_REMOVED lines=8> */
[----:B------:R-:W-:Y:S01]  /*5a730*/  HGMMA.64x256x8.F32.TF32 R24, gdesc[UR52], R24, gsb0 ;  /* 0x07e00000341879f0 */ /* 0x000fe20008002818 */
[----:B------:R-:W-:Y:S01]  /*5a740*/  UMOV UR44, UR22 ;  /* 0x00000016002c7c82 */ /* 0x000fe20008000000 */
[----:B------:R-:W-:Y:S01]  /*5a750*/  UMOV UR45, UR23 ;  /* 0x00000017002d7c82 */ /* 0x000fe20008000000 */
[----:B------:R-:W-:Y:S01]  /*5a760*/  UIADD3.64 UR22, UR10, 0x1802, URZ ;  /* 0x000018020a167897 */ /* 0x000fe2000fffe03f */
[----:B------:R-:W-:Y:S01]  /*5a770*/  UMOV UR20, UR28 ;  /* 0x0000001c00147c82 */ /* 0x000fe20008000000 */
[----:B------:R-:W-:Y:S01]  /*5a780*/  UMOV UR21, UR29 ;  /* 0x0000001d00157c82 */ /* 0x000fe20008000000 */
[----:B------:R-:W-:Y:S02]  /*5a790*/  WARPGROUP.DEPBAR.LE gsb0, 0x0 ;  /* 0x00008000000079c5 */ /* 0x000fe40000010000 */
[----:B------:R-:W-:-:S15]  /*5a7a0*/  WARPGROUP.ARRIVE ;  /* 0x00000000000079c5 */ /* 0x000fde0000000000 */
[----:B------:R-:W-:-:S05]  /*5a7b0*/  NOP ;  /* 0x0000000000007918 */ /* 0x000fca0000000000 */
[----:B------:R-:W-:Y:S01]  /*5a7c0*/  HGMMA.64x256x8.F32.TF32 R24, gdesc[UR56], R24, gsb0 ;  /* 0x07e00000381879f0 */ /* 0x000fe20008002818 */
[----:B------:R-:W-:Y:S01]  /*5a7d0*/  UMOV UR56, UR22 ;  /* 0x0000001600387c82 */ /* 0x000fe20008000000 */
[----:B------:R-:W-:Y:S01]  /*5a7e0*/  UMOV UR57, UR23 ;  /* 0x0000001700397c82 */ /* 0x000fe20008000000 */
[----:B------:R-:W-:Y:S02]  /*5a7f0*/  WARPGROUP.DEPBAR.LE gsb0, 0x0 ;  /* 0x00008000000079c5 */ /* 0x000fe40000010000 */
[----:B------:R-:W-:-:S15]  /*5a800*/  WARPGROUP.ARRIVE ;  /* 0x00000000000079c5 */ /* 0x000fde0000000000 */
[----:B------:R-:W-:-:S08]  /*5a810*/  NOP ;  /* 0x0000000000007918 */ /* 0x000fd00000000000 */
        /* <DEDUP_REMOVED lines=73> */
[----:B-1----:R-:W3:Y:S04]  /*5acb0*/  LDL.LU.64 R150, [R1+0x4308] ;  /* 0x0043080001967983 */ /* 0x002ee80000300a00 */
        /* <DEDUP_REMOVED lines=13> */
[----:B------:R-:W-:Y:S01]  /*5ad90*/  UIADD3.64 UR40, UR8, 0x1fe, URZ ;  /* 0x000001fe08287897 */ /* 0x000fe2000fffe03f */
[----:B------:R-:W-:Y:S01]  /*5ada0*/  UMOV UR42, UR46 ;  /* 0x0000002e002a7c82 */ /* 0x000fe20008000000 */
[----:B------:R-:W-:Y:S01]  /*5adb0*/  UMOV UR43, UR47 ;  /* 0x0000002f002b7c82 */ /* 0x000fe20008000000 */
[----:B------:R-:W-:Y:S01]  /*5adc0*/  UIADD3.64 UR20, UR8, 0x200, URZ ;  /* 0x0000020008147897 */ /* 0x000fe2000fffe03f */
[----:B------:R-:W2:Y:S01]  /*5add0*/  LDL.LU.64 R122, [R1+0x4298] ;  /* 0x00429800017a7983 */ /* 0x000ea20000300a00 */
[----:B------:R-:W-:Y:S01]  /*5ade0*/  UMOV UR48, UR22 ;  /* 0x0000001600307c82 */ /* 0x000fe20008000000 */
[----:B------:R-:W-:Y:S01]  /*5adf0*/  UMOV UR49, UR23 ;  /* 0x0000001700317c82 */ /* 0x000fe20008000000 */
[----:B------:R-:W-:Y:S01]  /*5ae00*/  UMOV UR22, UR10 ;  /* 0x0000000a00167c82 */ /* 0x000fe20008000000 */
[----:B------:R-:W-:Y:S01]  /*5ae10*/  UMOV UR23, UR11 ;  /* 0x0000000b00177c82 */ /* 0x000fe20008000000 */
[----:B------:R-:W-:Y:S01]  /*5ae20*/  UIADD3.64 UR16, UR8, 0x202, URZ ;  /* 0x0000020208107897 */ /* 0x000fe2000fffe03f */
[----:B------:R-:W4:Y:S01]  /*5ae30*/  LDL.LU.64 R120, [R1+0x4290] ;  /* 0x0042900001787983 */ /* 0x000f220000300a00 */
[----:B------:R-:W-:-:S02]  /*5ae40*/  UIADD3.64 UR12, UR8, 0x204, URZ ;  /* 0x00000204080c7897 */ /* 0x000fc4000fffe03f */
[----:B------:R-:W-:Y:S01]  /*5ae50*/  UIADD3.64 UR36, UR8, 0x11fe, URZ ;  /* 0x000011fe08247897 */ /* 0x000fe2000fffe03f */
[----:B------:R-:W4:Y:S01]  /*5ae60*/  LDL.LU.64 R118, [R1+0x4288] ;  /* 0x0042880001767983 */ /* 0x000f220000300a00 */
[----:B------:R-:W-:Y:S02]  /*5ae70*/  UIADD3.64 UR32, UR8, 0x1200, URZ ;  /* 0x0000120008207897 */ /* 0x000fe4000fffe03f */
[----:B------:R-:W-:Y:S01]  /*5ae80*/  UIADD3.64 UR28, UR8, 0x1202, URZ ;  /* 0x00001202081c7897 */ /* 0x000fe2000fffe03f */
[----:B------:R-:W4:Y:S01]  /*5ae90*/  LDL.LU.64 R116, [R1+0x4280] ;  /* 0x0042800001747983 */ /* 0x000f220000300a00 */
[----:B------:R-:W-:-:S03]  /*5aea0*/  UIADD3.64 UR24, UR8, 0x1204, URZ ;  /* 0x0000120408187897 */ /* 0x000fc6000fffe03f */
        /* <DEDUP_REMOVED lines=46> */
[----:B---3--:R-:W-:-:S06]  /*5b190*/  WARPGROUP.ARRIVE ;  /* 0x00000000000079c5 */ /* 0x008fcc0000000000 */
        /* <DEDUP_REMOVED lines=94> */
[----:B-1----:R-:W4:Y:S04]  /*5b780*/  LDL.LU.64 R124, [R1+0x1400] ;  /* 0x00140000017c7983 */ /* 0x002f280000300a00 */
[----:B---3--:R-:W3:Y:S04]  /*5b790*/  LDL.LU.64 R126, [R1+0x1408] ;  /* 0x00140800017e7983 */ /* 0x008ee80000300a00 */
[----:B--2---:R-:W2:Y:S04]  /*5b7a0*/  LDL.LU.64 R128, [R1+0x1410] ;  /* 0x0014100001807983 */ /* 0x004ea80000300a00 */
[----:B----4-:R-:W4:Y:S04]  /*5b7b0*/  LDL.LU.64 R130, [R1+0x1418] ;  /* 0x0014180001827983 */ /* 0x010f280000300a00 */
        /* <DEDUP_REMOVED lines=10> */
[----:B---3--:R-:W-:Y:S04]  /*5b860*/  STL.64 [R1+0x4108], R150 ;  /* 0x0041089601007387 */ /* 0x008fe80000100a00 */
[----:B----4-:R-:W-:Y:S04]  /*5b870*/  STL.64 [R1+0x4100], R148 ;  /* 0x0041009401007387 */ /* 0x010fe80000100a00 */
[----:B--2---:R-:W-:Y:S04]  /*5b880*/  STL.64 [R1+0x40f8], R146 ;  /* 0x0040f89201007387 */ /* 0x004fe80000100a00 */
        /* <DEDUP_REMOVED lines=125> */
[----:B------:R-:W-:Y:S01]  /*5c060*/  UMOV UR42, UR4 ;  /* 0x00000004002a7c82 */ /* 0x000fe20008000000 */
[----:B------:R-:W-:Y:S01]  /*5c070*/  UMOV UR43, UR5 ;  /* 0x00000005002b7c82 */ /* 0x000fe20008000000 */
[----:B------:R-:W-:Y:S01]  /*5c080*/  UIADD3.64 UR22, UR10, 0x1000, URZ ;  /* 0x000010000a167897 */ /* 0x000fe2000fffe03f */
        /* <DEDUP_REMOVED lines=51> */
[----:B------:R-:W-:Y:S03]  /*5c3c0*/  HGMMA.64x256x8.F32.TF32 R24, gdesc[UR40], R24, gsb0 ;  /* 0x07e00000281879f0 */ /* 0x000fe60008002818 */
[----:B------:R-:W-:Y:S02]  /*5c3d0*/  WARPGROUP.DEPBAR.LE gsb0, 0x0 ;  /* 0x00008000000079c5 */ /* 0x000fe40000010000 */
[----:B------:R-:W-:-:S15]  /*5c3e0*/  WARPGROUP.ARRIVE ;  /* 0x00000000000079c5 */ /* 0x000fde0000000000 */
[----:B------:R-:W-:-:S08]  /*5c3f0*/  NOP ;  /* 0x0000000000007918 */ /* 0x000fd00000000000 */
[----:B------:R-:W-:Y:S01]  /*5c400*/  HGMMA.64x256x8.F32.TF32 R24, gdesc[UR20], R24, gsb0 ;  /* 0x07e00000141879f0 */ /* 0x000fe20008002818 */
[----:B------:R-:W-:Y:S01]  /*5c410*/  UMOV UR20, UR16 ;  /* 0x0000001000147c82 */ /* 0x000fe20008000000 */
[----:B------:R-:W-:Y:S01]  /*5c420*/  UMOV UR21, UR17 ;  /* 0x0000001100157c82 */ /* 0x000fe20008000000 */
[----:B------:R-:W-:Y:S01]  /*5c430*/  UMOV UR22, UR44 ;  /* 0x0000002c00167c82 */ /* 0x000fe20008000000 */
[----:B------:R-:W-:Y:S01]  /*5c440*/  UMOV UR23, UR45 ;  /* 0x0000002d00177c82 */ /* 0x000fe20008000000 */
[----:B------:R-:W-:Y:S02]  /*5c450*/  WARPGROUP.DEPBAR.LE gsb0, 0x0 ;  /* 0x00008000000079c5 */ /* 0x000fe40000010000 */
[----:B------:R-:W-:-:S15]  /*5c460*/  WARPGROUP.ARRIVE ;  /* 0x00000000000079c5 */ /* 0x000fde0000000000 */
[----:B------:R-:W-:-:S06]  /*5c470*/  NOP ;  /* 0x0000000000007918 */ /* 0x000fcc0000000000 */
        /* <DEDUP_REMOVED lines=2217> */
[----:B-1----:R-:W4:Y:S04]  /*64f10*/  LDL.LU.64 R124, [R1] ;  /* 0x00000000017c7983 */ /* 0x002f280000300a00 */
        /* <DEDUP_REMOVED lines=195> */
[----:B------:R-:W-:-:S07]  /*65b50*/  UIADD3.64 UR40, UR10, 0x1000, URZ ;  /* 0x000010000a287897 */ /* 0x000fce000fffe03f */
[----:B------:R-:W-:Y:S01]  /*65b60*/  UMOV UR22, UR40 ;  /* 0x0000002800167c82 */ /* 0x000fe20008000000 */
[----:B------:R-:W-:Y:S01]  /*65b70*/  UMOV UR23, UR41 ;  /* 0x0000002900177c82 */ /* 0x000fe20008000000 */
[----:B------:R-:W-:Y:S01]  /*65b80*/  UIADD3.64 UR42, UR10, 0x1002, URZ ;  /* 0x000010020a2a7897 */ /* 0x000fe2000fffe03f */
[----:B------:R-:W-:Y:S02]  /*65b90*/  WARPGROUP.DEPBAR.LE gsb0, 0x0 ;  /* 0x00008000000079c5 */ /* 0x000fe40000010000 */
[----:B------:R-:W-:-:S15]  /*65ba0*/  WARPGROUP.ARRIVE ;  /* 0x00000000000079c5 */ /* 0x000fde0000000000 */
        /* <DEDUP_REMOVED lines=128> */
[----:B------:R-:W-:-:S02]  /*663b0*/  UIADD3.64 UR44, UR8, 0xdfe, URZ ;  /* 0x00000dfe082c7897 */ /* 0x000fc4000fffe03f */
[----:B------:R-:W-:Y:S01]  /*663c0*/  UIADD3.64 UR20, UR8, 0xe00, URZ ;  /* 0x00000e0008147897 */ /* 0x000fe2000fffe03f */
[----:B------:R-:W2:Y:S01]  /*663d0*/  LDL.LU.64 R122, [R1+0x3698] ;  /* 0x00369800017a7983 */ /* 0x000ea20000300a00 */
[----:B------:R-:W-:Y:S01]  /*663e0*/  UMOV UR22, UR10 ;  /* 0x0000000a00167c82 */ /* 0x000fe20008000000 */
[----:B------:R-:W-:Y:S01]  /*663f0*/  UMOV UR23, UR11 ;  /* 0x0000000b00177c82 */ /* 0x000fe20008000000 */
[----:B---3--:R-:W-:Y:S01]  /*66400*/  WARPGROUP.ARRIVE ;  /* 0x00000000000079c5 */ /* 0x008fe20000000000 */
[----:B------:R-:W-:Y:S01]  /*66410*/  UIADD3.64 UR16, UR8, 0xe02, URZ ;  /* 0x00000e0208107897 */ /* 0x000fe2000fffe03f */
[----:B------:R-:W2:Y:S04]  /*66420*/  LDL.LU.64 R120, [R1+0x3690] ;  /* 0x0036900001787983 */ /* 0x000ea80000300a00 */
[----:B------:R-:W-:Y:S01]  /*66430*/  HGMMA.64x256x8.F32.TF32 R124, gdesc[UR44], R124, gsb0 ;  /* 0x07e000002c7c79f0 */ /* 0x000fe2000800287c */
[----:B------:R-:W-:Y:S01]  /*66440*/  UIADD3.64 UR12, UR8, 0xe04, URZ ;  /* 0x00000e04080c7897 */ /* 0x000fe2000fffe03f */
[----:B------:R-:W2:Y:S01]  /*66450*/  LDL.LU.64 R118, [R1+0x3688] ;  /* 0x0036880001767983 */ /* 0x000ea20000300a00 */
[----:B------:R-:W-:-:S02]  /*66460*/  UIADD3.64 UR36, UR8, 0x1dfe, URZ ;  /* 0x00001dfe08247897 */ /* 0x000fc4000fffe03f */
[----:B------:R-:W-:Y:S01]  /*66470*/  UIADD3.64 UR32, UR8, 0x1e00, URZ ;  /* 0x00001e0008207897 */ /* 0x000fe2000fffe03f */
[----:B------:R-:W2:Y:S01]  /*66480*/  LDL.LU.64 R116, [R1+0x3680] ;  /* 0x0036800001747983 */ /* 0x000ea20000300a00 */
[----:B------:R-:W-:Y:S01]  /*66490*/  UIADD3.64 UR28, UR8, 0x1e02, URZ ;  /* 0x00001e02081c7897 */ /* 0x000fe2000fffe03f */
[----:B------:R-:W-:Y:S02]  /*664a0*/  WARPGROUP.DEPBAR.LE gsb0, 0x0 ;  /* 0x00008000000079c5 */ /* 0x000fe40000010000 */
[----:B------:R-:W-:Y:S01]  /*664b0*/  WARPGROUP.ARRIVE ;  /* 0x00000000000079c5 */ /* 0x000fe20000000000 */
[----:B------:R-:W-:Y:S01]  /*664c0*/  UMOV UR10, UR26 ;  /* 0x0000001a000a7c82 */ /* 0x000fe20008000000 */
[----:B------:R-:W-:Y:S01]  /*664d0*/  UMOV UR11, UR27 ;  /* 0x0000001b000b7c82 */ /* 0x000fe20008000000 */
[----:B------:R-:W2:-:S15]  /*664e0*/  LDL.LU.64 R114, [R1+0x3678] ;  /* 0x0036780001727983 */ /* 0x000e9e0000300a00 */
[----:B------:R-:W-:Y:S01]  /*664f0*/  HGMMA.64x256x8.F32.TF32 R124, gdesc[UR20], R124, gsb0 ;  /* 0x07e00000147c79f0 */ /* 0x000fe2000800287c */
[----:B------:R-:W-:Y:S01]  /*66500*/  UIADD3.64 UR8, UR8, 0x1e04, URZ ;  /* 0x00001e0408087897 */ /* 0x000fe2000fffe03f */
        /* <DEDUP_REMOVED lines=45> */
[----:B------:R-:W-:-:S02]  /*667e0*/  WARPGROUP.DEPBAR.LE gsb0, 0x0 ;  /* 0x00008000000079c5 */ /* 0x000fc40000010000 */
[----:B------:R-:W-:-:S06]  /*667f0*/  WARPGROUP.ARRIVE ;  /* 0x00000000000079c5 */ /* 0x000fcc0000000000 */
        /* <DEDUP_REMOVED lines=22> */
[----:B------:R-:W-:Y:S04]  /*66960*/  STL.64 [R1], R124 ;  /* 0x0000007c01007387 */ /* 0x000fe80000100a00 */
        /* <DEDUP_REMOVED lines=64> */
[----:B------:R-:W4:Y:S04]  /*66d70*/  LDL.LU.64 R248, [R1+0x3500] ;  /* 0x0035000001f87983 */ /* 0x000f280000300a00 */
[----:B------:R-:W4:Y:S04]  /*66d80*/  LDL.LU.64 R246, [R1+0x34f8] ;  /* 0x0034f80001f67983 */ /* 0x000f280000300a00 */
        /* <DEDUP_REMOVED lines=63> */
[----:B------:R-:W-:Y:S01]  /*67180*/  UMOV UR22, UR40 ;  /* 0x0000002800167c82 */ /* 0x000fe20008000000 */
[----:B------:R-:W-:Y:S01]  /*67190*/  UMOV UR23, UR41 ;  /* 0x0000002900177c82 */ /* 0x000fe20008000000 */
[----:B--2---:R-:W-:-:S06]  /*671a0*/  WARPGROUP.ARRIVE ;  /* 0x00000000000079c5 */ /* 0x004fcc0000000000 */
[----:B------:R-:W-:Y:S01]  /*671b0*/  HGMMA.64x256x8.F32.TF32 R24, gdesc[UR44], R24, gsb0 ;  /* 0x07e000002c1879f0 */ /* 0x000fe20008002818 */
[----:B------:R-:W-:Y:S01]  /*671c0*/  UMOV UR18, UR42 ;  /* 0x0000002a00127c82 */ /* 0x000fe20008000000 */
[----:B------:R-:W-:Y:S01]  /*671d0*/  UMOV UR19, UR43 ;  /* 0x0000002b00137c82 */ /* 0x000fe20008000000 */
[----:B------:R-:W-:Y:S02]  /*671e0*/  WARPGROUP.DEPBAR.LE gsb0, 0x0 ;  /* 0x00008000000079c5 */ /* 0x000fe40000010000 */
[----:B------:R-:W-:-:S15]  /*671f0*/  WARPGROUP.ARRIVE ;  /* 0x00000000000079c5 */ /* 0x000fde0000000000 */
[----:B------:R-:W-:-:S08]  /*67200*/  NOP ;  /* 0x0000000000007918 */ /* 0x000fd00000000000 */
        /* <DEDUP_REMOVED lines=19> */
[----:B------:R-:W-:Y:S01]  /*67340*/  R2UR UR52, R9 ;  /* 0x00000000093472ca */ /* 0x000fe200000e0000 */
[----:B------:R-:W-:Y:S01]  /*67350*/  UMOV UR30, UR56 ;  /* 0x00000038001e7c82 */ /* 0x000fe20008000000 */
[----:B------:R-:W-:Y:S01]  /*67360*/  UMOV UR31, UR57 ;  /* 0x00000039001f7c82 */ /* 0x000fe20008000000 */
[----:B------:R-:W2:Y:S04]  /*67370*/  LDL R9, [R1+0x2d20] ;  /* 0x002d200001097983 */ /* 0x000ea80000100800 */
[----:B------:R-:W3:Y:S01]  /*67380*/  LDL.LU R12, [R1+0x2240] ;  /* 0x00224000010c7983 */ /* 0x000ee20000300800 */
[----:B------:R-:W-:Y:S02]  /*67390*/  WARPGROUP.DEPBAR.LE gsb0, 0x0 ;  /* 0x00008000000079c5 */ /* 0x000fe40000010000 */
[----:B------:R-:W-:-:S15]  /*673a0*/  WARPGROUP.ARRIVE ;  /* 0x00000000000079c5 */ /* 0x000fde0000000000 */
[----:B------:R-:W-:-:S02]  /*673b0*/  NOP ;  /* 0x0000000000007918 */ /* 0x000fc40000000000 */
[----:B------:R-:W-:Y:S01]  /*673c0*/  HGMMA.64x256x8.F32.TF32 R24, gdesc[UR32], R24, gsb0 ;  /* 0x07e00000201879f0 */ /* 0x000fe20008002818 */
[----:B------:R-:W-:Y:S01]  /*673d0*/  R2UR UR53, R10 ;  /* 0x000000000a3572ca */ /* 0x000fe200000e0000 */
[----:B------:R-:W-:-:S12]  /*673e0*/  UISETP.GE.AND UP0, UPT, UR6, UR52, UPT ;  /* 0x000000340600728c */ /* 0x000fd8000bf06270 */
[----:B------:R-:W-:-:S04]  /*673f0*/  UIMAD UR12, UR6, -0x40, UR53 ;  /* 0xffffffc0060c78a4 */ /* 0x000fc8000f8e0235 */
[----:B------:R-:W-:-:S04]  /*67400*/  UISETP.GT.AND UP1, UPT, UR12, URZ, UPT ;  /* 0x0000003f0c00728c */ /* 0x000fc8000bf24270 */
[----:B------:R-:W-:-:S04]  /*67410*/  USEL UR10, URZ, 0x4, !UP1 ;  /* 0x000000043f0a7887 */ /* 0x000fc8000c800000 */
[----:B------:R-:W-:Y:S01]  /*67420*/  USEL UR10, UR10, URZ, !UP0 ;  /* 0x0000003f0a0a7287 */ /* 0x000fe2000c000000 */
[----:B------:R-:W-:-:S05]  /*67430*/  UMOV UR11, UR49 ;  /* 0x00000031000b7c82 */ /* 0x000fca0008000000 */
[----:B------:R-:W-:Y:S01]  /*67440*/  ISETP.NE.U32.AND P0, PT, RZ, UR10, PT ;  /* 0x0000000aff007c0c */ /* 0x000fe2000bf05070 */
[----:B------:R-:W-:Y:S01]  /*67450*/  UMOV UR10, UR48 ;  /* 0x00000030000a7c82 */ /* 0x000fe20008000000 */
[----:B------:R-:W-:Y:S02]  /*67460*/  WARPGROUP.DEPBAR.LE gsb0, 0x0 ;  /* 0x00008000000079c5 */ /* 0x000fe40000010000 */
[----:B------:R-:W-:-:S06]  /*67470*/  WARPGROUP.ARRIVE ;  /* 0x00000000000079c5 */ /* 0x000fcc0000000000 */
[----:B------:R-:W-:Y:S01]  /*67480*/  HGMMA.64x256x8.F32.TF32 R24, gdesc[UR28], R24, gsb0 ;  /* 0x07e000001c1879f0 */ /* 0x000fe20008002818 */
[----:B------:R-:W-:Y:S01]  /*67490*/  UIADD3 UR7, UR7, 0x1, URZ ;  /* 0x0000000107077890 */ /* 0x000fe2000fffe03f */
[----:B---3--:R-:W-:-:S03]  /*674a0*/  IADD3 R12, P1, R12, R2, RZ ;  /* 0x000000020c0c7210 */ /* 0x008fc60007f3e0ff */
[----:B------:R-:W-:-:S04]  /*674b0*/  UISETP.GT.AND UP1, UPT, UR7, 0x6, UPT ;  /* 0x000000060700788c */ /* 0x000fc8000bf24270 */
[----:B------:R-:W-:Y:S01]  /*674c0*/  USEL UR7, UR7, URZ, !UP1 ;  /* 0x0000003f07077287 */ /* 0x000fe2000c800000 */
[----:B------:R-:W-:Y:S01]  /*674d0*/  STL [R1+0x2240], R12 ;  /* 0x0022400c01007387 */ /* 0x000fe20000100800 */
[----:B--2---:R-:W-:Y:S02]  /*674e0*/  R2UR UR14, R9 ;  /* 0x00000000090e72ca */ /* 0x004fe400000e0000 */
[----:B------:R-:W-:Y:S01]  /*674f0*/  ULEA UR13, UR7, UR61, 0x11 ;  /* 0x0000003d070d7291 */ /* 0x000fe2000f8e883f */
[----:B------:R-:W2:Y:S01]  /*67500*/  LDL.LU R13, [R1+0x224c] ;  /* 0x00224c00010d7983 */ /* 0x000ea20000300800 */
[----:B------:R-:W-:-:S03]  /*67510*/  R2UR UR5, R6 ;  /* 0x00000000060572ca */ /* 0x000fc600000e0000 */
[----:B------:R-:W3:Y:S01]  /*67520*/  LDL.LU R11, [R1+0x2250] ;  /* 0x00225000010b7983 */ /* 0x000ee20000300800 */
[----:B------:R-:W-:-:S03]  /*67530*/  R2UR UR4, R5 ;  /* 0x00000000050472ca */ /* 0x000fc600000e0000 */
[----:B------:R-:W4:Y:S01]  /*67540*/  LDL.LU R10, [R1+0x2254] ;  /* 0x00225400010a7983 */ /* 0x000f220000300800 */
[----:B------:R-:W-:-:S03]  /*67550*/  VIADD R5, R15, UR13 ;  /* 0x0000000d0f057c36 */ /* 0x000fc60008000000 */
[----:B------:R-:W4:Y:S04]  /*67560*/  LDL.LU R9, [R1+0x2258] ;  /* 0x0022580001097983 */ /* 0x000f280000300800 */
[----:B------:R-:W4:Y:S04]  /*67570*/  LDL.LU R6, [R1+0x2268] ;  /* 0x0022680001067983 */ /* 0x000f280000300800 */
[----:B------:R1:W-:Y:S04]  /*67580*/  STL.64 [R1+0x31d0], R14 ;  /* 0x0031d00e01007387 */ /* 0x0003e80000100a00 */
[----:B-1----:R-:W2:Y:S04]  /*67590*/  LDL.LU R14, [R1+0x2244] ;  /* 0x00224400010e7983 */ /* 0x002ea80000300800 */
[----:B------:R-:W3:Y:S01]  /*675a0*/  LDL.LU R15, [R1+0x2248] ;  /* 0x00224800010f7983 */ /* 0x000ee20000300800 */
[----:B------:R-:W-:-:S02]  /*675b0*/  WARPGROUP.DEPBAR.LE gsb0, 0x0 ;  /* 0x00008000000079c5 */ /* 0x000fc40000010000 */
[----:B------:R-:W-:-:S06]  /*675c0*/  WARPGROUP.ARRIVE ;  /* 0x00000000000079c5 */ /* 0x000fcc0000000000 */
[----:B------:R-:W-:Y:S01]  /*675d0*/  HGMMA.64x256x8.F32.TF32 R24, gdesc[UR8], R24, gsb0 ;  /* 0x07e00000081879f0 */ /* 0x000fe20008002818 */
[----:B------:R-:W-:Y:S02]  /*675e0*/  IMAD.X R252, R252, 0x1, R0, P1 ;  /* 0x00000001fcfc7824 */ /* 0x000fe400008e0600 */
[----:B------:R-:W-:Y:S02]  /*675f0*/  WARPGROUP.DEPBAR.LE gsb0, 0x0 ;  /* 0x00008000000079c5 */ /* 0x000fe40000010000 */
[----:B------:R-:W-:Y:S04]  /*67600*/  STL [R1+0x3304], R76 ;  /* 0x0033044c01007387 */ /* 0x000fe80000100800 */
[----:B------:R-:W-:Y:S04]  /*67610*/  STL [R1+0x3300], R77 ;  /* 0x0033004d01007387 */ /* 0x000fe80000100800 */
[----:B------:R-:W-:Y:S04]  /*67620*/  STL [R1+0x32fc], R78 ;  /* 0x0032fc4e01007387 */ /* 0x000fe80000100800 */
[----:B------:R-:W-:Y:S04]  /*67630*/  STL [R1+0x32f8], R79 ;  /* 0x0032f84f01007387 */ /* 0x000fe80000100800 */
[----:B------:R1:W-:Y:S04]  /*67640*/  STL [R1+0x32f4], R80 ;  /* 0x0032f45001007387 */ /* 0x0003e80000100800 */
[----:B-1----:R-:W4:Y:S04]  /*67650*/  LDL.LU R80, [R1+0x2260] ;  /* 0x0022600001507983 */ /* 0x002f280000300800 */
[----:B------:R1:W-:Y:S04]  /*67660*/  STL [R1+0x32f0], R81 ;  /* 0x0032f05101007387 */ /* 0x0003e80000100800 */
[----:B------:R-:W-:Y:S04]  /*67670*/  STL [R1+0x32ec], R82 ;  /* 0x0032ec5201007387 */ /* 0x000fe80000100800 */
[----:B------:R-:W-:Y:S04]  /*67680*/  STL [R1+0x32e8], R83 ;  /* 0x0032e85301007387 */ /* 0x000fe80000100800 */
[----:B------:R-:W-:Y:S04]  /*67690*/  STL [R1+0x32e4], R84 ;  /* 0x0032e45401007387 */ /* 0x000fe80000100800 */
[----:B------:R-:W-:Y:S04]  /*676a0*/  STL [R1+0x32e0], R85 ;  /* 0x0032e05501007387 */ /* 0x000fe80000100800 */
[----:B------:R-:W-:Y:S04]  /*676b0*/  STL [R1+0x32dc], R86 ;  /* 0x0032dc5601007387 */ /* 0x000fe80000100800 */
[----:B------:R-:W-:Y:S04]  /*676c0*/  STL [R1+0x32d8], R87 ;  /* 0x0032d85701007387 */ /* 0x000fe80000100800 */
[----:B------:R-:W-:Y:S04]  /*676d0*/  STL [R1+0x32d4], R88 ;  /* 0x0032d45801007387 */ /* 0x000fe80000100800 */
[----:B------:R-:W-:Y:S04]  /*676e0*/  STL [R1+0x32d0], R89 ;  /* 0x0032d05901007387 */ /* 0x000fe80000100800 */
        /* <DEDUP_REMOVED lines=28> */
[----:B------:R-:W-:Y:S01]  /*678b0*/  STL.64 [R1+0x31e8], R146 ;  /* 0x0031e89201007387 */ /* 0x000fe20000100a00 */
[----:B------:R-:W-:-:S03]  /*678c0*/  IMAD.MOV.U32 R76, RZ, RZ, R12 ;  /* 0x000000ffff4c7224 */ /* 0x000fc600078e000c */
[----:B------:R-:W-:Y:S04]  /*678d0*/  STL.64 [R1+0x31e0], R148 ;  /* 0x0031e09401007387 */ /* 0x000fe80000100a00 */
[----:B------:R-:W-:Y:S04]  /*678e0*/  STL.64 [R1+0x31d8], R150 ;  /* 0x0031d89601007387 */ /* 0x000fe80000100a00 */
[----:B-1----:R-:W4:Y:S04]  /*678f0*/  LDL.LU R81, [R1+0x225c] ;  /* 0x00225c0001517983 */ /* 0x002f280000300800 */
[----:B------:R-:W4:Y:S01]  /*67900*/  LDL.LU R12, [R1+0x2264] ;  /* 0x00226400010c7983 */ /* 0x000f220000300800 */
[----:B------:R-:W-:Y:S01]  /*67910*/  BAR.SYNC.DEFER_BLOCKING 0x0 ;  /* 0x0000000000007b1d */ /* 0x000fe20000010000 */
[----:B---3--:R-:W-:-:S05]  /*67920*/  IADD3 R15, P1, R15, R2, RZ ;  /* 0x000000020f0f7210 */ /* 0x008fca0007f3e0ff */
[----:B--2---:R-:W-:Y:S01]  /*67930*/  IMAD.X R14, R14, 0x1, R0, P1 ;  /* 0x000000010e0e7824 */ /* 0x004fe200008e0600 */
[----:B------:R1:W-:Y:S01]  /*67940*/  STL [R1+0x2248], R15 ;  /* 0x0022480f01007387 */ /* 0x0003e20000100800 */
[----:B------:R-:W-:-:S03]  /*67950*/  IADD3 R11, P2, R11, R2, RZ ;  /* 0x000000020b0b7210 */ /* 0x000fc60007f5e0ff */
[----:B------:R2:W-:Y:S01]  /*67960*/  STL [R1+0x2244], R14 ;  /* 0x0022440e01007387 */ /* 0x0005e20000100800 */
[----:B-1----:R-:W-:Y:S01]  /*67970*/  LOP3.LUT R15, R15, R14, RZ, 0x3c, !PT ;  /* 0x0000000e0f0f7212 */ /* 0x002fe200078e3cff */
[----:B------:R-:W-:-:S03]  /*67980*/  IMAD.X R13, R13, 0x1, R0, P2 ;  /* 0x000000010d0d7824 */ /* 0x000fc600010e0600 */
[C---:B--2---:R-:W-:Y:S01]  /*67990*/  LOP3.LUT R14, R15.reuse, R14, RZ, 0x3c, !PT ;  /* 0x0000000e0f0e7212 */ /* 0x044fe200078e3cff */
[----:B------:R-:W-:Y:S01]  /*679a0*/  IMAD.MOV.U32 R77, RZ, RZ, R252 ;  /* 0x000000ffff4d7224 */ /* 0x000fe200078e00fc */
[----:B------:R1:W-:Y:S02]  /*679b0*/  STL [R1+0x2250], R11 ;  /* 0x0022500b01007387 */ /* 0x0003e40000100800 */
[----:B------:R-:W-:Y:S02]  /*679c0*/  LOP3.LUT R15, R15, R14, RZ, 0x3c, !PT ;  /* 0x0000000e0f0f7212 */ /* 0x000fe400078e3cff */
[----:B------:R-:W-:Y:S04]  /*679d0*/  STL [R1+0x224c], R13 ;  /* 0x00224c0d01007387 */ /* 0x000fe80000100800 */
[----:B------:R-:W-:Y:S01]  /*679e0*/  @!PT LDS RZ, [RZ] ;  /* 0x00000000fffff984 */ /* 0x000fe20000000800 */
[----:B------:R-:W-:Y:S01]  /*679f0*/  @!PT LDS RZ, [RZ] ;  /* 0x00000000fffff984 */ /* 0x000fe20000000800 */
[----:B------:R-:W-:Y:S01]  /*67a00*/  @!PT LDS RZ, [RZ] ;  /* 0x00000000fffff984 */ /* 0x000fe20000000800 */
[----:B------:R-:W-:Y:S04]  /*67a10*/  LDGSTS.E [R5], desc[UR4][R76.64], P0 ;  /* 0x000000004c057fae */ /* 0x000fe80008121844 */
[----:B------:R-:W2:Y:S04]  /*67a20*/  LDL.LU R78, [R1+0x2270] ;  /* 0x00227000014e7983 */ /* 0x000ea80000300800 */
[----:B------:R3:W-:Y:S04]  /*67a30*/  LDGSTS.E [R5+0x4000], desc[UR4][R14.64], P0 ;  /* 0x040000000e057fae */ /* 0x0007e80008121844 */
[----:B------:R-:W2:Y:S04]  /*67a40*/  LDL.LU R79, [R1+0x226c] ;  /* 0x00226c00014f7983 */ /* 0x000ea80000300800 */
[----:B------:R-:W2:Y:S01]  /*67a50*/  LDL.LU R76, [R1+0x2274] ;  /* 0x00227400014c7983 */ /* 0x000ea20000300800 */
[----:B---3--:R-:W-:-:S03]  /*67a60*/  IMAD.MOV.U32 R14, RZ, RZ, R11 ;  /* 0x000000ffff0e7224 */ /* 0x008fc600078e000b */
[----:B-1----:R-:W3:Y:S01]  /*67a70*/  LDL.LU R11, [R1+0x2278] ;  /* 0x00227800010b7983 */ /* 0x002ee20000300800 */
[----:B------:R-:W-:Y:S01]  /*67a80*/  IMAD.MOV.U32 R15, RZ, RZ, R13 ;  /* 0x000000ffff0f7224 */ /* 0x000fe200078e000d */
[----:B----4-:R-:W-:Y:S02]  /*67a90*/  IADD3 R9, P1, R9, R2, RZ ;  /* 0x0000000209097210 */ /* 0x010fe40007f3e0ff */
[----:B------:R-:W4:Y:S03]  /*67aa0*/  LDL.LU R77, [R1+0x227c] ;  /* 0x00227c00014d7983 */ /* 0x000f260000300800 */
[----:B------:R-:W-:Y:S01]  /*67ab0*/  IMAD.X R10, R10, 0x1, R0, P1 ;  /* 0x000000010a0a7824 */ /* 0x000fe200008e0600 */
[----:B------:R-:W-:Y:S01]  /*67ac0*/  LDGSTS.E [R5+0x8000], desc[UR4][R14.64], P0 ;  /* 0x080000000e057fae */ /* 0x000fe20008121844 */
[----:B------:R-:W-:-:S03]  /*67ad0*/  IMAD.MOV.U32 R82, RZ, RZ, R9 ;  /* 0x000000ffff527224 */ /* 0x000fc600078e0009 */
[----:B------:R-:W4:Y:S04]  /*67ae0*/  LDL.LU R15, [R1+0x2280] ;  /* 0x00228000010f7983 */ /* 0x000f280000300800 */
[----:B------:R1:W-:Y:S04]  /*67af0*/  STL [R1+0x2258], R9 ;  /* 0x0022580901007387 */ /* 0x0003e80000100800 */
[----:B------:R1:W-:Y:S04]  /*67b00*/  STL [R1+0x2254], R10 ;  /* 0x0022540a01007387 */ /* 0x0003e80000100800 */
[----:B------:R-:W4:Y:S04]  /*67b10*/  LDL.LU R14, [R1+0x2284] ;  /* 0x00228400010e7983 */ /* 0x000f280000300800 */
[----:B-1----:R-:W4:Y:S01]  /*67b20*/  LDL.LU R9, [R1+0x2288] ;  /* 0x0022880001097983 */ /* 0x002f220000300800 */
[----:B------:R-:W-:-:S03]  /*67b30*/  IMAD.MOV.U32 R83, RZ, RZ, R10 ;  /* 0x000000ffff537224 */ /* 0x000fc600078e000a */
[----:B------:R-:W4:Y:S04]  /*67b40*/  LDL.LU R13, [R1+0x228c] ;  /* 0x00228c00010d7983 */ /* 0x000f280000300800 */
[----:B------:R-:W4:Y:S01]  /*67b50*/  LDL.LU R10, [R1+0x2290] ;  /* 0x00229000010a7983 */ /* 0x000f220000300800 */
[----:B------:R-:W-:-:S03]  /*67b60*/  UISETP.GT.AND UP1, UPT, UR12, 0x1, UPT ;  /* 0x000000010c00788c */ /* 0x000fc6000bf24270 */
[----:B------:R-:W-:Y:S01]  /*67b70*/  LDGSTS.E [R5+0xc000], desc[UR4][R82.64], P0 ;  /* 0x0c00000052057fae */ /* 0x000fe20008121844 */
[----:B------:R-:W-:-:S04]  /*67b80*/  USEL UR8, URZ, 0x4, !UP1 ;  /* 0x000000043f087887 */ /* 0x000fc8000c800000 */
[----:B------:R-:W-:Y:S01]  /*67b90*/  USEL UR8, UR8, URZ, !UP0 ;  /* 0x0000003f08087287 */ /* 0x000fe2000c000000 */
[----:B------:R-:W-:-:S05]  /*67ba0*/  IADD3 R6, P2, R6, R2, RZ ;  /* 0x0000000206067210 */ /* 0x000fca0007f5e0ff */
[----:B------:R-:W-:Y:S02]  /*67bb0*/  ISETP.NE.U32.AND P0, PT, RZ, UR8, PT ;  /* 0x00000008ff007c0c */ /* 0x000fe4000bf05070 */
[----:B------:R-:W-:-:S05]  /*67bc0*/  IADD3 R80, P1, R80, R2, RZ ;  /* 0x0000000250507210 */ /* 0x000fca0007f3e0ff */
[----:B------:R-:W-:Y:S01]  /*67bd0*/  STL [R1+0x2260], R80 ;  /* 0x0022605001007387 */ /* 0x000fe20000100800 */
[--C-:B------:R-:W-:Y:S02]  /*67be0*/  IMAD.X R81, R81, 0x1, R0.reuse, P1 ;  /* 0x0000000151517824 */ /* 0x100fe400008e0600 */
[----:B------:R-:W-:-:S03]  /*67bf0*/  IMAD.X R12, R12, 0x1, R0, P2 ;  /* 0x000000010c0c7824 */ /* 0x000fc600010e0600 */
[----:B------:R1:W-:Y:S04]  /*67c00*/  STL [R1+0x225c], R81 ;  /* 0x00225c5101007387 */ /* 0x0003e80000100800 */
[----:B------:R-:W-:Y:S04]  /*67c10*/  STL [R1+0x2268], R6 ;  /* 0x0022680601007387 */ /* 0x000fe80000100800 */
[----:B------:R1:W-:Y:S04]  /*67c20*/  LDGSTS.E [R5+0x4], desc[UR4][R80.64], P0 ;  /* 0x0000400050057fae */ /* 0x0003e80008121844 */
[----:B------:R1:W-:Y:S02]  /*67c30*/  STL [R1+0x2264], R12 ;  /* 0x0022640c01007387 */ /* 0x0003e40000100800 */
[----:B-1----:R-:W-:-:S02]  /*67c40*/  IMAD.MOV.U32 R81, RZ, RZ, R12 ;  /* 0x000000ffff517224 */ /* 0x002fc400078e000c */
[----:B------:R-:W-:Y:S01]  /*67c50*/  IMAD.MOV.U32 R80, RZ, RZ, R6 ;  /* 0x000000ffff507224 */ /* 0x000fe200078e0006 */
[----:B------:R-:W4:Y:S04]  /*67c60*/  LDL.LU R12, [R1+0x2294] ;  /* 0x00229400010c7983 */ /* 0x000f280000300800 */
[----:B------:R-:W4:Y:S01]  /*67c70*/  LDL.LU R6, [R1+0x2298] ;  /* 0x0022980001067983 */ /* 0x000f220000300800 */
[----:B------:R-:W-:-:S03]  /*67c80*/  UISETP.GT.AND UP1, UPT, UR12, 0x2, UPT ;  /* 0x000000020c00788c */ /* 0x000fc6000bf24270 */
[----:B------:R-:W-:Y:S01]  /*67c90*/  LDGSTS.E [R5+0x4004], desc[UR4][R80.64], P0 ;  /* 0x0400400050057fae */ /* 0x000fe20008121844 */
[----:B------:R-:W-:Y:S01]  /*67ca0*/  USEL UR8, URZ, 0x4, !UP1 ;  /* 0x000000043f087887 */ /* 0x000fe2000c800000 */
[----:B--2---:R-:W-:-:S03]  /*67cb0*/  IADD3 R78, P1, R78, R2, RZ ;  /* 0x000000024e4e7210 */ /* 0x004fc60007f3e0ff */
[----:B------:R-:W-:Y:S02]  /*67cc0*/  USEL UR8, UR8, URZ, !UP0 ;  /* 0x0000003f08087287 */ /* 0x000fe4000c000000 */
[----:B------:R-:W-:Y:S01]  /*67cd0*/  IMAD.X R79, R79, 0x1, R0, P1 ;  /* 0x000000014f4f7824 */ /* 0x000fe200008e0600 */
[----:B------:R1:W-:Y:S01]  /*67ce0*/  STL [R1+0x2270], R78 ;  /* 0x0022704e01007387 */ /* 0x0003e20000100800 */
[----:B---3--:R-:W-:-:S03]  /*67cf0*/  IADD3 R11, P2, R11, R2, RZ ;  /* 0x000000020b0b7210 */ /* 0x008fc60007f5e0ff */
[----:B------:R2:W-:Y:S02]  /*67d00*/  STL [R1+0x226c], R79 ;  /* 0x00226c4f01007387 */ /* 0x0005e40000100800 */
[----:B------:R-:W-:Y:S02]  /*67d10*/  IMAD.X R76, R76, 0x1, R0, P2 ;  /* 0x000000014c4c7824 */ /* 0x000fe400010e0600 */
[----:B------:R1:W-:Y:S01]  /*67d20*/  LDGSTS.E [R5+0x8004], desc[UR4][R78.64], P0 ;  /* 0x080040004e057fae */ /* 0x0003e20008121844 */
[----:B------:R-:W-:-:S03]  /*67d30*/  ISETP.NE.U32.AND P1, PT, RZ, UR8, PT ;  /* 0x00000008ff007c0c */ /* 0x000fc6000bf25070 */
[----:B------:R-:W-:Y:S01]  /*67d40*/  STL [R1+0x2278], R11 ;  /* 0x0022780b01007387 */ /* 0x000fe20000100800 */
[----:B-1----:R-:W-:Y:S01]  /*67d50*/  IMAD.MOV.U32 R78, RZ, RZ, R11 ;  /* 0x000000ffff4e7224 */ /* 0x002fe200078e000b */
[-C--:B----4-:R-:W-:Y:S01]  /*67d60*/  IADD3 R15, P3, R15, R2.reuse, RZ ;  /* 0x000000020f0f7210 */ /* 0x090fe20007f7e0ff */
[----:B--2---:R-:W-:Y:S01]  /*67d70*/  IMAD.MOV.U32 R79, RZ, RZ, R76 ;  /* 0x000000ffff4f7224 */ /* 0x004fe200078e004c */
[----:B------:R1:W-:Y:S03]  /*67d80*/  STL [R1+0x2274], R76 ;  /* 0x0022744c01007387 */ /* 0x0003e60000100800 */
[----:B------:R-:W-:Y:S01]  /*67d90*/  IMAD.X R77, R77, 0x1, R0, P3 ;  /* 0x000000014d4d7824 */ /* 0x000fe200018e0600 */
[----:B------:R2:W-:Y:S04]  /*67da0*/  LDGSTS.E [R5+0xc004], desc[UR4][R78.64], P0 ;  /* 0x0c0040004e057fae */ /* 0x0005e80008121844 */
[----:B------:R-:W-:Y:S01]  /*67db0*/  STL [R1+0x2280], R15 ;  /* 0x0022800f01007387 */ /* 0x000fe20000100800 */
[----:B------:R-:W-:-:S03]  /*67dc0*/  IADD3 R9, P0, R9, R2, RZ ;  /* 0x0000000209097210 */ /* 0x000fc60007f1e0ff */
[----:B------:R3:W-:Y:S01]  /*67dd0*/  STL [R1+0x227c], R77 ;  /* 0x00227c4d01007387 */ /* 0x0007e20000100800 */
[----:B--2---:R-:W-:Y:S02]  /*67de0*/  IMAD.MOV.U32 R78, RZ, RZ, R15 ;  /* 0x000000ffff4e7224 */ /* 0x004fe400078e000f */
[----:B------:R-:W-:Y:S01]  /*67df0*/  IMAD.MOV.U32 R79, RZ, RZ, R77 ;  /* 0x000000ffff4f7224 */ /* 0x000fe200078e004d */
[----:B-1----:R-:W2:Y:S01]  /*67e00*/  LDL.LU R76, [R1+0x22a0] ;  /* 0x0022a000014c7983 */ /* 0x002ea20000300800 */
[--C-:B------:R-:W-:Y:S01]  /*67e10*/  IMAD.X R14, R14, 0x1, R0.reuse, P0 ;  /* 0x000000010e0e7824 */ /* 0x100fe200000e0600 */
[----:B------:R-:W-:Y:S02]  /*67e20*/  IADD3 R10, P2, R10, R2, RZ ;  /* 0x000000020a0a7210 */ /* 0x000fe40007f5e0ff */
[----:B------:R-:W4:Y:S04]  /*67e30*/  LDL.LU R11, [R1+0x22a8] ;  /* 0x0022a800010b7983 */ /* 0x000f280000300800 */
[----:B---3--:R-:W3:Y:S01]  /*67e40*/  LDL.LU R77, [R1+0x229c] ;  /* 0x00229c00014d7983 */ /* 0x008ee20000300800 */
[----:B------:R-:W-:-:S03]  /*67e50*/  IMAD.X R13, R13, 0x1, R0, P2 ;  /* 0x000000010d0d7824 */ /* 0x000fc600010e0600 */
[----:B------:R-:W3:Y:S04]  /*67e60*/  LDL.LU R15, [R1+0x22a4] ;  /* 0x0022a400010f7983 */ /* 0x000ee80000300800 */
[----:B------:R1:W-:Y:S04]  /*67e70*/  LDGSTS.E [R5+0x8], desc[UR4][R78.64], P1 ;  /* 0x000080004e057fae */ /* 0x0003e80008921844 */
[----:B------:R1:W-:Y:S04]  /*67e80*/  STL [R1+0x2288], R9 ;  /* 0x0022880901007387 */ /* 0x0003e80000100800 */
[----:B------:R-:W-:Y:S01]  /*67e90*/  STL [R1+0x2284], R14 ;  /* 0x0022840e01007387 */ /* 0x000fe20000100800 */
[----:B-1----:R-:W-:-:S03]  /*67ea0*/  IMAD.MOV.U32 R78, RZ, RZ, R9 ;  /* 0x000000ffff4e7224 */ /* 0x002fc600078e0009 */
[----:B------:R1:W-:Y:S01]  /*67eb0*/  STL [R1+0x2290], R10 ;  /* 0x0022900a01007387 */ /* 0x0003e20000100800 */
[----:B------:R-:W-:-:S03]  /*67ec0*/  IMAD.MOV.U32 R79, RZ, RZ, R14 ;  /* 0x000000ffff4f7224 */ /* 0x000fc600078e000e */
[----:B------:R-:W3:Y:S04]  /*67ed0*/  LDL.LU R9, [R1+0x22b0] ;  /* 0x0022b00001097983 */ /* 0x000ee80000300800 */
[----:B------:R1:W-:Y:S04]  /*67ee0*/  LDGSTS.E [R5+0x4008], desc[UR4][R78.64], P1 ;  /* 0x040080004e057fae */ /* 0x0003e80008921844 */
[----:B------:R1:W-:Y:S02]  /*67ef0*/  STL [R1+0x228c], R13 ;  /* 0x00228c0d01007387 */ /* 0x0003e40000100800 */
[----:B-1----:R-:W-:-:S02]  /*67f00*/  IMAD.MOV.U32 R78, RZ, RZ, R10 ;  /* 0x000000ffff4e7224 */ /* 0x002fc400078e000a */
[----:B------:R-:W3:Y:S01]  /*67f10*/  LDL.LU R10, [R1+0x22ac] ;  /* 0x0022ac00010a7983 */ /* 0x000ee20000300800 */
[----:B------:R-:W-:-:S05]  /*67f20*/  IMAD.MOV.U32 R79, RZ, RZ, R13 ;  /* 0x000000ffff4f7224 */ /* 0x000fca00078e000d */
[----:B------:R-:W-:Y:S01]  /*67f30*/  LDGSTS.E [R5+0x8008], desc[UR4][R78.64], P1 ;  /* 0x080080004e057fae */ /* 0x000fe20008921844 */
[----:B------:R-:W-:-:S05]  /*67f40*/  IADD3 R6, P0, R6, R2, RZ ;  /* 0x0000000206067210 */ /* 0x000fca0007f1e0ff */
[----:B------:R-:W-:Y:S01]  /*67f50*/  IMAD.X R12, R12, 0x1, R0, P0 ;  /* 0x000000010c0c7824 */ /* 0x000fe200000e0600 */
[----:B------:R-:W-:Y:S04]  /*67f60*/  STL [R1+0x2298], R6 ;  /* 0x0022980601007387 */ /* 0x000fe80000100800 */
[----:B------:R1:W-:Y:S04]  /*67f70*/  STL [R1+0x2294], R12 ;  /* 0x0022940c01007387 */ /* 0x0003e80000100800 */
[----:B------:R-:W3:Y:S01]  /*67f80*/  LDL.LU R80, [R1+0x22b8] ;  /* 0x0022b80001507983 */ /* 0x000ee20000300800 */
[----:B------:R-:W-:-:S03]  /*67f90*/  IMAD.MOV.U32 R13, RZ, RZ, R12 ;  /* 0x000000ffff0d7224 */ /* 0x000fc600078e000c */
[----:B------:R-:W3:Y:S01]  /*67fa0*/  LDL.LU R78, [R1+0x2640] ;  /* 0x00264000014e7983 */ /* 0x000ee20000300800 */
[----:B-1----:R-:W-:-:S03]  /*67fb0*/  IMAD.MOV.U32 R12, RZ, RZ, R6 ;  /* 0x000000ffff0c7224 */ /* 0x002fc600078e0006 */
[----:B------:R-:W3:Y:S04]  /*67fc0*/  LDL.LU R81, [R1+0x22b4] ;  /* 0x0022b40001517983 */ /* 0x000ee80000300800 */
[----:B------:R-:W3:Y:S04]  /*67fd0*/  LDL.LU R79, [R1+0x263c] ;  /* 0x00263c00014f7983 */ /* 0x000ee80000300800 */
[----:B------:R-:W-:Y:S04]  /*67fe0*/  LDGSTS.E [R5+0xc008], desc[UR4][R12.64], P1 ;  /* 0x0c0080000c057fae */ /* 0x000fe80008921844 */
[----:B------:R-:W3:Y:S04]  /*67ff0*/  LDL.LU R14, [R1+0x2644] ;  /* 0x00264400010e7983 */ /* 0x000ee80000300800 */
[----:B------:R-:W3:Y:S04]  /*68000*/  LDL.LU R13, [R1+0x2648] ;  /* 0x00264800010d7983 */ /* 0x000ee80000300800 */
[----:B------:R-:W3:Y:S04]  /*68010*/  LDL.LU R12, [R1+0x264c] ;  /* 0x00264c00010c7983 */ /* 0x000ee80000300800 */
[----:B------:R-:W3:Y:S01]  /*68020*/  LDL.LU R6, [R1+0x2650] ;  /* 0x0026500001067983 */ /* 0x000ee20000300800 */
[----:B------:R-:W-:-:S04]  /*68030*/  UISETP.GT.AND UP1, UPT, UR12, 0x3, UPT ;  /* 0x000000030c00788c */ /* 0x000fc8000bf24270 */
[----:B------:R-:W-:-:S04]  /*68040*/  USEL UR8, URZ, 0x4, !UP1 ;  /* 0x000000043f087887 */ /* 0x000fc8000c800000 */
[----:B------:R-:W-:-:S06]  /*68050*/  USEL UR8, UR8, URZ, !UP0 ;  /* 0x0000003f08087287 */ /* 0x000fcc000c000000 */
[----:B------:R-:W-:Y:S02]  /*68060*/  ISETP.NE.U32.AND P0, PT, RZ, UR8, PT ;  /* 0x00000008ff007c0c */ /* 0x000fe4000bf05070 */
[-C--:B--2---:R-:W-:Y:S02]  /*68070*/  IADD3 R76, P1, R76, R2.reuse, RZ ;  /* 0x000000024c4c7210 */ /* 0x084fe40007f3e0ff */
[----:B----4-:R-:W-:-:S03]  /*68080*/  IADD3 R11, P2, R11, R2, RZ ;  /* 0x000000020b0b7210 */ /* 0x010fc60007f5e0ff */
[--C-:B---3--:R-:W-:Y:S01]  /*68090*/  IMAD.X R77, R77, 0x1, R0.reuse, P1 ;  /* 0x000000014d4d7824 */ /* 0x108fe200008e0600 */
[----:B------:R1:W-:Y:S01]  /*680a0*/  STL [R1+0x22a0], R76 ;  /* 0x0022a04c01007387 */ /* 0x0003e20000100800 */
[----:B------:R-:W-:-:S03]  /*680b0*/  IMAD.X R15, R15, 0x1, R0, P2 ;  /* 0x000000010f0f7824 */ /* 0x000fc600010e0600 */
[----:B------:R-:W-:Y:S04]  /*680c0*/  STL [R1+0x229c], R77 ;  /* 0x00229c4d01007387 */ /* 0x000fe80000100800 */
[----:B------:R2:W-:Y:S04]  /*680d0*/  STL [R1+0x22a8], R11 ;  /* 0x0022a80b01007387 */ /* 0x0005e80000100800 */
[----:B------:R1:W-:Y:S04]  /*680e0*/  LDGSTS.E [R5+0xc], desc[UR4][R76.64], P0 ;  /* 0x0000c0004c057fae */ /* 0x0003e80008121844 */
[----:B------:R3:W-:Y:S01]  /*680f0*/  STL [R1+0x22a4], R15 ;  /* 0x0022a40f01007387 */ /* 0x0007e20000100800 */
[----:B------:R-:W-:Y:S01]  /*68100*/  IADD3 R9, P1, R9, R2, RZ ;  /* 0x0000000209097210 */ /* 0x000fe20007f3e0ff */
[----:B-1----:R-:W-:-:S02]  /*68110*/  IMAD.MOV.U32 R76, RZ, RZ, R11 ;  /* 0x000000ffff4c7224 */ /* 0x002fc400078e000b */
[----:B--2---:R-:W2:Y:S01]  /*68120*/  LDL.LU R11, [R1+0x2658] ;  /* 0x00265800010b7983 */ /* 0x004ea20000300800 */
[----:B------:R-:W-:-:S03]  /*68130*/  IMAD.MOV.U32 R77, RZ, RZ, R15 ;  /* 0x000000ffff4d7224 */ /* 0x000fc600078e000f */
[----:B------:R-:W-:Y:S01]  /*68140*/  STL [R1+0x22b0], R9 ;  /* 0x0022b00901007387 */ /* 0x000fe20000100800 */
[----:B------:R-:W-:-:S03]  /*68150*/  UISETP.GT.AND UP1, UPT, UR12, 0x20, UPT ;  /* 0x000000200c00788c */ /* 0x000fc6000bf24270 */
[----:B------:R1:W-:Y:S01]  /*68160*/  LDGSTS.E [R5+0x400c], desc[UR4][R76.64], P0 ;  /* 0x0400c0004c057fae */ /* 0x0003e20008121844 */
[----:B------:R-:W-:-:S05]  /*68170*/  IMAD.X R10, R10, 0x1, R0, P1 ;  /* 0x000000010a0a7824 */ /* 0x000fca00008e0600 */
[----:B------:R4:W-:Y:S04]  /*68180*/  STL [R1+0x22ac], R10 ;  /* 0x0022ac0a01007387 */ /* 0x0009e80000100800 */
[----:B---3--:R-:W3:Y:S01]  /*68190*/  LDL.LU R15, [R1+0x2654] ;  /* 0x00265400010f7983 */ /* 0x008ee20000300800 */
[----:B------:R-:W-:Y:S01]  /*681a0*/  USEL UR8, URZ, 0x4, !UP1 ;  /* 0x000000043f087887 */ /* 0x000fe2000c800000 */
[----:B-1----:R-:W-:Y:S02]  /*681b0*/  IMAD.MOV.U32 R76, RZ, RZ, R9 ;  /* 0x000000ffff4c7224 */ /* 0x002fe400078e0009 */
[----:B------:R-:W-:Y:S01]  /*681c0*/  IMAD.MOV.U32 R77, RZ, RZ, R10 ;  /* 0x000000ffff4d7224 */ /* 0x000fe200078e000a */
[----:B------:R-:W-:-:S04]  /*681d0*/  USEL UR8, UR8, URZ, !UP0 ;  /* 0x0000003f08087287 */ /* 0x000fc8000c000000 */
[----:B------:R-:W-:Y:S02]  /*681e0*/  LDGSTS.E [R5+0x800c], desc[UR4][R76.64], P0 ;  /* 0x0800c0004c057fae */ /* 0x000fe40008121844 */
[----:B------:R-:W-:Y:S02]  /*681f0*/  ISETP.NE.U32.AND P1, PT, RZ, UR8, PT ;  /* 0x00000008ff007c0c */ /* 0x000fe4000bf25070 */
[----:B------:R-:W3:Y:S04]  /*68200*/  LDL.LU R77, [R1+0x265c] ;  /* 0x00265c00014d7983 */ /* 0x000ee80000300800 */
[----:B----4-:R-:W4:Y:S04]  /*68210*/  LDL.LU R10, [R1+0x2660] ;  /* 0x00266000010a7983 */ /* 0x010f280000300800 */
[----:B------:R-:W4:Y:S04]  /*68220*/  LDL.LU R76, [R1+0x2664] ;  /* 0x00266400014c7983 */ /* 0x000f280000300800 */
[----:B------:R-:W4:Y:S01]  /*68230*/  LDL.LU R9, [R1+0x2668] ;  /* 0x0026680001097983 */ /* 0x000f220000300800 */
[----:B------:R-:W-:-:S02]  /*68240*/  IADD3 R80, P2, R80, R2, RZ ;  /* 0x0000000250507210 */ /* 0x000fc40007f5e0ff */
[----:B------:R-:W-:-:S03]  /*68250*/  IADD3 R78, P3, R78, R2, RZ ;  /* 0x000000024e4e7210 */ /* 0x000fc60007f7e0ff */
[----:B------:R-:W-:-:S05]  /*68260*/  IMAD.X R81, R81, 0x1, R0, P2 ;  /* 0x0000000151517824 */ /* 0x000fca00010e0600 */
[----:B------:R-:W-:Y:S01]  /*68270*/  LDGSTS.E [R5+0xc00c], desc[UR4][R80.64], P0 ;  /* 0x0c00c00050057fae */ /* 0x000fe20008121844 */
[----:B------:R-:W-:-:S03]  /*68280*/  IMAD.X R79, R79, 0x1, R0, P3 ;  /* 0x000000014f4f7824 */ /* 0x000fc600018e0600 */
[----:B------:R-:W-:Y:S04]  /*68290*/  STL [R1+0x22b8], R80 ;  /* 0x0022b85001007387 */ /* 0x000fe80000100800 */
[----:B------:R-:W-:Y:S01]  /*682a0*/  STL [R1+0x22b4], R81 ;  /* 0x0022b45101007387 */ /* 0x000fe20000100800 */
[----:B------:R-:W-:-:S03]  /*682b0*/  IADD3 R13, P0, R13, R2, RZ ;  /* 0x000000020d0d7210 */ /* 0x000fc60007f1e0ff */
[----:B------:R1:W-:Y:S02]  /*682c0*/  STL [R1+0x2640], R78 ;  /* 0x0026404e01007387 */ /* 0x0003e40000100800 */
[----:B------:R-:W-:Y:S02]  /*682d0*/  IMAD.X R14, R14, 0x1, R0, P0 ;  /* 0x000000010e0e7824 */ /* 0x000fe400000e0600 */
[----:B------:R-:W-:Y:S01]  /*682e0*/  STL [R1+0x263c], R79 ;  /* 0x00263c4f01007387 */ /* 0x000fe20000100800 */
[----:B------:R-:W-:-:S03]  /*682f0*/  IADD3 R6, P2, R6, R2, RZ ;  /* 0x0000000206067210 */ /* 0x000fc60007f5e0ff */
[----:B------:R1:W-:Y:S02]  /*68300*/  STL [R1+0x2648], R13 ;  /* 0x0026480d01007387 */ /* 0x0003e40000100800 */
[----:B------:R-:W-:Y:S02]  /*68310*/  IMAD.X R12, R12, 0x1, R0, P2 ;  /* 0x000000010c0c7824 */ /* 0x000fe400010e0600 */
[----:B------:R1:W-:Y:S04]  /*68320*/  LDGSTS.E [R5+0x10000], desc[UR4][R78.64], P1 ;  /* 0x100000004e057fae */ /* 0x0003e80008921844 */
[----:B------:R1:W-:Y:S04]  /*68330*/  STL [R1+0x2644], R14 ;  /* 0x0026440e01007387 */ /* 0x0003e80000100800 */
[----:B------:R-:W-:Y:S01]  /*68340*/  STL [R1+0x2650], R6 ;  /* 0x0026500601007387 */ /* 0x000fe20000100800 */
[----:B-1----:R-:W-:-:S03]  /*68350*/  IMAD.MOV.U32 R78, RZ, RZ, R13 ;  /* 0x000000ffff4e7224 */ /* 0x002fc600078e000d */
[----:B------:R-:W4:Y:S01]  /*68360*/  LDL.LU R13, [R1+0x2670] ;  /* 0x00267000010d7983 */ /* 0x000f220000300800 */
[----:B------:R-:W-:-:S03]  /*68370*/  IMAD.MOV.U32 R79, RZ, RZ, R14 ;  /* 0x000000ffff4f7224 */ /* 0x000fc600078e000e */
[----:B------:R1:W-:Y:S04]  /*68380*/  STL [R1+0x264c], R12 ;  /* 0x00264c0c01007387 */ /* 0x0003e80000100800 */
[----:B------:R-:W4:Y:S04]  /*68390*/  LDL.LU R14, [R1+0x266c] ;  /* 0x00266c00010e7983 */ /* 0x000f280000300800 */
[----:B------:R1:W-:Y:S02]  /*683a0*/  LDGSTS.E [R5+0x14000], desc[UR4][R78.64], P1 ;  /* 0x140000004e057fae */ /* 0x0003e40008921844 */
[----:B-1----:R-:W-:-:S02]  /*683b0*/  IMAD.MOV.U32 R78, RZ, RZ, R6 ;  /* 0x000000ffff4e7224 */ /* 0x002fc400078e0006 */
[----:B------:R-:W-:Y:S02]  /*683c0*/  IMAD.MOV.U32 R79, RZ, RZ, R12 ;  /* 0x000000ffff4f7224 */ /* 0x000fe400078e000c */
[----:B------:R-:W4:Y:S04]  /*683d0*/  LDL.LU R12, [R1+0x2678] ;  /* 0x00267800010c7983 */ /* 0x000f280000300800 */
[----:B------:R-:W4:Y:S04]  /*683e0*/  LDL.LU R6, [R1+0x2680] ;  /* 0x0026800001067983 */ /* 0x000f280000300800 */
[----:B------:R1:W-:Y:S01]  /*683f0*/  LDGSTS.E [R5+0x18000], desc[UR4][R78.64], P1 ;  /* 0x180000004e057fae */ /* 0x0003e20008921844 */
[----:B--2---:R-:W-:-:S05]  /*68400*/  IADD3 R11, P0, R11, R2, RZ ;  /* 0x000000020b0b7210 */ /* 0x004fca0007f1e0ff */
[----:B------:R-:W-:Y:S01]  /*68410*/  STL [R1+0x2658], R11 ;  /* 0x0026580b01007387 */ /* 0x000fe20000100800 */
[----:B-1----:R-:W-:Y:S02]  /*68420*/  IMAD.MOV.U32 R78, RZ, RZ, R11 ;  /* 0x000000ffff4e7224 */ /* 0x002fe400078e000b */
[----:B---3--:R-:W-:-:S04]  /*68430*/  IMAD.X R15, R15, 0x1, R0, P0 ;  /* 0x000000010f0f7824 */ /* 0x008fc800000e0600 */
[----:B------:R-:W-:Y:S01]  /*68440*/  IMAD.MOV.U32 R79, RZ, RZ, R15 ;  /* 0x000000ffff4f7224 */ /* 0x000fe200078e000f */
[----:B------:R1:W-:Y:S01]  /*68450*/  STL [R1+0x2654], R15 ;  /* 0x0026540f01007387 */ /* 0x0003e20000100800 */
[----:B------:R-:W-:-:S03]  /*68460*/  UISETP.GT.AND UP1, UPT, UR12, 0x21, UPT ;  /* 0x000000210c00788c */ /* 0x000fc6000bf24270 */
[----:B------:R2:W-:Y:S04]  /*68470*/  LDGSTS.E [R5+0x1c000], desc[UR4][R78.64], P1 ;  /* 0x1c0000004e057fae */ /* 0x0005e80008921844 */
[----:B-1----:R-:W3:Y:S04]  /*68480*/  LDL.LU R15, [R1+0x2674] ;  /* 0x00267400010f7983 */ /* 0x002ee80000300800 */
[----:B------:R-:W3:Y:S01]  /*68490*/  LDL.LU R11, [R1+0x267c] ;  /* 0x00267c00010b7983 */ /* 0x000ee20000300800 */
[----:B------:R-:W-:-:S04]  /*684a0*/  USEL UR8, URZ, 0x4, !UP1 ;  /* 0x000000043f087887 */ /* 0x000fc8000c800000 */
[----:B------:R-:W-:Y:S01]  /*684b0*/  USEL UR8, UR8, URZ, !UP0 ;  /* 0x0000003f08087287 */ /* 0x000fe2000c000000 */
[----:B----4-:R-:W-:-:S05]  /*684c0*/  IADD3 R10, P1, R10, R2, RZ ;  /* 0x000000020a0a7210 */ /* 0x010fca0007f3e0ff */
[----:B------:R-:W-:Y:S02]  /*684d0*/  ISETP.NE.U32.AND P0, PT, RZ, UR8, PT ;  /* 0x00000008ff007c0c */ /* 0x000fe4000bf05070 */
[----:B------:R-:W-:Y:S01]  /*684e0*/  IADD3 R9, P2, R9, R2, RZ ;  /* 0x0000000209097210 */ /* 0x000fe20007f5e0ff */
[--C-:B------:R-:W-:Y:S01]  /*684f0*/  IMAD.X R77, R77, 0x1, R0.reuse, P1 ;  /* 0x000000014d4d7824 */ /* 0x100fe200008e0600 */
[----:B------:R-:W-:Y:S03]  /*68500*/  STL [R1+0x2660], R10 ;  /* 0x0026600a01007387 */ /* 0x000fe60000100800 */
[----:B------:R-:W-:Y:S01]  /*68510*/  IMAD.X R76, R76, 0x1, R0, P2 ;  /* 0x000000014c4c7824 */ /* 0x000fe200010e0600 */
[----:B------:R1:W-:Y:S01]  /*68520*/  STL [R1+0x265c], R77 ;  /* 0x00265c4d01007387 */ /* 0x0003e20000100800 */
[----:B--2---:R-:W-:Y:S02]  /*68530*/  IMAD.MOV.U32 R79, RZ, RZ, R77 ;  /* 0x000000ffff4f7224 */ /* 0x004fe400078e004d */
[----:B------:R-:W-:Y:S01]  /*68540*/  IMAD.MOV.U32 R78, RZ, RZ, R10 ;  /* 0x000000ffff4e7224 */ /* 0x000fe200078e000a */
[----:B------:R-:W-:Y:S04]  /*68550*/  STL [R1+0x2668], R9 ;  /* 0x0026680901007387 */ /* 0x000fe80000100800 */
[----:B------:R2:W-:Y:S01]  /*68560*/  STL [R1+0x2664], R76 ;  /* 0x0026644c01007387 */ /* 0x0005e20000100800 */
[----:B-1----:R-:W-:-:S03]  /*68570*/  IMAD.MOV.U32 R77, RZ, RZ, R76 ;  /* 0x000000ffff4d7224 */ /* 0x002fc600078e004c */
[----:B------:R-:W4:Y:S04]  /*68580*/  LDL.LU R80, [R1+0x2688] ;  /* 0x0026880001507983 */ /* 0x000f280000300800 */
[----:B------:R-:W4:Y:S01]  /*68590*/  LDL.LU R10, [R1+0x2690] ;  /* 0x00269000010a7983 */ /* 0x000f220000300800 */
[----:B--2---:R-:W-:-:S03]  /*685a0*/  IMAD.MOV.U32 R76, RZ, RZ, R9 ;  /* 0x000000ffff4c7224 */ /* 0x004fc600078e0009 */
[----:B------:R1:W-:Y:S04]  /*685b0*/  LDGSTS.E [R5+0x10004], desc[UR4][R78.64], P0 ;  /* 0x100040004e057fae */ /* 0x0003e80008121844 */
[----:B------:R-:W-:Y:S04]  /*685c0*/  LDGSTS.E [R5+0x14004], desc[UR4][R76.64], P0 ;  /* 0x140040004c057fae */ /* 0x000fe80008121844 */
[----:B------:R-:W2:Y:S04]  /*685d0*/  LDL.LU R81, [R1+0x2684] ;  /* 0x0026840001517983 */ /* 0x000ea80000300800 */
[----:B------:R-:W2:Y:S04]  /*685e0*/  LDL.LU R76, [R1+0x268c] ;  /* 0x00268c00014c7983 */ /* 0x000ea80000300800 */
[----:B------:R-:W2:Y:S01]  /*685f0*/  LDL.LU R9, [R1+0x2698] ;  /* 0x0026980001097983 */ /* 0x000ea20000300800 */
[----:B------:R-:W-:-:S05]  /*68600*/  IADD3 R13, P1, R13, R2, RZ ;  /* 0x000000020d0d7210 */ /* 0x000fca0007f3e0ff */
[----:B------:R-:W-:Y:S01]  /*68610*/  IMAD.X R14, R14, 0x1, R0, P1 ;  /* 0x000000010e0e7824 */ /* 0x000fe200008e0600 */
[----:B------:R-:W-:Y:S03]  /*68620*/  STL [R1+0x2670], R13 ;  /* 0x0026700d01007387 */ /* 0x000fe60000100800 */
[----:B-1----:R-:W-:Y:S01]  /*68630*/  IMAD.MOV.U32 R79, RZ, RZ, R14 ;  /* 0x000000ffff4f7224 */ /* 0x002fe200078e000e */
[----:B------:R1:W-:Y:S04]  /*68640*/  STL [R1+0x266c], R14 ;  /* 0x00266c0e01007387 */ /* 0x0003e80000100800 */
[----:B-1----:R-:W2:Y:S01]  /*68650*/  LDL.LU R14, [R1+0x2694] ;  /* 0x00269400010e7983 */ /* 0x002ea20000300800 */
[----:B------:R-:W-:-:S03]  /*68660*/  IMAD.MOV.U32 R78, RZ, RZ, R13 ;  /* 0x000000ffff4e7224 */ /* 0x000fc600078e000d */
[----:B------:R-:W2:Y:S01]  /*68670*/  LDL.LU R13, [R1+0x26a0] ;  /* 0x0026a000010d7983 */ /* 0x000ea20000300800 */
[----:B------:R-:W-:-:S03]  /*68680*/  IADD3 R12, P2, R12, R2, RZ ;  /* 0x000000020c0c7210 */ /* 0x000fc60007f5e0ff */
[----:B------:R-:W-:Y:S01]  /*68690*/  LDGSTS.E [R5+0x18004], desc[UR4][R78.64], P0 ;  /* 0x180040004e057fae */ /* 0x000fe20008121844 */
[----:B------:R-:W-:Y:S01]  /*686a0*/  IADD3 R6, P3, R6, R2, RZ ;  /* 0x0000000206067210 */ /* 0x000fe20007f7e0ff */
[----:B------:R-:W-:Y:S02]  /*686b0*/  IMAD.MOV.U32 R82, RZ, RZ, R12 ;  /* 0x000000ffff527224 */ /* 0x000fe400078e000c */
[----:B------:R-:W2:Y:S04]  /*686c0*/  LDL.LU R78, [R1+0x26a8] ;  /* 0x0026a800014e7983 */ /* 0x000ea80000300800 */
[----:B------:R-:W-:Y:S01]  /*686d0*/  STL [R1+0x2678], R12 ;  /* 0x0026780c01007387 */ /* 0x000fe20000100800 */
[--C-:B---3--:R-:W-:Y:S02]  /*686e0*/  IMAD.X R15, R15, 0x1, R0.reuse, P2 ;  /* 0x000000010f0f7824 */ /* 0x108fe400010e0600 */
[----:B------:R-:W-:-:S03]  /*686f0*/  IMAD.X R11, R11, 0x1, R0, P3 ;  /* 0x000000010b0b7824 */ /* 0x000fc600018e0600 */
[----:B------:R1:W-:Y:S01]  /*68700*/  STL [R1+0x2674], R15 ;  /* 0x0026740f01007387 */ /* 0x0003e20000100800 */
[----:B------:R-:W-:-:S03]  /*68710*/  IMAD.MOV.U32 R83, RZ, RZ, R15 ;  /* 0x000000ffff537224 */ /* 0x000fc600078e000f */
[----:B------:R-:W-:Y:S04]  /*68720*/  STL [R1+0x2680], R6 ;  /* 0x0026800601007387 */ /* 0x000fe80000100800 */
[----:B------:R3:W-:Y:S04]  /*68730*/  STL [R1+0x267c], R11 ;  /* 0x00267c0b01007387 */ /* 0x0007e80000100800 */
[----:B-1----:R-:W2:Y:S04]  /*68740*/  LDL.LU R15, [R1+0x269c] ;  /* 0x00269c00010f7983 */ /* 0x002ea80000300800 */
[----:B------:R-:W2:Y:S04]  /*68750*/  LDL.LU R79, [R1+0x26a4] ;  /* 0x0026a400014f7983 */ /* 0x000ea80000300800 */
[----:B------:R-:W2:Y:S04]  /*68760*/  LDL.LU R77, [R1+0x26ac] ;  /* 0x0026ac00014d7983 */ /* 0x000ea80000300800 */
[----:B------:R-:W2:Y:S04]  /*68770*/  LDL.LU R12, [R1+0x26b0] ;  /* 0x0026b000010c7983 */ /* 0x000ea80000300800 */
[----:B------:R1:W-:Y:S02]  /*68780*/  LDGSTS.E [R5+0x1c004], desc[UR4][R82.64], P0 ;  /* 0x1c00400052057fae */ /* 0x0003e40008121844 */
[----:B-1----:R-:W-:-:S02]  /*68790*/  IMAD.MOV.U32 R83, RZ, RZ, R11 ;  /* 0x000000ffff537224 */ /* 0x002fc400078e000b */
[----:B------:R-:W-:Y:S01]  /*687a0*/  IMAD.MOV.U32 R82, RZ, RZ, R6 ;  /* 0x000000ffff527224 */ /* 0x000fe200078e0006 */
[----:B---3--:R-:W3:Y:S04]  /*687b0*/  LDL.LU R11, [R1+0x26b4] ;  /* 0x0026b400010b7983 */ /* 0x008ee80000300800 */
[----:B------:R-:W3:Y:S01]  /*687c0*/  LDL.LU R6, [R1+0x26b8] ;  /* 0x0026b80001067983 */ /* 0x000ee20000300800 */
[----:B------:R-:W-:-:S04]  /*687d0*/  UISETP.GT.AND UP1, UPT, UR12, 0x22, UPT ;  /* 0x000000220c00788c */ /* 0x000fc8000bf24270 */
[----:B------:R-:W-:-:S04]  /*687e0*/  USEL UR8, URZ, 0x4, !UP1 ;  /* 0x000000043f087887 */ /* 0x000fc8000c800000 */
[----:B------:R-:W-:Y:S01]  /*687f0*/  USEL UR8, UR8, URZ, !UP0 ;  /* 0x0000003f08087287 */ /* 0x000fe2000c000000 */
[----:B----4-:R-:W-:-:S05]  /*68800*/  IADD3 R80, P0, R80, R2, RZ ;  /* 0x0000000250507210 */ /* 0x010fca0007f1e0ff */
[----:B------:R-:W-:Y:S02]  /*68810*/  ISETP.NE.U32.AND P1, PT, RZ, UR8, PT ;  /* 0x00000008ff007c0c */ /* 0x000fe4000bf25070 */
[-C--:B------:R-:W-:Y:S01]  /*68820*/  IADD3 R10, P2, R10, R2.reuse, RZ ;  /* 0x000000020a0a7210 */ /* 0x080fe20007f5e0ff */
[--C-:B--2---:R-:W-:Y:S01]  /*68830*/  IMAD.X R81, R81, 0x1, R0.reuse, P0 ;  /* 0x0000000151517824 */ /* 0x104fe200000e0600 */
[----:B------:R-:W-:Y:S01]  /*68840*/  IADD3 R9, P0, R9, R2, RZ ;  /* 0x0000000209097210 */ /* 0x000fe20007f1e0ff */
[----:B------:R1:W-:Y:S02]  /*68850*/  STL [R1+0x2688], R80 ;  /* 0x0026885001007387 */ /* 0x0003e40000100800 */
[----:B------:R-:W-:Y:S02]  /*68860*/  IMAD.X R76, R76, 0x1, R0, P2 ;  /* 0x000000014c4c7824 */ /* 0x000fe400010e0600 */
[----:B------:R-:W-:Y:S04]  /*68870*/  STL [R1+0x2684], R81 ;  /* 0x0026845101007387 */ /* 0x000fe80000100800 */
[----:B------:R-:W-:Y:S04]  /*68880*/  LDGSTS.E [R5+0x10008], desc[UR4][R82.64], P1 ;  /* 0x1000800052057fae */ /* 0x000fe80008921844 */
[----:B------:R2:W-:Y:S04]  /*68890*/  STL [R1+0x2690], R10 ;  /* 0x0026900a01007387 */ /* 0x0005e80000100800 */
[----:B------:R1:W-:Y:S04]  /*688a0*/  LDGSTS.E [R5+0x14008], desc[UR4][R80.64], P1 ;  /* 0x1400800050057fae */ /* 0x0003e80008921844 */
[----:B------:R4:W-:Y:S01]  /*688b0*/  STL [R1+0x268c], R76 ;  /* 0x00268c4c01007387 */ /* 0x0009e20000100800 */
[----:B-1----:R-:W-:-:S03]  /*688c0*/  IMAD.MOV.U32 R80, RZ, RZ, R10 ;  /* 0x000000ffff507224 */ /* 0x002fc600078e000a */
[----:B--2---:R-:W2:Y:S01]  /*688d0*/  LDL.LU R10, [R1+0x22c0] ;  /* 0x0022c000010a7983 */ /* 0x004ea20000300800 */
[----:B------:R-:W-:-:S03]  /*688e0*/  IMAD.MOV.U32 R81, RZ, RZ, R76 ;  /* 0x000000ffff517224 */ /* 0x000fc600078e004c */
[----:B------:R-:W-:Y:S01]  /*688f0*/  STL [R1+0x2698], R9 ;  /* 0x0026980901007387 */ /* 0x000fe20000100800 */
[----:B------:R-:W-:-:S03]  /*68900*/  UISETP.GT.AND UP1, UPT, UR12, 0x23, UPT ;  /* 0x000000230c00788c */ /* 0x000fc6000bf24270 */
[----:B------:R1:W-:Y:S01]  /*68910*/  LDGSTS.E [R5+0x18008], desc[UR4][R80.64], P1 ;  /* 0x1800800050057fae */ /* 0x0003e20008921844 */
[----:B------:R-:W-:-:S05]  /*68920*/  IMAD.X R14, R14, 0x1, R0, P0 ;  /* 0x000000010e0e7824 */ /* 0x000fca00000e0600 */
[----:B------:R1:W-:Y:S04]  /*68930*/  STL [R1+0x2694], R14 ;  /* 0x0026940e01007387 */ /* 0x0003e80000100800 */
[----:B----4-:R-:W4:Y:S01]  /*68940*/  LDL.LU R76, [R1+0x22bc] ;  /* 0x0022bc00014c7983 */ /* 0x010f220000300800 */
[----:B------:R-:W-:Y:S01]  /*68950*/  USEL UR8, URZ, 0x4, !UP1 ;  /* 0x000000043f087887 */ /* 0x000fe2000c800000 */
[----:B-1----:R-:W-:Y:S02]  /*68960*/  IMAD.MOV.U32 R80, RZ, RZ, R9 ;  /* 0x000000ffff507224 */ /* 0x002fe400078e0009 */
[----:B------:R-:W-:Y:S01]  /*68970*/  IMAD.MOV.U32 R81, RZ, RZ, R14 ;  /* 0x000000ffff517224 */ /* 0x000fe200078e000e */
[----:B------:R-:W-:Y:S01]  /*68980*/  USEL UR8, UR8, URZ, !UP0 ;  /* 0x0000003f08087287 */ /* 0x000fe2000c000000 */
[----:B------:R-:W4:Y:S04]  /*68990*/  LDL.LU R14, [R1+0x22c8] ;  /* 0x0022c800010e7983 */ /* 0x000f280000300800 */
[----:B------:R1:W-:Y:S01]  /*689a0*/  LDGSTS.E [R5+0x1c008], desc[UR4][R80.64], P1 ;  /* 0x1c00800050057fae */ /* 0x0003e20008921844 */
[----:B------:R-:W-:-:S02]  /*689b0*/  IADD3 R13, P1, R13, R2, RZ ;  /* 0x000000020d0d7210 */ /* 0x000fc40007f3e0ff */
[----:B------:R-:W-:Y:S01]  /*689c0*/  IADD3 R78, P2, R78, R2, RZ ;  /* 0x000000024e4e7210 */ /* 0x000fe20007f5e0ff */
[----:B------:R-:W4:Y:S01]  /*689d0*/  LDL.LU R9, [R1+0x22d0] ;  /* 0x0022d00001097983 */ /* 0x000f220000300800 */
[----:B------:R-:W-:-:S03]  /*689e0*/  ISETP.NE.U32.AND P0, PT, RZ, UR8, PT ;  /* 0x00000008ff007c0c */ /* 0x000fc6000bf05070 */
[----:B------:R-:W-:Y:S01]  /*689f0*/  STL [R1+0x26a0], R13 ;  /* 0x0026a00d01007387 */ /* 0x000fe20000100800 */
[----:B-1----:R-:W-:Y:S02]  /*68a00*/  IMAD.MOV.U32 R80, RZ, RZ, R13 ;  /* 0x000000ffff507224 */ /* 0x002fe400078e000d */
[--C-:B------:R-:W-:Y:S02]  /*68a10*/  IMAD.X R15, R15, 0x1, R0.reuse, P1 ;  /* 0x000000010f0f7824 */ /* 0x100fe400008e0600 */
[----:B------:R-:W-:-:S03]  /*68a20*/  IMAD.X R79, R79, 0x1, R0, P2 ;  /* 0x000000014f4f7824 */ /* 0x000fc600010e0600 */
[----:B------:R1:W-:Y:S01]  /*68a30*/  STL [R1+0x269c], R15 ;  /* 0x00269c0f01007387 */ /* 0x0003e20000100800 */
[----:B------:R-:W-:-:S03]  /*68a40*/  IMAD.MOV.U32 R81, RZ, RZ, R15 ;  /* 0x000000ffff517224 */ /* 0x000fc600078e000f */
[----:B------:R3:W-:Y:S01]  /*68a50*/  STL [R1+0x26a8], R78 ;  /* 0x0026a84e01007387 */ /* 0x0007e20000100800 */
[----:B------:R-:W-:-:S03]  /*68a60*/  IADD3 R12, P1, R12, R2, RZ ;  /* 0x000000020c0c7210 */ /* 0x000fc60007f3e0ff */
[----:B------:R-:W-:Y:S04]  /*68a70*/  LDGSTS.E [R5+0x1000c], desc[UR4][R80.64], P0 ;  /* 0x1000c00050057fae */ /* 0x000fe80008121844 */
[----:B-1----:R-:W4:Y:S01]  /*68a80*/  LDL.LU R15, [R1+0x22c4] ;  /* 0x0022c400010f7983 */ /* 0x002f220000300800 */
[----:B------:R-:W-:-:S03]  /*68a90*/  IMAD.X R77, R77, 0x1, R0, P1 ;  /* 0x000000014d4d7824 */ /* 0x000fc600008e0600 */
[----:B------:R1:W-:Y:S04]  /*68aa0*/  STL [R1+0x26a4], R79 ;  /* 0x0026a44f01007387 */ /* 0x0003e80000100800 */
[----:B------:R-:W4:Y:S04]  /*68ab0*/  LDL.LU R13, [R1+0x22cc] ;  /* 0x0022cc00010d7983 */ /* 0x000f280000300800 */
[----:B------:R1:W-:Y:S01]  /*68ac0*/  LDGSTS.E [R5+0x1400c], desc[UR4][R78.64], P0 ;  /* 0x1400c0004e057fae */ /* 0x0003e20008121844 */
[----:B---3--:R-:W-:-:S03]  /*68ad0*/  IADD3 R6, P2, R6, R2, RZ ;  /* 0x0000000206067210 */ /* 0x008fc60007f5e0ff */
[----:B------:R-:W-:Y:S02]  /*68ae0*/  STL [R1+0x26b0], R12 ;  /* 0x0026b00c01007387 */ /* 0x000fe40000100800 */
[----:B------:R-:W-:Y:S02]  /*68af0*/  IMAD.X R11, R11, 0x1, R0, P2 ;  /* 0x000000010b0b7824 */ /* 0x000fe400010e0600 */
[----:B-1----:R-:W-:Y:S02]  /*68b00*/  IMAD.MOV.U32 R78, RZ, RZ, R12 ;  /* 0x000000ffff4e7224 */ /* 0x002fe400078e000c */
[----:B------:R-:W-:Y:S01]  /*68b10*/  IMAD.MOV.U32 R79, RZ, RZ, R77 ;  /* 0x000000ffff4f7224 */ /* 0x000fe200078e004d */
[----:B------:R1:W-:Y:S04]  /*68b20*/  STL [R1+0x26ac], R77 ;  /* 0x0026ac4d01007387 */ /* 0x0003e80000100800 */
[----:B------:R-:W-:Y:S04]  /*68b30*/  STL [R1+0x26b8], R6 ;  /* 0x0026b80601007387 */ /* 0x000fe80000100800 */
[----:B------:R3:W-:Y:S04]  /*68b40*/  LDGSTS.E [R5+0x1800c], desc[UR4][R78.64], P0 ;  /* 0x1800c0004e057fae */ /* 0x0007e80008121844 */
[----:B------:R3:W-:Y:S01]  /*68b50*/  STL [R1+0x26b4], R11 ;  /* 0x0026b40b01007387 */ /* 0x0007e20000100800 */
[----:B-1----:R-:W1:Y:S01]  /*68b60*/  S2R R77, SR_TID.X ;  /* 0x00000000004d7919 */ /* 0x002e620000002100 */
[----:B---3--:R-:W-:-:S02]  /*68b70*/  IMAD.MOV.U32 R79, RZ, RZ, R11 ;  /* 0x000000ffff4f7224 */ /* 0x008fc400078e000b */
[----:B------:R-:W3:Y:S04]  /*68b80*/  LDL.LU R11, [R1+0x22d8] ;  /* 0x0022d800010b7983 */ /* 0x000ee80000300800 */
[----:B------:R-:W3:Y:S01]  /*68b90*/  LDL.LU R12, [R1+0x22d4] ;  /* 0x0022d400010c7983 */ /* 0x000ee20000300800 */
[----:B------:R-:W-:-:S03]  /*68ba0*/  IMAD.MOV.U32 R78, RZ, RZ, R6 ;  /* 0x000000ffff4e7224 */ /* 0x000fc600078e0006 */
[----:B------:R-:W3:Y:S04]  /*68bb0*/  LDL.LU R80, [R1+0x22e0] ;  /* 0x0022e00001507983 */ /* 0x000ee80000300800 */
[----:B------:R2:W-:Y:S01]  /*68bc0*/  LDGSTS.E [R5+0x1c00c], desc[UR4][R78.64], P0 ;  /* 0x1c00c0004e057fae */ /* 0x0005e20008121844 */
[C---:B-1----:R-:W-:Y:S01]  /*68bd0*/  IMAD.SHL.U32 R6, R77.reuse, 0x10, RZ ;  /* 0x000000104d067824 */ /* 0x042fe200078e00ff */
[----:B------:R-:W-:-:S04]  /*68be0*/  LOP3.LUT R77, R77, 0x7f, RZ, 0xc0, !PT ;  /* 0x0000007f4d4d7812 */ /* 0x000fc800078ec0ff */
[----:B------:R-:W-:Y:S02]  /*68bf0*/  LOP3.LUT R6, R6, 0x70, RZ, 0xc0, !PT ;  /* 0x0000007006067812 */ /* 0x000fe400078ec0ff */
[----:B--2---:R-:W-:-:S03]  /*68c00*/  IADD3 R10, P1, R10, R2, RZ ;  /* 0x000000020a0a7210 */ /* 0x004fc60007f3e0ff */
[----:B------:R-:W-:-:S05]  /*68c10*/  IMAD R6, R77, 0x80, R6 ;  /* 0x000000804d067824 */ /* 0x000fca00078e0206 */
[----:B------:R-:W-:Y:S01]  /*68c20*/  LOP3.LUT R6, R6, 0x10, RZ, 0x3c, !PT ;  /* 0x0000001006067812 */ /* 0x000fe200078e3cff */
[----:B------:R-:W-:Y:S04]  /*68c30*/  STL [R1+0x22c0], R10 ;  /* 0x0022c00a01007387 */ /* 0x000fe80000100800 */
[----:B------:R-:W-:Y:S02]  /*68c40*/  VIADD R5, R6, UR13 ;  /* 0x0000000d06057c36 */ /* 0x000fe40008000000 */
[----:B----4-:R-:W-:-:S05]  /*68c50*/  IMAD.X R76, R76, 0x1, R0, P1 ;  /* 0x000000014c4c7824 */ /* 0x010fca00008e0600 */
[----:B------:R1:W-:Y:S01]  /*68c60*/  STL [R1+0x22bc], R76 ;  /* 0x0022bc4c01007387 */ /* 0x0003e20000100800 */
[----:B------:R-:W-:-:S03]  /*68c70*/  IMAD.MOV.U32 R77, RZ, RZ, R76 ;  /* 0x000000ffff4d7224 */ /* 0x000fc600078e004c */
[----:B------:R-:W2:Y:S04]  /*68c80*/  LDL.LU R6, [R1+0x22e8] ;  /* 0x0022e80001067983 */ /* 0x000ea80000300800 */
[----:B------:R-:W4:Y:S01]  /*68c90*/  LDL.LU R81, [R1+0x22dc] ;  /* 0x0022dc0001517983 */ /* 0x000f220000300800 */
[----:B-1----:R-:W-:-:S03]  /*68ca0*/  IMAD.MOV.U32 R76, RZ, RZ, R10 ;  /* 0x000000ffff4c7224 */ /* 0x002fc600078e000a */
[----:B------:R-:W4:Y:S01]  /*68cb0*/  LDL.LU R10, [R1+0x22e4] ;  /* 0x0022e400010a7983 */ /* 0x000f220000300800 */
[----:B------:R-:W-:-:S04]  /*68cc0*/  UISETP.GT.AND UP1, UPT, UR12, 0x4, UPT ;  /* 0x000000040c00788c */ /* 0x000fc8000bf24270 */
[----:B------:R-:W-:-:S04]  /*68cd0*/  USEL UR8, URZ, 0x4, !UP1 ;  /* 0x000000043f087887 */ /* 0x000fc8000c800000 */
[----:B------:R-:W-:Y:S01]  /*68ce0*/  USEL UR8, UR8, URZ, !UP0 ;  /* 0x0000003f08087287 */ /* 0x000fe2000c000000 */
[-C--:B------:R-:W-:Y:S02]  /*68cf0*/  IADD3 R14, P1, R14, R2.reuse, RZ ;  /* 0x000000020e0e7210 */ /* 0x080fe40007f3e0ff */
[----:B------:R-:W-:-:S03]  /*68d00*/  IADD3 R9, P2, R9, R2, RZ ;  /* 0x0000000209097210 */ /* 0x000fc60007f5e0ff */
[----:B------:R-:W-:Y:S01]  /*68d10*/  ISETP.NE.U32.AND P0, PT, RZ, UR8, PT ;  /* 0x00000008ff007c0c */ /* 0x000fe2000bf05070 */
[----:B------:R1:W-:-:S12]  /*68d20*/  STL [R1+0x22c8], R14 ;  /* 0x0022c80e01007387 */ /* 0x0003d80000100800 */
[----:B------:R-:W-:Y:S01]  /*68d30*/  LDGSTS.E [R5], desc[UR4][R76.64], P0 ;  /* 0x000000004c057fae */ /* 0x000fe20008121844 */
[----:B------:R-:W-:-:S05]  /*68d40*/  IMAD.X R15, R15, 0x1, R0, P1 ;  /* 0x000000010f0f7824 */ /* 0x000fca00008e0600 */
[----:B------:R-:W-:Y:S01]  /*68d50*/  STL [R1+0x22c4], R15 ;  /* 0x0022c40f01007387 */ /* 0x000fe20000100800 */
[----:B------:R-:W-:-:S03]  /*68d60*/  IMAD.X R13, R13, 0x1, R0, P2 ;  /* 0x000000010d0d7824 */ /* 0x000fc600010e0600 */
[----:B------:R1:W-:Y:S04]  /*68d70*/  STL [R1+0x22d0], R9 ;  /* 0x0022d00901007387 */ /* 0x0003e80000100800 */
[----:B------:R3:W-:Y:S04]  /*68d80*/  STL [R1+0x22cc], R13 ;  /* 0x0022cc0d01007387 */ /* 0x0007e80000100800 */
[----:B------:R-:W4:Y:S04]  /*68d90*/  LDL.LU R78, [R1+0x22f0] ;  /* 0x0022f000014e7983 */ /* 0x000f280000300800 */
[----:B------:R1:W-:Y:S04]  /*68da0*/  LDGSTS.E [R5+0x4000], desc[UR4][R14.64], P0 ;  /* 0x040000000e057fae */ /* 0x0003e80008121844 */
[----:B------:R-:W4:Y:S04]  /*68db0*/  LDL.LU R79, [R1+0x22ec] ;  /* 0x0022ec00014f7983 */ /* 0x000f280000300800 */
[----:B------:R-:W4:Y:S01]  /*68dc0*/  LDL.LU R76, [R1+0x22f4] ;  /* 0x0022f400014c7983 */ /* 0x000f220000300800 */
[----:B-1----:R-:W-:-:S03]  /*68dd0*/  IMAD.MOV.U32 R14, RZ, RZ, R9 ;  /* 0x000000ffff0e7224 */ /* 0x002fc600078e0009 */
[----:B------:R-:W4:Y:S01]  /*68de0*/  LDL.LU R9, [R1+0x22f8] ;  /* 0x0022f80001097983 */ /* 0x000f220000300800 */
[----:B------:R-:W-:-:S03]  /*68df0*/  IMAD.MOV.U32 R15, RZ, RZ, R13 ;  /* 0x000000ffff0f7224 */ /* 0x000fc600078e000d */
[----:B------:R-:W4:Y:S04]  /*68e00*/  LDL.LU R77, [R1+0x22fc] ;  /* 0x0022fc00014d7983 */ /* 0x000f280000300800 */
[----:B------:R-:W-:Y:S01]  /*68e10*/  LDGSTS.E [R5+0x8000], desc[UR4][R14.64], P0 ;  /* 0x080000000e057fae */ /* 0x000fe20008121844 */
[----:B---3--:R-:W-:-:S05]  /*68e20*/  IADD3 R11, P1, R11, R2, RZ ;  /* 0x000000020b0b7210 */ /* 0x008fca0007f3e0ff */
[----:B------:R-:W-:Y:S01]  /*68e30*/  IMAD.X R12, R12, 0x1, R0, P1 ;  /* 0x000000010c0c7824 */ /* 0x000fe200008e0600 */
[----:B------:R-:W3:Y:S03]  /*68e40*/  LDL.LU R15, [R1+0x2300] ;  /* 0x00230000010f7983 */ /* 0x000ee60000300800 */
[----:B------:R-:W-:Y:S01]  /*68e50*/  IMAD.MOV.U32 R13, RZ, RZ, R12 ;  /* 0x000000ffff0d7224 */ /* 0x000fe200078e000c */
[----:B------:R-:W-:Y:S04]  /*68e60*/  STL [R1+0x22d8], R11 ;  /* 0x0022d80b01007387 */ /* 0x000fe80000100800 */
[----:B------:R1:W-:Y:S04]  /*68e70*/  STL [R1+0x22d4], R12 ;  /* 0x0022d40c01007387 */ /* 0x0003e80000100800 */
[----:B------:R-:W3:Y:S01]  /*68e80*/  LDL.LU R14, [R1+0x2304] ;  /* 0x00230400010e7983 */ /* 0x000ee20000300800 */
[----:B-1----:R-:W-:-:S03]  /*68e90*/  IMAD.MOV.U32 R12, RZ, RZ, R11 ;  /* 0x000000ffff0c7224 */ /* 0x002fc600078e000b */
[----:B------:R-:W3:Y:S04]  /*68ea0*/  LDL.LU R11, [R1+0x2308] ;  /* 0x00230800010b7983 */ /* 0x000ee80000300800 */
[----:B------:R-:W-:Y:S04]  /*68eb0*/  LDGSTS.E [R5+0xc000], desc[UR4][R12.64], P0 ;  /* 0x0c0000000c057fae */ /* 0x000fe80008121844 */
[----:B------:R-:W3:Y:S04]  /*68ec0*/  LDL.LU R13, [R1+0x230c] ;  /* 0x00230c00010d7983 */ /* 0x000ee80000300800 */
[----:B------:R-:W3:Y:S01]  /*68ed0*/  LDL.LU R12, [R1+0x2310] ;  /* 0x00231000010c7983 */ /* 0x000ee20000300800 */
[----:B------:R-:W-:-:S04]  /*68ee0*/  UISETP.GT.AND UP1, UPT, UR12, 0x5, UPT ;  /* 0x000000050c00788c */ /* 0x000fc8000bf24270 */
[----:B------:R-:W-:-:S04]  /*68ef0*/  USEL UR8, URZ, 0x4, !UP1 ;  /* 0x000000043f087887 */ /* 0x000fc8000c800000 */
[----:B------:R-:W-:Y:S01]  /*68f00*/  USEL UR8, UR8, URZ, !UP0 ;  /* 0x0000003f08087287 */ /* 0x000fe2000c000000 */
[----:B------:R-:W-:-:S05]  /*68f10*/  IADD3 R80, P1, R80, R2, RZ ;  /* 0x0000000250507210 */ /* 0x000fca0007f3e0ff */
[----:B------:R-:W-:Y:S01]  /*68f20*/  ISETP.NE.U32.AND P0, PT, RZ, UR8, PT ;  /* 0x00000008ff007c0c */ /* 0x000fe2000bf05070 */
[----:B------:R-:W-:Y:S01]  /*68f30*/  STL [R1+0x22e0], R80 ;  /* 0x0022e05001007387 */ /* 0x000fe20000100800 */
[----:B--2---:R-:W-:Y:S01]  /*68f40*/  IADD3 R6, P2, R6, R2, RZ ;  /* 0x0000000206067210 */ /* 0x004fe20007f5e0ff */
[----:B----4-:R-:W-:-:S04]  /*68f50*/  IMAD.X R81, R81, 0x1, R0, P1 ;  /* 0x0000000151517824 */ /* 0x010fc800008e0600 */
[----:B------:R-:W-:Y:S01]  /*68f60*/  IMAD.X R10, R10, 0x1, R0, P2 ;  /* 0x000000010a0a7824 */ /* 0x000fe200010e0600 */
[----:B------:R1:W-:Y:S04]  /*68f70*/  STL [R1+0x22dc], R81 ;  /* 0x0022dc5101007387 */ /* 0x0003e80000100800 */
[----:B------:R-:W-:Y:S04]  /*68f80*/  STL [R1+0x22e8], R6 ;  /* 0x0022e80601007387 */ /* 0x000fe80000100800 */
[----:B------:R1:W-:Y:S04]  /*68f90*/  LDGSTS.E [R5+0x4], desc[UR4][R80.64], P0 ;  /* 0x0000400050057fae */ /* 0x0003e80008121844 */
[----:B------:R2:W-:Y:S01]  /*68fa0*/  STL [R1+0x22e4], R10 ;  /* 0x0022e40a01007387 */ /* 0x0005e20000100800 */
[----:B-1----:R-:W-:-:S02]  /*68fb0*/  IMAD.MOV.U32 R81, RZ, RZ, R10 ;  /* 0x000000ffff517224 */ /* 0x002fc400078e000a */
[----:B------:R-:W-:Y:S01]  /*68fc0*/  IMAD.MOV.U32 R80, RZ, RZ, R6 ;  /* 0x000000ffff507224 */ /* 0x000fe200078e0006 */
[----:B--2---:R-:W2:Y:S04]  /*68fd0*/  LDL.LU R10, [R1+0x2314] ;  /* 0x00231400010a7983 */ /* 0x004ea80000300800 */
[----:B------:R-:W4:Y:S01]  /*68fe0*/  LDL.LU R6, [R1+0x2318] ;  /* 0x0023180001067983 */ /* 0x000f220000300800 */
[----:B------:R-:W-:-:S03]  /*68ff0*/  UISETP.GT.AND UP1, UPT, UR12, 0x6, UPT ;  /* 0x000000060c00788c */ /* 0x000fc6000bf24270 */
[----:B------:R-:W-:Y:S01]  /*69000*/  LDGSTS.E [R5+0x4004], desc[UR4][R80.64], P0 ;  /* 0x0400400050057fae */ /* 0x000fe20008121844 */
[----:B------:R-:W-:-:S04]  /*69010*/  USEL UR8, URZ, 0x4, !UP1 ;  /* 0x000000043f087887 */ /* 0x000fc8000c800000 */
[----:B------:R-:W-:Y:S01]  /*69020*/  USEL UR8, UR8, URZ, !UP0 ;  /* 0x0000003f08087287 */ /* 0x000fe2000c000000 */
[----:B------:R-:W-:-:S05]  /*69030*/  IADD3 R78, P1, R78, R2, RZ ;  /* 0x000000024e4e7210 */ /* 0x000fca0007f3e0ff */
[----:B------:R-:W-:Y:S01]  /*69040*/  IMAD.X R79, R79, 0x1, R0, P1 ;  /* 0x000000014f4f7824 */ /* 0x000fe200008e0600 */
[----:B------:R1:W-:Y:S01]  /*69050*/  STL [R1+0x22f0], R78 ;  /* 0x0022f04e01007387 */ /* 0x0003e20000100800 */
[----:B------:R-:W-:-:S03]  /*69060*/  IADD3 R9, P2, R9, R2, RZ ;  /* 0x0000000209097210 */ /* 0x000fc60007f5e0ff */
[----:B------:R1:W-:Y:S02]  /*69070*/  STL [R1+0x22ec], R79 ;  /* 0x0022ec4f01007387 */ /* 0x0003e40000100800 */
[----:B------:R-:W-:Y:S02]  /*69080*/  IMAD.X R76, R76, 0x1, R0, P2 ;  /* 0x000000014c4c7824 */ /* 0x000fe400010e0600 */
[----:B------:R1:W-:Y:S01]  /*69090*/  LDGSTS.E [R5+0x8004], desc[UR4][R78.64], P0 ;  /* 0x080040004e057fae */ /* 0x0003e20008121844 */
[----:B------:R-:W-:-:S03]  /*690a0*/  ISETP.NE.U32.AND P1, PT, RZ, UR8, PT ;  /* 0x00000008ff007c0c */ /* 0x000fc6000bf25070 */
[----:B------:R-:W-:Y:S01]  /*690b0*/  STL [R1+0x22f8], R9 ;  /* 0x0022f80901007387 */ /* 0x000fe20000100800 */
[----:B-1----:R-:W-:Y:S02]  /*690c0*/  IMAD.MOV.U32 R78, RZ, RZ, R9 ;  /* 0x000000ffff4e7224 */ /* 0x002fe400078e0009 */
[----:B------:R-:W-:Y:S01]  /*690d0*/  IMAD.MOV.U32 R79, RZ, RZ, R76 ;  /* 0x000000ffff4f7224 */ /* 0x000fe200078e004c */
[----:B---3--:R-:W-:Y:S01]  /*690e0*/  IADD3 R15, P3, R15, R2, RZ ;  /* 0x000000020f0f7210 */ /* 0x008fe20007f7e0ff */
[----:B------:R1:W-:Y:S04]  /*690f0*/  STL [R1+0x22f4], R76 ;  /* 0x0022f44c01007387 */ /* 0x0003e80000100800 */
[----:B------:R-:W-:Y:S01]  /*69100*/  IMAD.X R77, R77, 0x1, R0, P3 ;  /* 0x000000014d4d7824 */ /* 0x000fe200018e0600 */
[----:B------:R3:W-:Y:S04]  /*69110*/  LDGSTS.E [R5+0xc004], desc[UR4][R78.64], P0 ;  /* 0x0c0040004e057fae */ /* 0x0007e80008121844 */
[----:B------:R-:W-:Y:S04]  /*69120*/  STL [R1+0x2300], R15 ;  /* 0x0023000f01007387 */ /* 0x000fe80000100800 */
[----:B------:R1:W-:Y:S01]  /*69130*/  STL [R1+0x22fc], R77 ;  /* 0x0022fc4d01007387 */ /* 0x0003e20000100800 */
[----:B---3--:R-:W-:-:S03]  /*69140*/  IMAD.MOV.U32 R78, RZ, RZ, R15 ;  /* 0x000000ffff4e7224 */ /* 0x008fc600078e000f */
[----:B-1----:R-:W3:Y:S01]  /*69150*/  LDL.LU R76, [R1+0x2320] ;  /* 0x00232000014c7983 */ /* 0x002ee20000300800 */
[-C--:B------:R-:W-:Y:S01]  /*69160*/  IADD3 R11, P0, R11, R2.reuse, RZ ;  /* 0x000000020b0b7210 */ /* 0x080fe20007f1e0ff */
[----:B------:R-:W-:Y:S02]  /*69170*/  IMAD.MOV.U32 R79, RZ, RZ, R77 ;  /* 0x000000ffff4f7224 */ /* 0x000fe400078e004d */
[----:B------:R-:W3:Y:S02]  /*69180*/  LDL.LU R9, [R1+0x2328] ;  /* 0x0023280001097983 */ /* 0x000ee40000300800 */
[----:B------:R-:W-:Y:S02]  /*69190*/  IMAD.X R14, R14, 0x1, R0, P0 ;  /* 0x000000010e0e7824 */ /* 0x000fe400000e0600 */
[----:B------:R-:W3:Y:S04]  /*691a0*/  LDL.LU R77, [R1+0x231c] ;  /* 0x00231c00014d7983 */ /* 0x000ee80000300800 */
[----:B------:R-:W3:Y:S04]  /*691b0*/  LDL.LU R15, [R1+0x2324] ;  /* 0x00232400010f7983 */ /* 0x000ee80000300800 */
[----:B------:R1:W-:Y:S01]  /*691c0*/  LDGSTS.E [R5+0x8], desc[UR4][R78.64], P1 ;  /* 0x000080004e057fae */ /* 0x0003e20008921844 */
[----:B------:R-:W-:-:S03]  /*691d0*/  IADD3 R12, P2, R12, R2, RZ ;  /* 0x000000020c0c7210 */ /* 0x000fc60007f5e0ff */
[----:B------:R1:W-:Y:S04]  /*691e0*/  STL [R1+0x2308], R11 ;  /* 0x0023080b01007387 */ /* 0x0003e80000100800 */
[----:B------:R-:W-:Y:S01]  /*691f0*/  STL [R1+0x2304], R14 ;  /* 0x0023040e01007387 */ /* 0x000fe20000100800 */
[----:B------:R-:W-:Y:S02]  /*69200*/  IMAD.X R13, R13, 0x1, R0, P2 ;  /* 0x000000010d0d7824 */ /* 0x000fe400010e0600 */
[----:B-1----:R-:W-:Y:S01]  /*69210*/  IMAD.MOV.U32 R78, RZ, RZ, R11 ;  /* 0x000000ffff4e7224 */ /* 0x002fe200078e000b */
[----:B------:R1:W-:Y:S01]  /*69220*/  STL [R1+0x2310], R12 ;  /* 0x0023100c01007387 */ /* 0x0003e20000100800 */
[----:B------:R-:W-:-:S03]  /*69230*/  IMAD.MOV.U32 R79, RZ, RZ, R14 ;  /* 0x000000ffff4f7224 */ /* 0x000fc600078e000e */
[----:B------:R-:W3:Y:S04]  /*69240*/  LDL.LU R11, [R1+0x2330] ;  /* 0x00233000010b7983 */ /* 0x000ee80000300800 */
[----:B------:R1:W-:Y:S04]  /*69250*/  LDGSTS.E [R5+0x4008], desc[UR4][R78.64], P1 ;  /* 0x040080004e057fae */ /* 0x0003e80008921844 */
[----:B------:R2:W-:Y:S01]  /*69260*/  STL [R1+0x230c], R13 ;  /* 0x00230c0d01007387 */ /* 0x0005e20000100800 */
[----:B-1----:R-:W-:-:S03]  /*69270*/  IMAD.MOV.U32 R78, RZ, RZ, R12 ;  /* 0x000000ffff4e7224 */ /* 0x002fc600078e000c */
[----:B------:R-:W3:Y:S01]  /*69280*/  LDL.LU R12, [R1+0x232c] ;  /* 0x00232c00010c7983 */ /* 0x000ee20000300800 */
[----:B------:R-:W-:-:S05]  /*69290*/  IMAD.MOV.U32 R79, RZ, RZ, R13 ;  /* 0x000000ffff4f7224 */ /* 0x000fca00078e000d */
[----:B------:R-:W-:Y:S01]  /*692a0*/  LDGSTS.E [R5+0x8008], desc[UR4][R78.64], P1 ;  /* 0x080080004e057fae */ /* 0x000fe20008921844 */
[----:B----4-:R-:W-:-:S05]  /*692b0*/  IADD3 R6, P0, R6, R2, RZ ;  /* 0x0000000206067210 */ /* 0x010fca0007f1e0ff */
[----:B--2---:R-:W-:Y:S01]  /*692c0*/  IMAD.X R10, R10, 0x1, R0, P0 ;  /* 0x000000010a0a7824 */ /* 0x004fe200000e0600 */
[----:B------:R-:W-:Y:S04]  /*692d0*/  STL [R1+0x2318], R6 ;  /* 0x0023180601007387 */ /* 0x000fe80000100800 */
[----:B------:R1:W-:Y:S04]  /*692e0*/  STL [R1+0x2314], R10 ;  /* 0x0023140a01007387 */ /* 0x0003e80000100800 */
[----:B------:R-:W2:Y:S04]  /*692f0*/  LDL.LU R80, [R1+0x2338] ;  /* 0x0023380001507983 */ /* 0x000ea80000300800 */
[----:B------:R-:W4:Y:S04]  /*69300*/  LDL.LU R78, [R1+0x26c0] ;  /* 0x0026c000014e7983 */ /* 0x000f280000300800 */
[----:B------:R-:W4:Y:S04]  /*69310*/  LDL.LU R81, [R1+0x2334] ;  /* 0x0023340001517983 */ /* 0x000f280000300800 */
[----:B------:R-:W4:Y:S04]  /*69320*/  LDL.LU R79, [R1+0x26bc] ;  /* 0x0026bc00014f7983 */ /* 0x000f280000300800 */
[----:B------:R-:W4:Y:S04]  /*69330*/  LDL.LU R14, [R1+0x26c4] ;  /* 0x0026c400010e7983 */ /* 0x000f280000300800 */
[----:B------:R-:W4:Y:S01]  /*69340*/  LDL.LU R13, [R1+0x26c8] ;  /* 0x0026c800010d7983 */ /* 0x000f220000300800 */
[----:B------:R-:W-:-:S02]  /*69350*/  IMAD.MOV.U32 R83, RZ, RZ, R10 ;  /* 0x000000ffff537224 */ /* 0x000fc400078e000a */
[----:B------:R-:W-:Y:S01]  /*69360*/  IMAD.MOV.U32 R82, RZ, RZ, R6 ;  /* 0x000000ffff527224 */ /* 0x000fe200078e0006 */
[----:B-1----:R-:W4:Y:S04]  /*69370*/  LDL.LU R10, [R1+0x26cc] ;  /* 0x0026cc00010a7983 */ /* 0x002f280000300800 */
[----:B------:R-:W4:Y:S01]  /*69380*/  LDL.LU R6, [R1+0x26d0] ;  /* 0x0026d00001067983 */ /* 0x000f220000300800 */
[----:B------:R-:W-:-:S03]  /*69390*/  UISETP.GT.AND UP1, UPT, UR12, 0x7, UPT ;  /* 0x000000070c00788c */ /* 0x000fc6000bf24270 */
[----:B------:R-:W-:Y:S01]  /*693a0*/  LDGSTS.E [R5+0xc008], desc[UR4][R82.64], P1 ;  /* 0x0c00800052057fae */ /* 0x000fe20008921844 */
[----:B------:R-:W-:-:S04]  /*693b0*/  USEL UR8, URZ, 0x4, !UP1 ;  /* 0x000000043f087887 */ /* 0x000fc8000c800000 */
[----:B------:R-:W-:-:S06]  /*693c0*/  USEL UR8, UR8, URZ, !UP0 ;  /* 0x0000003f08087287 */ /* 0x000fcc000c000000 */
[----:B------:R-:W-:Y:S02]  /*693d0*/  ISETP.NE.U32.AND P0, PT, RZ, UR8, PT ;  /* 0x00000008ff007c0c */ /* 0x000fe4000bf05070 */
[-C--:B---3--:R-:W-:Y:S02]  /*693e0*/  IADD3 R76, P1, R76, R2.reuse, RZ ;  /* 0x000000024c4c7210 */ /* 0x088fe40007f3e0ff */
[----:B------:R-:W-:-:S03]  /*693f0*/  IADD3 R9, P2, R9, R2, RZ ;  /* 0x0000000209097210 */ /* 0x000fc60007f5e0ff */
[--C-:B------:R-:W-:Y:S01]  /*69400*/  IMAD.X R77, R77, 0x1, R0.reuse, P1 ;  /* 0x000000014d4d7824 */ /* 0x100fe200008e0600 */
        /* <DEDUP_REMOVED lines=8> */
[----:B---3--:R-:W3:Y:S01]  /*69490*/  LDL.LU R9, [R1+0x26d8] ;  /* 0x0026d80001097983 */ /* 0x008ee20000300800 */
[----:B------:R-:W-:-:S03]  /*694a0*/  IMAD.MOV.U32 R77, RZ, RZ, R15 ;  /* 0x000000ffff4d7224 */ /* 0x000fc600078e000f */
[----:B------:R-:W-:Y:S01]  /*694b0*/  STL [R1+0x2330], R11 ;  /* 0x0023300b01007387 */ /* 0x000fe20000100800 */
[----:B------:R-:W-:-:S03]  /*694c0*/  UISETP.GT.AND UP1, UPT, UR12, 0x24, UPT ;  /* 0x000000240c00788c */ /* 0x000fc6000bf24270 */
[----:B------:R1:W-:Y:S01]  /*694d0*/  LDGSTS.E [R5+0x400c], desc[UR4][R76.64], P0 ;  /* 0x0400c0004c057fae */ /* 0x0003e20008121844 */
[----:B------:R-:W-:-:S05]  /*694e0*/  IMAD.X R12, R12, 0x1, R0, P1 ;  /* 0x000000010c0c7824 */ /* 0x000fca00008e0600 */
[----:B------:R1:W-:Y:S04]  /*694f0*/  STL [R1+0x232c], R12 ;  /* 0x00232c0c01007387 */ /* 0x0003e80000100800 */
[----:B------:R-:W3:Y:S01]  /*69500*/  LDL.LU R15, [R1+0x26d4] ;  /* 0x0026d400010f7983 */ /* 0x000ee20000300800 */
[----:B------:R-:W-:Y:S01]  /*69510*/  USEL UR8, URZ, 0x4, !UP1 ;  /* 0x000000043f087887 */ /* 0x000fe2000c800000 */
[----:B-1----:R-:W-:Y:S02]  /*69520*/  IMAD.MOV.U32 R76, RZ, RZ, R11 ;  /* 0x000000ffff4c7224 */ /* 0x002fe400078e000b */
[----:B------:R-:W-:Y:S01]  /*69530*/  IMAD.MOV.U32 R77, RZ, RZ, R12 ;  /* 0x000000ffff4d7224 */ /* 0x000fe200078e000c */
[----:B------:R-:W-:-:S04]  /*69540*/  USEL UR8, UR8, URZ, !UP0 ;  /* 0x0000003f08087287 */ /* 0x000fc8000c000000 */
[----:B------:R-:W-:Y:S02]  /*69550*/  LDGSTS.E [R5+0x800c], desc[UR4][R76.64], P0 ;  /* 0x0800c0004c057fae */ /* 0x000fe40008121844 */
[----:B------:R-:W-:Y:S02]  /*69560*/  ISETP.NE.U32.AND P1, PT, RZ, UR8, PT ;  /* 0x00000008ff007c0c */ /* 0x000fe4000bf25070 */
[----:B------:R-:W3:Y:S04]  /*69570*/  LDL.LU R77, [R1+0x26dc] ;  /* 0x0026dc00014d7983 */ /* 0x000ee80000300800 */
[----:B------:R-:W3:Y:S04]  /*69580*/  LDL.LU R12, [R1+0x26e0] ;  /* 0x0026e000010c7983 */ /* 0x000ee80000300800 */
[----:B------:R-:W3:Y:S04]  /*69590*/  LDL.LU R76, [R1+0x26e4] ;  /* 0x0026e400014c7983 */ /* 0x000ee80000300800 */
[----:B------:R-:W3:Y:S01]  /*695a0*/  LDL.LU R11, [R1+0x26e8] ;  /* 0x0026e800010b7983 */ /* 0x000ee20000300800 */
[----:B--2---:R-:W-:-:S02]  /*695b0*/  IADD3 R80, P2, R80, R2, RZ ;  /* 0x0000000250507210 */ /* 0x004fc40007f5e0ff */
[----:B----4-:R-:W-:-:S03]  /*695c0*/  IADD3 R78, P3, R78, R2, RZ ;  /* 0x000000024e4e7210 */ /* 0x010fc60007f7e0ff */
[----:B------:R-:W-:-:S05]  /*695d0*/  IMAD.X R81, R81, 0x1, R0, P2 ;  /* 0x0000000151517824 */ /* 0x000fca00010e0600 */
[----:B------:R-:W-:Y:S01]  /*695e0*/  LDGSTS.E [R5+0xc00c], desc[UR4][R80.64], P0 ;  /* 0x0c00c00050057fae */ /* 0x000fe20008121844 */
[----:B------:R-:W-:-:S03]  /*695f0*/  IMAD.X R79, R79, 0x1, R0, P3 ;  /* 0x000000014f4f7824 */ /* 0x000fc600018e0600 */
[----:B------:R-:W-:Y:S01]  /*69600*/  STL [R1+0x2338], R80 ;  /* 0x0023385001007387 */ /* 0x000fe20000100800 */
[----:B------:R-:W-:-:S03]  /*69610*/  IADD3 R13, P0, R13, R2, RZ ;  /* 0x000000020d0d7210 */ /* 0x000fc60007f1e0ff */
[----:B------:R-:W-:Y:S02]  /*69620*/  STL [R1+0x2334], R81 ;  /* 0x0023345101007387 */ /* 0x000fe40000100800 */
[----:B------:R-:W-:Y:S02]  /*69630*/  IMAD.X R14, R14, 0x1, R0, P0 ;  /* 0x000000010e0e7824 */ /* 0x000fe400000e0600 */
[----:B------:R1:W-:Y:S01]  /*69640*/  STL [R1+0x26c0], R78 ;  /* 0x0026c04e01007387 */ /* 0x0003e20000100800 */
[----:B------:R-:W-:-:S03]  /*69650*/  IADD3 R6, P2, R6, R2, RZ ;  /* 0x0000000206067210 */ /* 0x000fc60007f5e0ff */
[----:B------:R-:W-:Y:S04]  /*69660*/  STL [R1+0x26bc], R79 ;  /* 0x0026bc4f01007387 */ /* 0x000fe80000100800 */
[----:B------:R2:W-:Y:S01]  /*69670*/  STL [R1+0x26c8], R13 ;  /* 0x0026c80d01007387 */ /* 0x0005e20000100800 */
[----:B------:R-:W-:-:S03]  /*69680*/  IMAD.X R10, R10, 0x1, R0, P2 ;  /* 0x000000010a0a7824 */ /* 0x000fc600010e0600 */
[----:B------:R1:W-:Y:S04]  /*69690*/  LDGSTS.E [R5+0x10000], desc[UR4][R78.64], P1 ;  /* 0x100000004e057fae */ /* 0x0003e80008921844 */
[----:B------:R4:W-:Y:S04]  /*696a0*/  STL [R1+0x26c4], R14 ;  /* 0x0026c40e01007387 */ /* 0x0009e80000100800 */
[----:B------:R-:W-:Y:S01]  /*696b0*/  STL [R1+0x26d0], R6 ;  /* 0x0026d00601007387 */ /* 0x000fe20000100800 */
[----:B-1----:R-:W-:-:S03]  /*696c0*/  IMAD.MOV.U32 R78, RZ, RZ, R13 ;  /* 0x000000ffff4e7224 */ /* 0x002fc600078e000d */
[----:B--2---:R-:W2:Y:S01]  /*696d0*/  LDL.LU R13, [R1+0x26f0] ;  /* 0x0026f000010d7983 */ /* 0x004ea20000300800 */
[----:B------:R-:W-:-:S03]  /*696e0*/  IMAD.MOV.U32 R79, RZ, RZ, R14 ;  /* 0x000000ffff4f7224 */ /* 0x000fc600078e000e */
[----:B------:R1:W-:Y:S04]  /*696f0*/  STL [R1+0x26cc], R10 ;  /* 0x0026cc0a01007387 */ /* 0x0003e80000100800 */
[----:B----4-:R-:W4:Y:S04]  /*69700*/  LDL.LU R14, [R1+0x26ec] ;  /* 0x0026ec00010e7983 */ /* 0x010f280000300800 */
[----:B------:R1:W-:Y:S02]  /*69710*/  LDGSTS.E [R5+0x14000], desc[UR4][R78.64], P1 ;  /* 0x140000004e057fae */ /* 0x0003e40008921844 */
[----:B-1----:R-:W-:-:S02]  /*69720*/  IMAD.MOV.U32 R78, RZ, RZ, R6 ;  /* 0x000000ffff4e7224 */ /* 0x002fc400078e0006 */
[----:B------:R-:W-:Y:S02]  /*69730*/  IMAD.MOV.U32 R79, RZ, RZ, R10 ;  /* 0x000000ffff4f7224 */ /* 0x000fe400078e000a */
[----:B------:R-:W4:Y:S04]  /*69740*/  LDL.LU R10, [R1+0x26f8] ;  /* 0x0026f800010a7983 */ /* 0x000f280000300800 */
[----:B------:R-:W4:Y:S04]  /*69750*/  LDL.LU R6, [R1+0x2700] ;  /* 0x0027000001067983 */ /* 0x000f280000300800 */
[----:B------:R1:W-:Y:S01]  /*69760*/  LDGSTS.E [R5+0x18000], desc[UR4][R78.64], P1 ;  /* 0x180000004e057fae */ /* 0x0003e20008921844 */
[----:B---3--:R-:W-:-:S05]  /*69770*/  IADD3 R9, P0, R9, R2, RZ ;  /* 0x0000000209097210 */ /* 0x008fca0007f1e0ff */
[----:B------:R-:W-:Y:S01]  /*69780*/  STL [R1+0x26d8], R9 ;  /* 0x0026d80901007387 */ /* 0x000fe20000100800 */
[----:B-1----:R-:W-:Y:S02]  /*69790*/  IMAD.MOV.U32 R78, RZ, RZ, R9 ;  /* 0x000000ffff4e7224 */ /* 0x002fe400078e0009 */
[----:B------:R-:W-:-:S04]  /*697a0*/  IMAD.X R15, R15, 0x1, R0, P0 ;  /* 0x000000010f0f7824 */ /* 0x000fc800000e0600 */
[----:B------:R-:W-:Y:S01]  /*697b0*/  IMAD.MOV.U32 R79, RZ, RZ, R15 ;  /* 0x000000ffff4f7224 */ /* 0x000fe200078e000f */
[----:B------:R1:W-:Y:S01]  /*697c0*/  STL [R1+0x26d4], R15 ;  /* 0x0026d40f01007387 */ /* 0x0003e20000100800 */
[----:B------:R-:W-:-:S03]  /*697d0*/  UISETP.GT.AND UP1, UPT, UR12, 0x25, UPT ;  /* 0x000000250c00788c */ /* 0x000fc6000bf24270 */
[----:B------:R3:W-:Y:S04]  /*697e0*/  LDGSTS.E [R5+0x1c000], desc[UR4][R78.64], P1 ;  /* 0x1c0000004e057fae */ /* 0x0007e80008921844 */
[----:B-1----:R-:W4:Y:S04]  /*697f0*/  LDL.LU R15, [R1+0x26f4] ;  /* 0x0026f400010f7983 */ /* 0x002f280000300800 */
[----:B------:R-:W4:Y:S01]  /*69800*/  LDL.LU R9, [R1+0x26fc] ;  /* 0x0026fc0001097983 */ /* 0x000f220000300800 */
[----:B------:R-:W-:-:S04]  /*69810*/  USEL UR8, URZ, 0x4, !UP1 ;  /* 0x000000043f087887 */ /* 0x000fc8000c800000 */
[----:B------:R-:W-:Y:S01]  /*69820*/  USEL UR8, UR8, URZ, !UP0 ;  /* 0x0000003f08087287 */ /* 0x000fe2000c000000 */
[----:B------:R-:W-:-:S05]  /*69830*/  IADD3 R12, P1, R12, R2, RZ ;  /* 0x000000020c0c7210 */ /* 0x000fca0007f3e0ff */
[----:B------:R-:W-:Y:S02]  /*69840*/  ISETP.NE.U32.AND P0, PT, RZ, UR8, PT ;  /* 0x00000008ff007c0c */ /* 0x000fe4000bf05070 */
[----:B------:R-:W-:Y:S01]  /*69850*/  IADD3 R11, P2, R11, R2, RZ ;  /* 0x000000020b0b7210 */ /* 0x000fe20007f5e0ff */
[--C-:B------:R-:W-:Y:S01]  /*69860*/  IMAD.X R77, R77, 0x1, R0.reuse, P1 ;  /* 0x000000014d4d7824 */ /* 0x100fe200008e0600 */
[----:B------:R-:W-:Y:S03]  /*69870*/  STL [R1+0x26e0], R12 ;  /* 0x0026e00c01007387 */ /* 0x000fe60000100800 */
[----:B------:R-:W-:Y:S01]  /*69880*/  IMAD.X R76, R76, 0x1, R0, P2 ;  /* 0x000000014c4c7824 */ /* 0x000fe200010e0600 */
[----:B------:R1:W-:Y:S01]  /*69890*/  STL [R1+0x26dc], R77 ;  /* 0x0026dc4d01007387 */ /* 0x0003e20000100800 */
[----:B---3--:R-:W-:Y:S02]  /*698a0*/  IMAD.MOV.U32 R79, RZ, RZ, R77 ;  /* 0x000000ffff4f7224 */ /* 0x008fe400078e004d */
[----:B------:R-:W-:Y:S01]  /*698b0*/  IMAD.MOV.U32 R78, RZ, RZ, R12 ;  /* 0x000000ffff4e7224 */ /* 0x000fe200078e000c */
[----:B------:R-:W-:Y:S04]  /*698c0*/  STL [R1+0x26e8], R11 ;  /* 0x0026e80b01007387 */ /* 0x000fe80000100800 */
[----:B------:R3:W-:Y:S01]  /*698d0*/  STL [R1+0x26e4], R76 ;  /* 0x0026e44c01007387 */ /* 0x0007e20000100800 */
[----:B-1----:R-:W-:-:S03]  /*698e0*/  IMAD.MOV.U32 R77, RZ, RZ, R76 ;  /* 0x000000ffff4d7224 */ /* 0x002fc600078e004c */
[----:B------:R-:W4:Y:S04]  /*698f0*/  LDL.LU R80, [R1+0x2708] ;  /* 0x0027080001507983 */ /* 0x000f280000300800 */
[----:B------:R-:W4:Y:S01]  /*69900*/  LDL.LU R12, [R1+0x2710] ;  /* 0x00271000010c7983 */ /* 0x000f220000300800 */
[----:B---3--:R-:W-:-:S03]  /*69910*/  IMAD.MOV.U32 R76, RZ, RZ, R11 ;  /* 0x000000ffff4c7224 */ /* 0x008fc600078e000b */
[----:B------:R1:W-:Y:S04]  /*69920*/  LDGSTS.E [R5+0x10004], desc[UR4][R78.64], P0 ;  /* 0x100040004e057fae */ /* 0x0003e80008121844 */
[----:B------:R-:W-:Y:S04]  /*69930*/  LDGSTS.E [R5+0x14004], desc[UR4][R76.64], P0 ;  /* 0x140040004c057fae */ /* 0x000fe80008121844 */
[----:B------:R-:W3:Y:S04]  /*69940*/  LDL.LU R81, [R1+0x2704] ;  /* 0x0027040001517983 */ /* 0x000ee80000300800 */
[----:B------:R-:W3:Y:S04]  /*69950*/  LDL.LU R76, [R1+0x270c] ;  /* 0x00270c00014c7983 */ /* 0x000ee80000300800 */
[----:B------:R-:W3:Y:S01]  /*69960*/  LDL.LU R11, [R1+0x2718] ;  /* 0x00271800010b7983 */ /* 0x000ee20000300800 */
[----:B--2---:R-:W-:-:S05]  /*69970*/  IADD3 R13, P1, R13, R2, RZ ;  /* 0x000000020d0d7210 */ /* 0x004fca0007f3e0ff */
[----:B----4-:R-:W-:Y:S01]  /*69980*/  IMAD.X R14, R14, 0x1, R0, P1 ;  /* 0x000000010e0e7824 */ /* 0x010fe200008e0600 */
[----:B------:R-:W-:Y:S03]  /*69990*/  STL [R1+0x26f0], R13 ;  /* 0x0026f00d01007387 */ /* 0x000fe60000100800 */
[----:B-1----:R-:W-:Y:S01]  /*699a0*/  IMAD.MOV.U32 R79, RZ, RZ, R14 ;  /* 0x000000ffff4f7224 */ /* 0x002fe200078e000e */
[----:B------:R1:W-:Y:S04]  /*699b0*/  STL [R1+0x26ec], R14 ;  /* 0x0026ec0e01007387 */ /* 0x0003e80000100800 */
[----:B-1----:R-:W2:Y:S01]  /*699c0*/  LDL.LU R14, [R1+0x2714] ;  /* 0x00271400010e7983 */ /* 0x002ea20000300800 */
[----:B------:R-:W-:-:S03]  /*699d0*/  IMAD.MOV.U32 R78, RZ, RZ, R13 ;  /* 0x000000ffff4e7224 */ /* 0x000fc600078e000d */
[----:B------:R-:W4:Y:S01]  /*699e0*/  LDL.LU R13, [R1+0x2720] ;  /* 0x00272000010d7983 */ /* 0x000f220000300800 */
[----:B------:R-:W-:-:S03]  /*699f0*/  IADD3 R10, P2, R10, R2, RZ ;  /* 0x000000020a0a7210 */ /* 0x000fc60007f5e0ff */
[----:B------:R-:W-:Y:S01]  /*69a00*/  LDGSTS.E [R5+0x18004], desc[UR4][R78.64], P0 ;  /* 0x180040004e057fae */ /* 0x000fe20008121844 */
[----:B------:R-:W-:Y:S01]  /*69a10*/  IADD3 R6, P3, R6, R2, RZ ;  /* 0x0000000206067210 */ /* 0x000fe20007f7e0ff */
[----:B------:R-:W-:Y:S02]  /*69a20*/  IMAD.MOV.U32 R82, RZ, RZ, R10 ;  /* 0x000000ffff527224 */ /* 0x000fe400078e000a */
[----:B------:R-:W4:Y:S04]  /*69a30*/  LDL.LU R78, [R1+0x2728] ;  /* 0x00272800014e7983 */ /* 0x000f280000300800 */
[----:B------:R-:W-:Y:S01]  /*69a40*/  STL [R1+0x26f8], R10 ;  /* 0x0026f80a01007387 */ /* 0x000fe20000100800 */
[----:B------:R-:W-:-:S04]  /*69a50*/  UISETP.GT.AND UP1, UPT, UR12, 0x26, UPT ;  /* 0x000000260c00788c */ /* 0x000fc8000bf24270 */
[----:B------:R-:W-:-:S04]  /*69a60*/  USEL UR8, URZ, 0x4, !UP1 ;  /* 0x000000043f087887 */ /* 0x000fc8000c800000 */
[----:B------:R-:W-:-:S06]  /*69a70*/  USEL UR8, UR8, URZ, !UP0 ;  /* 0x0000003f08087287 */ /* 0x000fcc000c000000 */
[----:B------:R-:W-:Y:S01]  /*69a80*/  ISETP.NE.U32.AND P1, PT, RZ, UR8, PT ;  /* 0x00000008ff007c0c */ /* 0x000fe2000bf25070 */
[--C-:B------:R-:W-:Y:S02]  /*69a90*/  IMAD.X R15, R15, 0x1, R0.reuse, P2 ;  /* 0x000000010f0f7824 */ /* 0x100fe400010e0600 */
[----:B------:R-:W-:-:S03]  /*69aa0*/  IMAD.X R9, R9, 0x1, R0, P3 ;  /* 0x0000000109097824 */ /* 0x000fc600018e0600 */
[----:B------:R1:W-:Y:S01]  /*69ab0*/  STL [R1+0x26f4], R15 ;  /* 0x0026f40f01007387 */ /* 0x0003e20000100800 */
[----:B------:R-:W-:-:S03]  /*69ac0*/  IMAD.MOV.U32 R83, RZ, RZ, R15 ;  /* 0x000000ffff537224 */ /* 0x000fc600078e000f */
[----:B------:R-:W-:Y:S04]  /*69ad0*/  STL [R1+0x2700], R6 ;  /* 0x0027000601007387 */ /* 0x000fe80000100800 */
[----:B------:R1:W-:Y:S04]  /*69ae0*/  STL [R1+0x26fc], R9 ;  /* 0x0026fc0901007387 */ /* 0x0003e80000100800 */
[----:B-1----:R-:W4:Y:S04]  /*69af0*/  LDL.LU R15, [R1+0x271c] ;  /* 0x00271c00010f7983 */ /* 0x002f280000300800 */
[----:B------:R-:W4:Y:S04]  /*69b00*/  LDL.LU R79, [R1+0x2724] ;  /* 0x00272400014f7983 */ /* 0x000f280000300800 */
[----:B------:R-:W4:Y:S04]  /*69b10*/  LDL.LU R77, [R1+0x272c] ;  /* 0x00272c00014d7983 */ /* 0x000f280000300800 */
[----:B------:R-:W4:Y:S04]  /*69b20*/  LDL.LU R10, [R1+0x2730] ;  /* 0x00273000010a7983 */ /* 0x000f280000300800 */
[----:B------:R1:W-:Y:S02]  /*69b30*/  LDGSTS.E [R5+0x1c004], desc[UR4][R82.64], P0 ;  /* 0x1c00400052057fae */ /* 0x0003e40008121844 */
[----:B-1----:R-:W-:-:S02]  /*69b40*/  IMAD.MOV.U32 R83, RZ, RZ, R9 ;  /* 0x000000ffff537224 */ /* 0x002fc400078e0009 */
[----:B------:R-:W-:Y:S01]  /*69b50*/  IMAD.MOV.U32 R82, RZ, RZ, R6 ;  /* 0x000000ffff527224 */ /* 0x000fe200078e0006 */
[----:B------:R-:W4:Y:S04]  /*69b60*/  LDL.LU R9, [R1+0x2734] ;  /* 0x0027340001097983 */ /* 0x000f280000300800 */
[----:B------:R-:W4:Y:S01]  /*69b70*/  LDL.LU R6, [R1+0x2738] ;  /* 0x0027380001067983 */ /* 0x000f220000300800 */
[-C--:B------:R-:W-:Y:S02]  /*69b80*/  IADD3 R80, P0, R80, R2.reuse, RZ ;  /* 0x0000000250507210 */ /* 0x080fe40007f1e0ff */
[----:B------:R-:W-:Y:S01]  /*69b90*/  IADD3 R12, P2, R12, R2, RZ ;  /* 0x000000020c0c7210 */ /* 0x000fe20007f5e0ff */
[----:B------:R-:W-:Y:S02]  /*69ba0*/  LDGSTS.E [R5+0x10008], desc[UR4][R82.64], P1 ;  /* 0x1000800052057fae */ /* 0x000fe40008921844 */
[----:B---3--:R-:W-:-:S02]  /*69bb0*/  IMAD.X R81, R81, 0x1, R0, P0 ;  /* 0x0000000151517824 */ /* 0x008fc400000e0600 */
[----:B------:R-:W-:Y:S01]  /*69bc0*/  IMAD.X R76, R76, 0x1, R0, P2 ;  /* 0x000000014c4c7824 */ /* 0x000fe200010e0600 */
[----:B------:R1:W-:Y:S01]  /*69bd0*/  STL [R1+0x2708], R80 ;  /* 0x0027085001007387 */ /* 0x0003e20000100800 */
[----:B------:R-:W-:-:S03]  /*69be0*/  IADD3 R11, P0, R11, R2, RZ ;  /* 0x000000020b0b7210 */ /* 0x000fc60007f1e0ff */
[----:B------:R-:W-:Y:S04]  /*69bf0*/  STL [R1+0x2704], R81 ;  /* 0x0027045101007387 */ /* 0x000fe80000100800 */
[----:B------:R3:W-:Y:S04]  /*69c00*/  STL [R1+0x2710], R12 ;  /* 0x0027100c01007387 */ /* 0x0007e80000100800 */
[----:B------:R1:W-:Y:S04]  /*69c10*/  LDGSTS.E [R5+0x14008], desc[UR4][R80.64], P1 ;  /* 0x1400800050057fae */ /* 0x0003e80008921844 */
[----:B------:R2:W-:Y:S01]  /*69c20*/  STL [R1+0x270c], R76 ;  /* 0x00270c4c01007387 */ /* 0x0005e20000100800 */
[----:B-1----:R-:W-:-:S03]  /*69c30*/  IMAD.MOV.U32 R80, RZ, RZ, R12 ;  /* 0x000000ffff507224 */ /* 0x002fc600078e000c */
[----:B---3--:R-:W3:Y:S01]  /*69c40*/  LDL.LU R12, [R1+0x2340] ;  /* 0x00234000010c7983 */ /* 0x008ee20000300800 */
[----:B------:R-:W-:-:S03]  /*69c50*/  IMAD.MOV.U32 R81, RZ, RZ, R76 ;  /* 0x000000ffff517224 */ /* 0x000fc600078e004c */
[----:B------:R-:W-:Y:S01]  /*69c60*/  STL [R1+0x2718], R11 ;  /* 0x0027180b01007387 */ /* 0x000fe20000100800 */
[----:B------:R-:W-:-:S03]  /*69c70*/  UISETP.GT.AND UP1, UPT, UR12, 0x27, UPT ;  /* 0x000000270c00788c */ /* 0x000fc6000bf24270 */
[----:B------:R1:W-:Y:S01]  /*69c80*/  LDGSTS.E [R5+0x18008], desc[UR4][R80.64], P1 ;  /* 0x1800800050057fae */ /* 0x0003e20008921844 */
[----:B--2---:R-:W-:-:S05]  /*69c90*/  IMAD.X R14, R14, 0x1, R0, P0 ;  /* 0x000000010e0e7824 */ /* 0x004fca00000e0600 */
[----:B------:R2:W-:Y:S04]  /*69ca0*/  STL [R1+0x2714], R14 ;  /* 0x0027140e01007387 */ /* 0x0005e80000100800 */
[----:B------:R-:W3:Y:S01]  /*69cb0*/  LDL.LU R76, [R1+0x233c] ;  /* 0x00233c00014c7983 */ /* 0x000ee20000300800 */
[----:B------:R-:W-:Y:S01]  /*69cc0*/  USEL UR8, URZ, 0x4, !UP1 ;  /* 0x000000043f087887 */ /* 0x000fe2000c800000 */
[----:B-1----:R-:W-:Y:S02]  /*69cd0*/  IMAD.MOV.U32 R80, RZ, RZ, R11 ;  /* 0x000000ffff507224 */ /* 0x002fe400078e000b */
[----:B------:R-:W-:Y:S01]  /*69ce0*/  IMAD.MOV.U32 R81, RZ, RZ, R14 ;  /* 0x000000ffff517224 */ /* 0x000fe200078e000e */
[----:B------:R-:W-:Y:S01]  /*69cf0*/  USEL UR8, UR8, URZ, !UP0 ;  /* 0x0000003f08087287 */ /* 0x000fe2000c000000 */
[----:B--2---:R-:W2:Y:S04]  /*69d00*/  LDL.LU R14, [R1+0x2348] ;  /* 0x00234800010e7983 */ /* 0x004ea80000300800 */
[----:B------:R1:W-:Y:S01]  /*69d10*/  LDGSTS.E [R5+0x1c008], desc[UR4][R80.64], P1 ;  /* 0x1c00800050057fae */ /* 0x0003e20008921844 */
[----:B----4-:R-:W-:-:S02]  /*69d20*/  IADD3 R13, P1, R13, R2, RZ ;  /* 0x000000020d0d7210 */ /* 0x010fc40007f3e0ff */
        /* <DEDUP_REMOVED lines=17> */
[----:B------:R-:W-:-:S03]  /*69e40*/  IADD3 R6, P2, R6, R2, RZ ;  /* 0x0000000206067210 */ /* 0x000fc60007f5e0ff */
[----:B------:R-:W-:Y:S02]  /*69e50*/  STL [R1+0x2730], R10 ;  /* 0x0027300a01007387 */ /* 0x000fe40000100800 */
[----:B------:R-:W-:Y:S02]  /*69e60*/  IMAD.X R9, R9, 0x1, R0, P2 ;  /* 0x0000000109097824 */ /* 0x000fe400010e0600 */
[----:B-1----:R-:W-:Y:S02]  /*69e70*/  IMAD.MOV.U32 R78, RZ, RZ, R10 ;  /* 0x000000ffff4e7224 */ /* 0x002fe400078e000a */
[----:B------:R-:W-:Y:S01]  /*69e80*/  IMAD.MOV.U32 R79, RZ, RZ, R77 ;  /* 0x000000ffff4f7224 */ /* 0x000fe200078e004d */
[----:B------:R1:W-:Y:S04]  /*69e90*/  STL [R1+0x272c], R77 ;  /* 0x00272c4d01007387 */ /* 0x0003e80000100800 */
[----:B------:R-:W-:Y:S04]  /*69ea0*/  STL [R1+0x2738], R6 ;  /* 0x0027380601007387 */ /* 0x000fe80000100800 */
[----:B------:R3:W-:Y:S01]  /*69eb0*/  LDGSTS.E [R5+0x1800c], desc[UR4][R78.64], P0 ;  /* 0x1800c0004e057fae */ /* 0x0007e20008121844 */
[----:B-1----:R-:W1:Y:S03]  /*69ec0*/  S2R R77, SR_TID.X ;  /* 0x00000000004d7919 */ /* 0x002e660000002100 */
[----:B------:R3:W-:Y:S02]  /*69ed0*/  STL [R1+0x2734], R9 ;  /* 0x0027340901007387 */ /* 0x0007e40000100800 */
[----:B---3--:R-:W-:-:S02]  /*69ee0*/  IMAD.MOV.U32 R79, RZ, RZ, R9 ;  /* 0x000000ffff4f7224 */ /* 0x008fc400078e0009 */
[----:B------:R-:W3:Y:S04]  /*69ef0*/  LDL.LU R9, [R1+0x2358] ;  /* 0x0023580001097983 */ /* 0x000ee80000300800 */
[----:B------:R-:W3:Y:S01]  /*69f00*/  LDL.LU R10, [R1+0x2354] ;  /* 0x00235400010a7983 */ /* 0x000ee20000300800 */
[----:B------:R-:W-:Y:S01]  /*69f10*/  IMAD.MOV.U32 R78, RZ, RZ, R6 ;  /* 0x000000ffff4e7224 */ /* 0x000fe200078e0006 */
[----:B------:R-:W-:Y:S02]  /*69f20*/  IADD3 R12, P1, R12, R2, RZ ;  /* 0x000000020c0c7210 */ /* 0x000fe40007f3e0ff */
[----:B------:R-:W3:Y:S04]  /*69f30*/  LDL.LU R80, [R1+0x2360] ;  /* 0x0023600001507983 */ /* 0x000ee80000300800 */
[----:B------:R2:W-:Y:S01]  /*69f40*/  LDGSTS.E [R5+0x1c00c], desc[UR4][R78.64], P0 ;  /* 0x1c00c0004e057fae */ /* 0x0005e20008121844 */
[C---:B-1----:R-:W-:Y:S01]  /*69f50*/  IMAD.SHL.U32 R6, R77.reuse, 0x10, RZ ;  /* 0x000000104d067824 */ /* 0x042fe200078e00ff */
[----:B------:R-:W-:-:S04]  /*69f60*/  LOP3.LUT R77, R77, 0x7f, RZ, 0xc0, !PT ;  /* 0x0000007f4d4d7812 */ /* 0x000fc800078ec0ff */
[----:B------:R-:W-:-:S05]  /*69f70*/  LOP3.LUT R6, R6, 0x70, RZ, 0xc0, !PT ;  /* 0x0000007006067812 */ /* 0x000fca00078ec0ff */
[----:B------:R-:W-:Y:S01]  /*69f80*/  IMAD R6, R77, 0x80, R6 ;  /* 0x000000804d067824 */ /* 0x000fe200078e0206 */
[----:B------:R-:W-:Y:S04]  /*69f90*/  STL [R1+0x2340], R12 ;  /* 0x0023400c01007387 */ /* 0x000fe80000100800 */
[----:B------:R-:W-:-:S05]  /*69fa0*/  LOP3.LUT R6, R6, 0x20, RZ, 0x3c, !PT ;  /* 0x0000002006067812 */ /* 0x000fca00078e3cff */
[----:B--2---:R-:W-:Y:S02]  /*69fb0*/  VIADD R5, R6, UR13 ;  /* 0x0000000d06057c36 */ /* 0x004fe40008000000 */
[----:B------:R-:W-:-:S05]  /*69fc0*/  IMAD.X R76, R76, 0x1, R0, P1 ;  /* 0x000000014c4c7824 */ /* 0x000fca00008e0600 */
[----:B------:R1:W-:Y:S01]  /*69fd0*/  STL [R1+0x233c], R76 ;  /* 0x00233c4c01007387 */ /* 0x0003e20000100800 */
[----:B------:R-:W-:-:S03]  /*69fe0*/  IMAD.MOV.U32 R77, RZ, RZ, R76 ;  /* 0x000000ffff4d7224 */ /* 0x000fc600078e004c */
[----:B------:R-:W2:Y:S04]  /*69ff0*/  LDL.LU R6, [R1+0x2368] ;  /* 0x0023680001067983 */ /* 0x000ea80000300800 */
[----:B------:R-:W2:Y:S01]  /*6a000*/  LDL.LU R81, [R1+0x235c] ;  /* 0x00235c0001517983 */ /* 0x000ea20000300800 */
[----:B-1----:R-:W-:-:S03]  /*6a010*/  IMAD.MOV.U32 R76, RZ, RZ, R12 ;  /* 0x000000ffff4c7224 */ /* 0x002fc600078e000c */
[----:B------:R-:W2:Y:S01]  /*6a020*/  LDL.LU R12, [R1+0x2364] ;  /* 0x00236400010c7983 */ /* 0x000ea20000300800 */
[----:B------:R-:W-:-:S04]  /*6a030*/  UISETP.GT.AND UP1, UPT, UR12, 0x8, UPT ;  /* 0x000000080c00788c */ /* 0x000fc8000bf24270 */
[----:B------:R-:W-:-:S04]  /*6a040*/  USEL UR8, URZ, 0x4, !UP1 ;  /* 0x000000043f087887 */ /* 0x000fc8000c800000 */
[----:B------:R-:W-:Y:S01]  /*6a050*/  USEL UR8, UR8, URZ, !UP0 ;  /* 0x0000003f08087287 */ /* 0x000fe2000c000000 */
[-C--:B------:R-:W-:Y:S02]  /*6a060*/  IADD3 R14, P1, R14, R2.reuse, RZ ;  /* 0x000000020e0e7210 */ /* 0x080fe40007f3e0ff */
[----:B----4-:R-:W-:-:S03]  /*6a070*/  IADD3 R11, P2, R11, R2, RZ ;  /* 0x000000020b0b7210 */ /* 0x010fc60007f5e0ff */
[----:B------:R-:W-:Y:S01]  /*6a080*/  ISETP.NE.U32.AND P0, PT, RZ, UR8, PT ;  /* 0x00000008ff007c0c */ /* 0x000fe2000bf05070 */
[----:B------:R1:W-:-:S12]  /*6a090*/  STL [R1+0x2348], R14 ;  /* 0x0023480e01007387 */ /* 0x0003d80000100800 */
[----:B------:R-:W-:Y:S01]  /*6a0a0*/  LDGSTS.E [R5], desc[UR4][R76.64], P0 ;  /* 0x000000004c057fae */ /* 0x000fe20008121844 */
[----:B------:R-:W-:-:S04]  /*6a0b0*/  UISETP.GT.AND UP1, UPT, UR12, 0x9, UPT ;  /* 0x000000090c00788c */ /* 0x000fc8000bf24270 */
[----:B------:R-:W-:-:S04]  /*6a0c0*/  USEL UR8, URZ, 0x4, !UP1 ;  /* 0x000000043f087887 */ /* 0x000fc8000c800000 */
[----:B------:R-:W-:Y:S01]  /*6a0d0*/  USEL UR8, UR8, URZ, !UP0 ;  /* 0x0000003f08087287 */ /* 0x000fe2000c000000 */
[----:B------:R-:W-:-:S05]  /*6a0e0*/  IMAD.X R15, R15, 0x1, R0, P1 ;  /* 0x000000010f0f7824 */ /* 0x000fca00008e0600 */
[----:B------:R-:W-:Y:S01]  /*6a0f0*/  STL [R1+0x2344], R15 ;  /* 0x0023440f01007387 */ /* 0x000fe20000100800 */
[----:B------:R-:W-:-:S03]  /*6a100*/  IMAD.X R13, R13, 0x1, R0, P2 ;  /* 0x000000010d0d7824 */ /* 0x000fc600010e0600 */
[----:B------:R4:W-:Y:S04]  /*6a110*/  STL [R1+0x2350], R11 ;  /* 0x0023500b01007387 */ /* 0x0009e80000100800 */
[----:B------:R-:W-:Y:S04]  /*6a120*/  STL [R1+0x234c], R13 ;  /* 0x00234c0d01007387 */ /* 0x000fe80000100800 */
[----:B------:R-:W2:Y:S04]  /*6a130*/  LDL.LU R78, [R1+0x2370] ;  /* 0x00237000014e7983 */ /* 0x000ea80000300800 */
[----:B------:R1:W-:Y:S04]  /*6a140*/  LDGSTS.E [R5+0x4000], desc[UR4][R14.64], P0 ;  /* 0x040000000e057fae */ /* 0x0003e80008121844 */
[----:B------:R-:W2:Y:S04]  /*6a150*/  LDL.LU R79, [R1+0x236c] ;  /* 0x00236c00014f7983 */ /* 0x000ea80000300800 */
[----:B------:R-:W2:Y:S01]  /*6a160*/  LDL.LU R76, [R1+0x2374] ;  /* 0x00237400014c7983 */ /* 0x000ea20000300800 */
[----:B-1----:R-:W-:-:S03]  /*6a170*/  IMAD.MOV.U32 R14, RZ, RZ, R11 ;  /* 0x000000ffff0e7224 */ /* 0x002fc600078e000b */
[----:B----4-:R-:W4:Y:S01]  /*6a180*/  LDL.LU R11, [R1+0x2378] ;  /* 0x00237800010b7983 */ /* 0x010f220000300800 */
[----:B------:R-:W-:-:S03]  /*6a190*/  IMAD.MOV.U32 R15, RZ, RZ, R13 ;  /* 0x000000ffff0f7224 */ /* 0x000fc600078e000d */
[----:B------:R-:W4:Y:S04]  /*6a1a0*/  LDL.LU R77, [R1+0x237c] ;  /* 0x00237c00014d7983 */ /* 0x000f280000300800 */
[----:B------:R-:W-:Y:S01]  /*6a1b0*/  LDGSTS.E [R5+0x8000], desc[UR4][R14.64], P0 ;  /* 0x080000000e057fae */ /* 0x000fe20008121844 */
[----:B---3--:R-:W-:-:S03]  /*6a1c0*/  IADD3 R9, P1, R9, R2, RZ ;  /* 0x0000000209097210 */ /* 0x008fc60007f3e0ff */
[----:B------:R-:W3:Y:S02]  /*6a1d0*/  LDL.LU R15, [R1+0x2380] ;  /* 0x00238000010f7983 */ /* 0x000ee40000300800 */
[----:B------:R-:W-:Y:S02]  /*6a1e0*/  IMAD.X R10, R10, 0x1, R0, P1 ;  /* 0x000000010a0a7824 */ /* 0x000fe400008e0600 */
[----:B------:R1:W-:Y:S01]  /*6a1f0*/  STL [R1+0x2358], R9 ;  /* 0x0023580901007387 */ /* 0x0003e20000100800 */
[----:B------:R-:W-:-:S03]  /*6a200*/  IMAD.MOV.U32 R82, RZ, RZ, R9 ;  /* 0x000000ffff527224 */ /* 0x000fc600078e0009 */
[----:B------:R1:W-:Y:S04]  /*6a210*/  STL [R1+0x2354], R10 ;  /* 0x0023540a01007387 */ /* 0x0003e80000100800 */
[----:B------:R-:W3:Y:S04]  /*6a220*/  LDL.LU R14, [R1+0x2384] ;  /* 0x00238400010e7983 */ /* 0x000ee80000300800 */
[----:B-1----:R-:W3:Y:S01]  /*6a230*/  LDL.LU R9, [R1+0x2388] ;  /* 0x0023880001097983 */ /* 0x002ee20000300800 */
[----:B------:R-:W-:-:S03]  /*6a240*/  IMAD.MOV.U32 R83, RZ, RZ, R10 ;  /* 0x000000ffff537224 */ /* 0x000fc600078e000a */
[----:B------:R-:W3:Y:S04]  /*6a250*/  LDL.LU R13, [R1+0x238c] ;  /* 0x00238c00010d7983 */ /* 0x000ee80000300800 */
[----:B------:R-:W3:Y:S01]  /*6a260*/  LDL.LU R10, [R1+0x2390] ;  /* 0x00239000010a7983 */ /* 0x000ee20000300800 */
[----:B------:R-:W-:-:S03]  /*6a270*/  IADD3 R80, P1, R80, R2, RZ ;  /* 0x0000000250507210 */ /* 0x000fc60007f3e0ff */
[----:B------:R-:W-:Y:S01]  /*6a280*/  LDGSTS.E [R5+0xc000], desc[UR4][R82.64], P0 ;  /* 0x0c00000052057fae */ /* 0x000fe20008121844 */
[----:B------:R-:W-:-:S03]  /*6a290*/  ISETP.NE.U32.AND P0, PT, RZ, UR8, PT ;  /* 0x00000008ff007c0c */ /* 0x000fc6000bf05070 */
[----:B------:R-:W-:Y:S01]  /*6a2a0*/  STL [R1+0x2360], R80 ;  /* 0x0023605001007387 */ /* 0x000fe20000100800 */
[----:B--2---:R-:W-:Y:S01]  /*6a2b0*/  IADD3 R6, P2, R6, R2, RZ ;  /* 0x0000000206067210 */ /* 0x004fe20007f5e0ff */
[----:B------:R-:W-:-:S04]  /*6a2c0*/  IMAD.X R81, R81, 0x1, R0, P1 ;  /* 0x0000000151517824 */ /* 0x000fc800008e0600 */
        /* <DEDUP_REMOVED lines=8> */
[----:B------:R-:W2:Y:S01]  /*6a350*/  LDL.LU R6, [R1+0x2398] ;  /* 0x0023980001067983 */ /* 0x000ea20000300800 */
[----:B------:R-:W-:-:S03]  /*6a360*/  UISETP.GT.AND UP1, UPT, UR12, 0xa, UPT ;  /* 0x0000000a0c00788c */ /* 0x000fc6000bf24270 */
[----:B------:R-:W-:Y:S01]  /*6a370*/  LDGSTS.E [R5+0x4004], desc[UR4][R80.64], P0 ;  /* 0x0400400050057fae */ /* 0x000fe20008121844 */
[----:B------:R-:W-:-:S04]  /*6a380*/  USEL UR8, URZ, 0x4, !UP1 ;  /* 0x000000043f087887 */ /* 0x000fc8000c800000 */
[----:B------:R-:W-:Y:S01]  /*6a390*/  USEL UR8, UR8, URZ, !UP0 ;  /* 0x0000003f08087287 */ /* 0x000fe2000c000000 */
[----:B------:R-:W-:-:S05]  /*6a3a0*/  IADD3 R78, P1, R78, R2, RZ ;  /* 0x000000024e4e7210 */ /* 0x000fca0007f3e0ff */
[----:B------:R-:W-:Y:S01]  /*6a3b0*/  IMAD.X R79, R79, 0x1, R0, P1 ;  /* 0x000000014f4f7824 */ /* 0x000fe200008e0600 */
[----:B------:R1:W-:Y:S01]  /*6a3c0*/  STL [R1+0x2370], R78 ;  /* 0x0023704e01007387 */ /* 0x0003e20000100800 */
[----:B----4-:R-:W-:-:S03]  /*6a3d0*/  IADD3 R11, P2, R11, R2, RZ ;  /* 0x000000020b0b7210 */ /* 0x010fc60007f5e0ff */
[----:B------:R4:W-:Y:S02]  /*6a3e0*/  STL [R1+0x236c], R79 ;  /* 0x00236c4f01007387 */ /* 0x0009e40000100800 */
[----:B------:R-:W-:Y:S02]  /*6a3f0*/  IMAD.X R76, R76, 0x1, R0, P2 ;  /* 0x000000014c4c7824 */ /* 0x000fe400010e0600 */
[----:B------:R1:W-:Y:S01]  /*6a400*/  LDGSTS.E [R5+0x8004], desc[UR4][R78.64], P0 ;  /* 0x080040004e057fae */ /* 0x0003e20008121844 */
[----:B------:R-:W-:-:S03]  /*6a410*/  ISETP.NE.U32.AND P1, PT, RZ, UR8, PT ;  /* 0x00000008ff007c0c */ /* 0x000fc6000bf25070 */
[----:B------:R-:W-:Y:S01]  /*6a420*/  STL [R1+0x2378], R11 ;  /* 0x0023780b01007387 */ /* 0x000fe20000100800 */
[----:B-1----:R-:W-:Y:S01]  /*6a430*/  IMAD.MOV.U32 R78, RZ, RZ, R11 ;  /* 0x000000ffff4e7224 */ /* 0x002fe200078e000b */
[-C--:B---3--:R-:W-:Y:S01]  /*6a440*/  IADD3 R15, P3, R15, R2.reuse, RZ ;  /* 0x000000020f0f7210 */ /* 0x088fe20007f7e0ff */
[----:B----4-:R-:W-:Y:S01]  /*6a450*/  IMAD.MOV.U32 R79, RZ, RZ, R76 ;  /* 0x000000ffff4f7224 */ /* 0x010fe200078e004c */
[----:B------:R1:W-:Y:S03]  /*6a460*/  STL [R1+0x2374], R76 ;  /* 0x0023744c01007387 */ /* 0x0003e60000100800 */
[----:B------:R-:W-:Y:S01]  /*6a470*/  IMAD.X R77, R77, 0x1, R0, P3 ;  /* 0x000000014d4d7824 */ /* 0x000fe200018e0600 */
[----:B------:R3:W-:Y:S04]  /*6a480*/  LDGSTS.E [R5+0xc004], desc[UR4][R78.64], P0 ;  /* 0x0c0040004e057fae */ /* 0x0007e80008121844 */
[----:B------:R-:W-:Y:S01]  /*6a490*/  STL [R1+0x2380], R15 ;  /* 0x0023800f01007387 */ /* 0x000fe20000100800 */
[----:B------:R-:W-:-:S03]  /*6a4a0*/  IADD3 R9, P0, R9, R2, RZ ;  /* 0x0000000209097210 */ /* 0x000fc60007f1e0ff */
[----:B------:R4:W-:Y:S01]  /*6a4b0*/  STL [R1+0x237c], R77 ;  /* 0x00237c4d01007387 */ /* 0x0009e20000100800 */
[----:B---3--:R-:W-:Y:S02]  /*6a4c0*/  IMAD.MOV.U32 R78, RZ, RZ, R15 ;  /* 0x000000ffff4e7224 */ /* 0x008fe400078e000f */
[----:B------:R-:W-:Y:S01]  /*6a4d0*/  IMAD.MOV.U32 R79, RZ, RZ, R77 ;  /* 0x000000ffff4f7224 */ /* 0x000fe200078e004d */
[----:B-1----:R-:W3:Y:S01]  /*6a4e0*/  LDL.LU R76, [R1+0x23a0] ;  /* 0x0023a000014c7983 */ /* 0x002ee20000300800 */
[--C-:B------:R-:W-:Y:S01]  /*6a4f0*/  IMAD.X R14, R14, 0x1, R0.reuse, P0 ;  /* 0x000000010e0e7824 */ /* 0x100fe200000e0600 */
[----:B------:R-:W-:Y:S02]  /*6a500*/  IADD3 R10, P2, R10, R2, RZ ;  /* 0x000000020a0a7210 */ /* 0x000fe40007f5e0ff */
[----:B------:R-:W3:Y:S04]  /*6a510*/  LDL.LU R11, [R1+0x23a8] ;  /* 0x0023a800010b7983 */ /* 0x000ee80000300800 */
[----:B----4-:R-:W4:Y:S01]  /*6a520*/  LDL.LU R77, [R1+0x239c] ;  /* 0x00239c00014d7983 */ /* 0x010f220000300800 */
[----:B------:R-:W-:-:S03]  /*6a530*/  IMAD.X R13, R13, 0x1, R0, P2 ;  /* 0x000000010d0d7824 */ /* 0x000fc600010e0600 */
[----:B------:R-:W4:Y:S04]  /*6a540*/  LDL.LU R15, [R1+0x23a4] ;  /* 0x0023a400010f7983 */ /* 0x000f280000300800 */
[----:B------:R1:W-:Y:S04]  /*6a550*/  LDGSTS.E [R5+0x8], desc[UR4][R78.64], P1 ;  /* 0x000080004e057fae */ /* 0x0003e80008921844 */
[----:B------:R1:W-:Y:S04]  /*6a560*/  STL [R1+0x2388], R9 ;  /* 0x0023880901007387 */ /* 0x0003e80000100800 */
[----:B------:R-:W-:Y:S01]  /*6a570*/  STL [R1+0x2384], R14 ;  /* 0x0023840e01007387 */ /* 0x000fe20000100800 */
[----:B-1----:R-:W-:-:S03]  /*6a580*/  IMAD.MOV.U32 R78, RZ, RZ, R9 ;  /* 0x000000ffff4e7224 */ /* 0x002fc600078e0009 */
[----:B------:R1:W-:Y:S01]  /*6a590*/  STL [R1+0x2390], R10 ;  /* 0x0023900a01007387 */ /* 0x0003e20000100800 */
[----:B------:R-:W-:-:S03]  /*6a5a0*/  IMAD.MOV.U32 R79, RZ, RZ, R14 ;  /* 0x000000ffff4f7224 */ /* 0x000fc600078e000e */
[----:B------:R-:W4:Y:S04]  /*6a5b0*/  LDL.LU R9, [R1+0x23b0] ;  /* 0x0023b00001097983 */ /* 0x000f280000300800 */
[----:B------:R1:W-:Y:S04]  /*6a5c0*/  LDGSTS.E [R5+0x4008], desc[UR4][R78.64], P1 ;  /* 0x040080004e057fae */ /* 0x0003e80008921844 */
[----:B------:R2:W-:Y:S01]  /*6a5d0*/  STL [R1+0x238c], R13 ;  /* 0x00238c0d01007387 */ /* 0x0005e20000100800 */
[----:B-1----:R-:W-:-:S03]  /*6a5e0*/  IMAD.MOV.U32 R78, RZ, RZ, R10 ;  /* 0x000000ffff4e7224 */ /* 0x002fc600078e000a */
[----:B------:R-:W4:Y:S01]  /*6a5f0*/  LDL.LU R10, [R1+0x23ac] ;  /* 0x0023ac00010a7983 */ /* 0x000f220000300800 */
[----:B------:R-:W-:-:S05]  /*6a600*/  IMAD.MOV.U32 R79, RZ, RZ, R13 ;  /* 0x000000ffff4f7224 */ /* 0x000fca00078e000d */
[----:B------:R-:W-:Y:S01]  /*6a610*/  LDGSTS.E [R5+0x8008], desc[UR4][R78.64], P1 ;  /* 0x080080004e057fae */ /* 0x000fe20008921844 */
[----:B--2---:R-:W-:-:S05]  /*6a620*/  IADD3 R6, P0, R6, R2, RZ ;  /* 0x0000000206067210 */ /* 0x004fca0007f1e0ff */
[----:B------:R-:W-:Y:S01]  /*6a630*/  IMAD.X R12, R12, 0x1, R0, P0 ;  /* 0x000000010c0c7824 */ /* 0x000fe200000e0600 */
[----:B------:R-:W-:Y:S04]  /*6a640*/  STL [R1+0x2398], R6 ;  /* 0x0023980601007387 */ /* 0x000fe80000100800 */
[----:B------:R1:W-:Y:S04]  /*6a650*/  STL [R1+0x2394], R12 ;  /* 0x0023940c01007387 */ /* 0x0003e80000100800 */
[----:B------:R-:W2:Y:S01]  /*6a660*/  LDL.LU R80, [R1+0x23b8] ;  /* 0x0023b80001507983 */ /* 0x000ea20000300800 */
[----:B------:R-:W-:-:S03]  /*6a670*/  IMAD.MOV.U32 R13, RZ, RZ, R12 ;  /* 0x000000ffff0d7224 */ /* 0x000fc600078e000c */
[----:B------:R-:W2:Y:S01]  /*6a680*/  LDL.LU R78, [R1+0x2740] ;  /* 0x00274000014e7983 */ /* 0x000ea20000300800 */
[----:B-1----:R-:W-:-:S03]  /*6a690*/  IMAD.MOV.U32 R12, RZ, RZ, R6 ;  /* 0x000000ffff0c7224 */ /* 0x002fc600078e0006 */
[----:B------:R-:W2:Y:S04]  /*6a6a0*/  LDL.LU R81, [R1+0x23b4] ;  /* 0x0023b40001517983 */ /* 0x000ea80000300800 */
[----:B------:R-:W2:Y:S04]  /*6a6b0*/  LDL.LU R79, [R1+0x273c] ;  /* 0x00273c00014f7983 */ /* 0x000ea80000300800 */
[----:B------:R-:W-:Y:S04]  /*6a6c0*/  LDGSTS.E [R5+0xc008], desc[UR4][R12.64], P1 ;  /* 0x0c0080000c057fae */ /* 0x000fe80008921844 */
[----:B------:R-:W2:Y:S04]  /*6a6d0*/  LDL.LU R14, [R1+0x2744] ;  /* 0x00274400010e7983 */ /* 0x000ea80000300800 */
[----:B------:R-:W2:Y:S04]  /*6a6e0*/  LDL.LU R13, [R1+0x2748] ;  /* 0x00274800010d7983 */ /* 0x000ea80000300800 */
[----:B------:R-:W2:Y:S04]  /*6a6f0*/  LDL.LU R12, [R1+0x274c] ;  /* 0x00274c00010c7983 */ /* 0x000ea80000300800 */
[----:B------:R-:W2:Y:S01]  /*6a700*/  LDL.LU R6, [R1+0x2750] ;  /* 0x0027500001067983 */ /* 0x000ea20000300800 */
[----:B------:R-:W-:-:S04]  /*6a710*/  UISETP.GT.AND UP1, UPT, UR12, 0xb, UPT ;  /* 0x0000000b0c00788c */ /* 0x000fc8000bf24270 */
[----:B------:R-:W-:-:S04]  /*6a720*/  USEL UR8, URZ, 0x4, !UP1 ;  /* 0x000000043f087887 */ /* 0x000fc8000c800000 */
[----:B------:R-:W-:-:S06]  /*6a730*/  USEL UR8, UR8, URZ, !UP0 ;  /* 0x0000003f08087287 */ /* 0x000fcc000c000000 */
[----:B------:R-:W-:Y:S01]  /*6a740*/  ISETP.NE.U32.AND P0, PT, RZ, UR8, PT ;  /* 0x00000008ff007c0c */ /* 0x000fe2000bf05070 */
[----:B------:R-:W-:-:S04]  /*6a750*/  UISETP.GT.AND UP1, UPT, UR12, 0x28, UPT ;  /* 0x000000280c00788c */ /* 0x000fc8000bf24270 */
[----:B------:R-:W-:-:S04]  /*6a760*/  USEL UR8, URZ, 0x4, !UP1 ;  /* 0x000000043f087887 */ /* 0x000fc8000c800000 */
[----:B------:R-:W-:Y:S01]  /*6a770*/  USEL UR8, UR8, URZ, !UP0 ;  /* 0x0000003f08087287 */ /* 0x000fe2000c000000 */
[-C--:B---3--:R-:W-:Y:S02]  /*6a780*/  IADD3 R76, P1, R76, R2.reuse, RZ ;  /* 0x000000024c4c7210 */ /* 0x088fe40007f3e0ff */
[----:B------:R-:W-:-:S03]  /*6a790*/  IADD3 R11, P2, R11, R2, RZ ;  /* 0x000000020b0b7210 */ /* 0x000fc60007f5e0ff */
[--C-:B----4-:R-:W-:Y:S01]  /*6a7a0*/  IMAD.X R77, R77, 0x1, R0.reuse, P1 ;  /* 0x000000014d4d7824 */ /* 0x110fe200008e0600 */
        /* <DEDUP_REMOVED lines=10> */
[----:B------:R-:W-:Y:S04]  /*6a850*/  STL [R1+0x23b0], R9 ;  /* 0x0023b00901007387 */ /* 0x000fe80000100800 */
[----:B------:R1:W-:Y:S01]  /*6a860*/  LDGSTS.E [R5+0x400c], desc[UR4][R76.64], P0 ;  /* 0x0400c0004c057fae */ /* 0x0003e20008121844 */
[----:B------:R-:W-:-:S05]  /*6a870*/  IMAD.X R10, R10, 0x1, R0, P1 ;  /* 0x000000010a0a7824 */ /* 0x000fca00008e0600 */
[----:B------:R1:W-:Y:S04]  /*6a880*/  STL [R1+0x23ac], R10 ;  /* 0x0023ac0a01007387 */ /* 0x0003e80000100800 */
[----:B----4-:R-:W4:Y:S01]  /*6a890*/  LDL.LU R15, [R1+0x2754] ;  /* 0x00275400010f7983 */ /* 0x010f220000300800 */
[----:B-1----:R-:W-:Y:S02]  /*6a8a0*/  IMAD.MOV.U32 R76, RZ, RZ, R9 ;  /* 0x000000ffff4c7224 */ /* 0x002fe400078e0009 */
[----:B------:R-:W-:Y:S01]  /*6a8b0*/  IMAD.MOV.U32 R77, RZ, RZ, R10 ;  /* 0x000000ffff4d7224 */ /* 0x000fe200078e000a */
[----:B------:R-:W-:-:S04]  /*6a8c0*/  ISETP.NE.U32.AND P1, PT, RZ, UR8, PT ;  /* 0x00000008ff007c0c */ /* 0x000fc8000bf25070 */
[----:B------:R-:W-:Y:S04]  /*6a8d0*/  LDGSTS.E [R5+0x800c], desc[UR4][R76.64], P0 ;  /* 0x0800c0004c057fae */ /* 0x000fe80008121844 */
[----:B------:R-:W4:Y:S04]  /*6a8e0*/  LDL.LU R77, [R1+0x275c] ;  /* 0x00275c00014d7983 */ /* 0x000f280000300800 */
[----:B------:R-:W4:Y:S04]  /*6a8f0*/  LDL.LU R10, [R1+0x2760] ;  /* 0x00276000010a7983 */ /* 0x000f280000300800 */
[----:B------:R-:W4:Y:S04]  /*6a900*/  LDL.LU R76, [R1+0x2764] ;  /* 0x00276400014c7983 */ /* 0x000f280000300800 */
[----:B------:R-:W4:Y:S01]  /*6a910*/  LDL.LU R9, [R1+0x2768] ;  /* 0x0027680001097983 */ /* 0x000f220000300800 */
[----:B--2---:R-:W-:-:S02]  /*6a920*/  IADD3 R80, P2, R80, R2, RZ ;  /* 0x0000000250507210 */ /* 0x004fc40007f5e0ff */
        /* <DEDUP_REMOVED lines=17> */
[----:B--2---:R-:W2:Y:S01]  /*6aa40*/  LDL.LU R13, [R1+0x2770] ;  /* 0x00277000010d7983 */ /* 0x004ea20000300800 */
[----:B------:R-:W-:-:S03]  /*6aa50*/  IMAD.MOV.U32 R79, RZ, RZ, R14 ;  /* 0x000000ffff4f7224 */ /* 0x000fc600078e000e */
[----:B------:R1:W-:Y:S04]  /*6aa60*/  STL [R1+0x274c], R12 ;  /* 0x00274c0c01007387 */ /* 0x0003e80000100800 */
[----:B------:R-:W2:Y:S04]  /*6aa70*/  LDL.LU R14, [R1+0x276c] ;  /* 0x00276c00010e7983 */ /* 0x000ea80000300800 */
[----:B------:R1:W-:Y:S02]  /*6aa80*/  LDGSTS.E [R5+0x14000], desc[UR4][R78.64], P1 ;  /* 0x140000004e057fae */ /* 0x0003e40008921844 */
[----:B-1----:R-:W-:-:S02]  /*6aa90*/  IMAD.MOV.U32 R78, RZ, RZ, R6 ;  /* 0x000000ffff4e7224 */ /* 0x002fc400078e0006 */
[----:B------:R-:W-:Y:S02]  /*6aaa0*/  IMAD.MOV.U32 R79, RZ, RZ, R12 ;  /* 0x000000ffff4f7224 */ /* 0x000fe400078e000c */
[----:B------:R-:W2:Y:S04]  /*6aab0*/  LDL.LU R12, [R1+0x2778] ;  /* 0x00277800010c7983 */ /* 0x000ea80000300800 */
[----:B------:R-:W2:Y:S04]  /*6aac0*/  LDL.LU R6, [R1+0x2780] ;  /* 0x0027800001067983 */ /* 0x000ea80000300800 */
[----:B------:R1:W-:Y:S01]  /*6aad0*/  LDGSTS.E [R5+0x18000], desc[UR4][R78.64], P1 ;  /* 0x180000004e057fae */ /* 0x0003e20008921844 */
[----:B------:R-:W-:-:S04]  /*6aae0*/  UISETP.GT.AND UP1, UPT, UR12, 0x29, UPT ;  /* 0x000000290c00788c */ /* 0x000fc8000bf24270 */
[----:B------:R-:W-:-:S04]  /*6aaf0*/  USEL UR8, URZ, 0x4, !UP1 ;  /* 0x000000043f087887 */ /* 0x000fc8000c800000 */
[----:B------:R-:W-:Y:S01]  /*6ab00*/  USEL UR8, UR8, URZ, !UP0 ;  /* 0x0000003f08087287 */ /* 0x000fe2000c000000 */
[----:B---3--:R-:W-:-:S05]  /*6ab10*/  IADD3 R11, P0, R11, R2, RZ ;  /* 0x000000020b0b7210 */ /* 0x008fca0007f1e0ff */
[----:B------:R-:W-:Y:S01]  /*6ab20*/  STL [R1+0x2758], R11 ;  /* 0x0027580b01007387 */ /* 0x000fe20000100800 */
[----:B-1----:R-:W-:Y:S02]  /*6ab30*/  IMAD.MOV.U32 R78, RZ, RZ, R11 ;  /* 0x000000ffff4e7224 */ /* 0x002fe400078e000b */
[----:B----4-:R-:W-:-:S04]  /*6ab40*/  IMAD.X R15, R15, 0x1, R0, P0 ;  /* 0x000000010f0f7824 */ /* 0x010fc800000e0600 */
[----:B------:R-:W-:Y:S01]  /*6ab50*/  IMAD.MOV.U32 R79, RZ, RZ, R15 ;  /* 0x000000ffff4f7224 */ /* 0x000fe200078e000f */
[----:B------:R1:W-:Y:S04]  /*6ab60*/  STL [R1+0x2754], R15 ;  /* 0x0027540f01007387 */ /* 0x0003e80000100800 */
[----:B------:R3:W-:Y:S04]  /*6ab70*/  LDGSTS.E [R5+0x1c000], desc[UR4][R78.64], P1 ;  /* 0x1c0000004e057fae */ /* 0x0007e80008921844 */
[----:B-1----:R-:W4:Y:S04]  /*6ab80*/  LDL.LU R15, [R1+0x2774] ;  /* 0x00277400010f7983 */ /* 0x002f280000300800 */
[----:B------:R-:W4:Y:S01]  /*6ab90*/  LDL.LU R11, [R1+0x277c] ;  /* 0x00277c00010b7983 */ /* 0x000f220000300800 */
[----:B------:R-:W-:-:S02]  /*6aba0*/  ISETP.NE.U32.AND P0, PT, RZ, UR8, PT ;  /* 0x00000008ff007c0c */ /* 0x000fc4000bf05070 */
[----:B------:R-:W-:-:S05]  /*6abb0*/  IADD3 R10, P1, R10, R2, RZ ;  /* 0x000000020a0a7210 */ /* 0x000fca0007f3e0ff */
[--C-:B------:R-:W-:Y:S01]  /*6abc0*/  IMAD.X R77, R77, 0x1, R0.reuse, P1 ;  /* 0x000000014d4d7824 */ /* 0x100fe200008e0600 */
[----:B------:R-:W-:Y:S01]  /*6abd0*/  IADD3 R9, P2, R9, R2, RZ ;  /* 0x0000000209097210 */ /* 0x000fe20007f5e0ff */
[----:B------:R-:W-:Y:S04]  /*6abe0*/  STL [R1+0x2760], R10 ;  /* 0x0027600a01007387 */ /* 0x000fe80000100800 */
        /* <DEDUP_REMOVED lines=29> */
[----:B------:R-:W-:-:S04]  /*6adc0*/  UISETP.GT.AND UP1, UPT, UR12, 0x2a, UPT ;  /* 0x0000002a0c00788c */ /* 0x000fc8000bf24270 */
[----:B------:R-:W-:-:S04]  /*6add0*/  USEL UR8, URZ, 0x4, !UP1 ;  /* 0x000000043f087887 */ /* 0x000fc8000c800000 */
[----:B------:R-:W-:-:S06]  /*6ade0*/  USEL UR8, UR8, URZ, !UP0 ;  /* 0x0000003f08087287 */ /* 0x000fcc000c000000 */
[----:B------:R-:W-:Y:S01]  /*6adf0*/  ISETP.NE.U32.AND P1, PT, RZ, UR8, PT ;  /* 0x00000008ff007c0c */ /* 0x000fe2000bf25070 */
[--C-:B----4-:R-:W-:Y:S02]  /*6ae00*/  IMAD.X R15, R15, 0x1, R0.reuse, P2 ;  /* 0x000000010f0f7824 */ /* 0x110fe400010e0600 */
        /* <DEDUP_REMOVED lines=12> */
[----:B----4-:R-:W4:Y:S04]  /*6aed0*/  LDL.LU R11, [R1+0x27b4] ;  /* 0x0027b400010b7983 */ /* 0x010f280000300800 */
        /* <DEDUP_REMOVED lines=27> */
[----:B------:R-:W-:-:S02]  /*6b090*/  IADD3 R13, P1, R13, R2, RZ ;  /* 0x000000020d0d7210 */ /* 0x000fc40007f3e0ff */
[----:B------:R-:W-:Y:S01]  /*6b0a0*/  IADD3 R78, P2, R78, R2, RZ ;  /* 0x000000024e4e7210 */ /* 0x000fe20007f5e0ff */
[----:B------:R-:W2:Y:S01]  /*6b0b0*/  LDL.LU R9, [R1+0x23d0] ;  /* 0x0023d00001097983 */ /* 0x000ea20000300800 */
        /* <DEDUP_REMOVED lines=10> */
[----:B-1----:R-:W2:Y:S01]  /*6b160*/  LDL.LU R15, [R1+0x23c4] ;  /* 0x0023c400010f7983 */ /* 0x002ea20000300800 */
[----:B------:R-:W-:-:S03]  /*6b170*/  IMAD.X R77, R77, 0x1, R0, P1 ;  /* 0x000000014d4d7824 */ /* 0x000fc600008e0600 */
[----:B------:R1:W-:Y:S04]  /*6b180*/  STL [R1+0x27a4], R79 ;  /* 0x0027a44f01007387 */ /* 0x0003e80000100800 */
[----:B------:R-:W2:Y:S04]  /*6b190*/  LDL.LU R13, [R1+0x23cc] ;  /* 0x0023cc00010d7983 */ /* 0x000ea80000300800 */
[----:B------:R1:W-:Y:S01]  /*6b1a0*/  LDGSTS.E [R5+0x1400c], desc[UR4][R78.64], P0 ;  /* 0x1400c0004e057fae */ /* 0x0003e20008121844 */
[----:B----4-:R-:W-:-:S03]  /*6b1b0*/  IADD3 R6, P2, R6, R2, RZ ;  /* 0x0000000206067210 */ /* 0x010fc60007f5e0ff */
        /* <DEDUP_REMOVED lines=9> */
[----:B----4-:R-:W-:-:S02]  /*6b250*/  IMAD.MOV.U32 R79, RZ, RZ, R11 ;  /* 0x000000ffff4f7224 */ /* 0x010fc400078e000b */
[----:B------:R-:W4:Y:S04]  /*6b260*/  LDL.LU R11, [R1+0x23d8] ;  /* 0x0023d800010b7983 */ /* 0x000f280000300800 */
[----:B------:R-:W4:Y:S01]  /*6b270*/  LDL.LU R12, [R1+0x23d4] ;  /* 0x0023d400010c7983 */ /* 0x000f220000300800 */
[----:B------:R-:W-:Y:S01]  /*6b280*/  IMAD.MOV.U32 R78, RZ, RZ, R6 ;  /* 0x000000ffff4e7224 */ /* 0x000fe200078e0006 */
[----:B---3--:R-:W-:Y:S02]  /*6b290*/  IADD3 R10, P1, R10, R2, RZ ;  /* 0x000000020a0a7210 */ /* 0x008fe40007f3e0ff */
[----:B------:R-:W3:Y:S04]  /*6b2a0*/  LDL.LU R80, [R1+0x23e0] ;  /* 0x0023e00001507983 */ /* 0x000ee80000300800 */
[----:B------:R1:W-:Y:S02]  /*6b2b0*/  LDGSTS.E [R5+0x1c00c], desc[UR4][R78.64], P0 ;  /* 0x1c00c0004e057fae */ /* 0x0003e40008121844 */
[C---:B-1----:R-:W-:Y:S01]  /*6b2c0*/  IMAD.SHL.U32 R6, R77.reuse, 0x10, RZ ;  /* 0x000000104d067824 */ /* 0x042fe200078e00ff */
[----:B------:R-:W-:-:S04]  /*6b2d0*/  LOP3.LUT R77, R77, 0x7f, RZ, 0xc0, !PT ;  /* 0x0000007f4d4d7812 */ /* 0x000fc800078ec0ff */
[----:B------:R-:W-:-:S05]  /*6b2e0*/  LOP3.LUT R6, R6, 0x70, RZ, 0xc0, !PT ;  /* 0x0000007006067812 */ /* 0x000fca00078ec0ff */
[----:B------:R-:W-:Y:S01]  /*6b2f0*/  IMAD R6, R77, 0x80, R6 ;  /* 0x000000804d067824 */ /* 0x000fe200078e0206 */
[----:B------:R-:W-:Y:S04]  /*6b300*/  STL [R1+0x23c0], R10 ;  /* 0x0023c00a01007387 */ /* 0x000fe80000100800 */
[----:B------:R-:W-:-:S05]  /*6b310*/  LOP3.LUT R6, R6, 0x30, RZ, 0x3c, !PT ;  /* 0x0000003006067812 */ /* 0x000fca00078e3cff */
[----:B------:R-:W-:Y:S02]  /*6b320*/  VIADD R5, R6, UR13 ;  /* 0x0000000d06057c36 */ /* 0x000fe40008000000 */
[----:B------:R-:W-:-:S05]  /*6b330*/  IMAD.X R76, R76, 0x1, R0, P1 ;  /* 0x000000014c4c7824 */ /* 0x000fca00008e0600 */
[----:B------:R1:W-:Y:S01]  /*6b340*/  STL [R1+0x23bc], R76 ;  /* 0x0023bc4c01007387 */ /* 0x0003e20000100800 */
[----:B------:R-:W-:-:S03]  /*6b350*/  IMAD.MOV.U32 R77, RZ, RZ, R76 ;  /* 0x000000ffff4d7224 */ /* 0x000fc600078e004c */
[----:B------:R-:W3:Y:S04]  /*6b360*/  LDL.LU R6, [R1+0x23e8] ;  /* 0x0023e80001067983 */ /* 0x000ee80000300800 */
[----:B------:R-:W3:Y:S01]  /*6b370*/  LDL.LU R81, [R1+0x23dc] ;  /* 0x0023dc0001517983 */ /* 0x000ee20000300800 */
[----:B-1----:R-:W-:-:S03]  /*6b380*/  IMAD.MOV.U32 R76, RZ, RZ, R10 ;  /* 0x000000ffff4c7224 */ /* 0x002fc600078e000a */
[----:B------:R-:W3:Y:S01]  /*6b390*/  LDL.LU R10, [R1+0x23e4] ;  /* 0x0023e400010a7983 */ /* 0x000ee20000300800 */
[----:B------:R-:W-:-:S04]  /*6b3a0*/  UISETP.GT.AND UP1, UPT, UR12, 0xc, UPT ;  /* 0x0000000c0c00788c */ /* 0x000fc8000bf24270 */
[----:B------:R-:W-:-:S04]  /*6b3b0*/  USEL UR8, URZ, 0x4, !UP1 ;  /* 0x000000043f087887 */ /* 0x000fc8000c800000 */
[----:B------:R-:W-:Y:S01]  /*6b3c0*/  USEL UR8, UR8, URZ, !UP0 ;  /* 0x0000003f08087287 */ /* 0x000fe2000c000000 */
[-C--:B--2---:R-:W-:Y:S02]  /*6b3d0*/  IADD3 R14, P1, R14, R2.reuse, RZ ;  /* 0x000000020e0e7210 */ /* 0x084fe40007f3e0ff */
[----:B------:R-:W-:-:S03]  /*6b3e0*/  IADD3 R9, P2, R9, R2, RZ ;  /* 0x0000000209097210 */ /* 0x000fc60007f5e0ff */
        /* <DEDUP_REMOVED lines=10> */
[----:B------:R4:W-:Y:S04]  /*6b490*/  STL [R1+0x23cc], R13 ;  /* 0x0023cc0d01007387 */ /* 0x0009e80000100800 */
[----:B------:R-:W3:Y:S04]  /*6b4a0*/  LDL.LU R78, [R1+0x23f0] ;  /* 0x0023f000014e7983 */ /* 0x000ee80000300800 */
[----:B------:R1:W-:Y:S04]  /*6b4b0*/  LDGSTS.E [R5+0x4000], desc[UR4][R14.64], P0 ;  /* 0x040000000e057fae */ /* 0x0003e80008121844 */
[----:B------:R-:W3:Y:S04]  /*6b4c0*/  LDL.LU R79, [R1+0x23ec] ;  /* 0x0023ec00014f7983 */ /* 0x000ee80000300800 */
[----:B------:R-:W3:Y:S01]  /*6b4d0*/  LDL.LU R76, [R1+0x23f4] ;  /* 0x0023f400014c7983 */ /* 0x000ee20000300800 */
[----:B-1----:R-:W-:-:S03]  /*6b4e0*/  IMAD.MOV.U32 R14, RZ, RZ, R9 ;  /* 0x000000ffff0e7224 */ /* 0x002fc600078e0009 */
[----:B--2---:R-:W2:Y:S01]  /*6b4f0*/  LDL.LU R9, [R1+0x23f8] ;  /* 0x0023f80001097983 */ /* 0x004ea20000300800 */
[----:B------:R-:W-:-:S03]  /*6b500*/  IMAD.MOV.U32 R15, RZ, RZ, R13 ;  /* 0x000000ffff0f7224 */ /* 0x000fc600078e000d */
[----:B------:R-:W2:Y:S04]  /*6b510*/  LDL.LU R77, [R1+0x23fc] ;  /* 0x0023fc00014d7983 */ /* 0x000ea80000300800 */
[----:B------:R-:W-:Y:S01]  /*6b520*/  LDGSTS.E [R5+0x8000], desc[UR4][R14.64], P0 ;  /* 0x080000000e057fae */ /* 0x000fe20008121844 */
[----:B----4-:R-:W-:-:S03]  /*6b530*/  IADD3 R11, P1, R11, R2, RZ ;  /* 0x000000020b0b7210 */ /* 0x010fc60007f3e0ff */
[----:B------:R-:W4:Y:S02]  /*6b540*/  LDL.LU R15, [R1+0x2400] ;  /* 0x00240000010f7983 */ /* 0x000f240000300800 */
[----:B------:R-:W-:Y:S02]  /*6b550*/  IMAD.X R12, R12, 0x1, R0, P1 ;  /* 0x000000010c0c7824 */ /* 0x000fe400008e0600 */
[----:B------:R-:W-:Y:S02]  /*6b560*/  STL [R1+0x23d8], R11 ;  /* 0x0023d80b01007387 */ /* 0x000fe40000100800 */
[----:B------:R-:W-:Y:S02]  /*6b570*/  IMAD.MOV.U32 R13, RZ, RZ, R12 ;  /* 0x000000ffff0d7224 */ /* 0x000fe400078e000c */
[----:B------:R1:W-:Y:S04]  /*6b580*/  STL [R1+0x23d4], R12 ;  /* 0x0023d40c01007387 */ /* 0x0003e80000100800 */
[----:B------:R-:W4:Y:S01]  /*6b590*/  LDL.LU R14, [R1+0x2404] ;  /* 0x00240400010e7983 */ /* 0x000f220000300800 */
[----:B-1----:R-:W-:-:S03]  /*6b5a0*/  IMAD.MOV.U32 R12, RZ, RZ, R11 ;  /* 0x000000ffff0c7224 */ /* 0x002fc600078e000b */
[----:B------:R-:W4:Y:S04]  /*6b5b0*/  LDL.LU R11, [R1+0x2408] ;  /* 0x00240800010b7983 */ /* 0x000f280000300800 */
[----:B------:R-:W-:Y:S04]  /*6b5c0*/  LDGSTS.E [R5+0xc000], desc[UR4][R12.64], P0 ;  /* 0x0c0000000c057fae */ /* 0x000fe80008121844 */
[----:B------:R-:W4:Y:S04]  /*6b5d0*/  LDL.LU R13, [R1+0x240c] ;  /* 0x00240c00010d7983 */ /* 0x000f280000300800 */
[----:B------:R-:W4:Y:S01]  /*6b5e0*/  LDL.LU R12, [R1+0x2410] ;  /* 0x00241000010c7983 */ /* 0x000f220000300800 */
[----:B------:R-:W-:-:S02]  /*6b5f0*/  ISETP.NE.U32.AND P0, PT, RZ, UR8, PT ;  /* 0x00000008ff007c0c */ /* 0x000fc4000bf05070 */
[----:B---3--:R-:W-:-:S05]  /*6b600*/  IADD3 R80, P1, R80, R2, RZ ;  /* 0x0000000250507210 */ /* 0x008fca0007f3e0ff */
[----:B------:R-:W-:Y:S01]  /*6b610*/  STL [R1+0x23e0], R80 ;  /* 0x0023e05001007387 */ /* 0x000fe20000100800 */
[----:B------:R-:W-:Y:S01]  /*6b620*/  IADD3 R6, P2, R6, R2, RZ ;  /* 0x0000000206067210 */ /* 0x000fe20007f5e0ff */
        /* <DEDUP_REMOVED lines=8> */
[----:B---3--:R-:W3:Y:S04]  /*6b6b0*/  LDL.LU R10, [R1+0x2414] ;  /* 0x00241400010a7983 */ /* 0x008ee80000300800 */
[----:B------:R-:W3:Y:S01]  /*6b6c0*/  LDL.LU R6, [R1+0x2418] ;  /* 0x0024180001067983 */ /* 0x000ee20000300800 */
[----:B------:R-:W-:-:S03]  /*6b6d0*/  UISETP.GT.AND UP1, UPT, UR12, 0xe, UPT ;  /* 0x0000000e0c00788c */ /* 0x000fc6000bf24270 */
[----:B------:R-:W-:Y:S01]  /*6b6e0*/  LDGSTS.E [R5+0x4004], desc[UR4][R80.64], P0 ;  /* 0x0400400050057fae */ /* 0x000fe20008121844 */
[----:B------:R-:W-:-:S04]  /*6b6f0*/  USEL UR8, URZ, 0x4, !UP1 ;  /* 0x000000043f087887 */ /* 0x000fc8000c800000 */
[----:B------:R-:W-:Y:S01]  /*6b700*/  USEL UR8, UR8, URZ, !UP0 ;  /* 0x0000003f08087287 */ /* 0x000fe2000c000000 */
[----:B------:R-:W-:-:S05]  /*6b710*/  IADD3 R78, P1, R78, R2, RZ ;  /* 0x000000024e4e7210 */ /* 0x000fca0007f3e0ff */
[----:B------:R-:W-:Y:S01]  /*6b720*/  IMAD.X R79, R79, 0x1, R0, P1 ;  /* 0x000000014f4f7824 */ /* 0x000fe200008e0600 */
[----:B------:R1:W-:Y:S01]  /*6b730*/  STL [R1+0x23f0], R78 ;  /* 0x0023f04e01007387 */ /* 0x0003e20000100800 */
[----:B--2---:R-:W-:-:S03]  /*6b740*/  IADD3 R9, P2, R9, R2, RZ ;  /* 0x0000000209097210 */ /* 0x004fc60007f5e0ff */
[----:B------:R2:W-:Y:S02]  /*6b750*/  STL [R1+0x23ec], R79 ;  /* 0x0023ec4f01007387 */ /* 0x0005e40000100800 */
[----:B------:R-:W-:Y:S02]  /*6b760*/  IMAD.X R76, R76, 0x1, R0, P2 ;  /* 0x000000014c4c7824 */ /* 0x000fe400010e0600 */
[----:B------:R1:W-:Y:S01]  /*6b770*/  LDGSTS.E [R5+0x8004], desc[UR4][R78.64], P0 ;  /* 0x080040004e057fae */ /* 0x0003e20008121844 */
[----:B------:R-:W-:-:S03]  /*6b780*/  ISETP.NE.U32.AND P1, PT, RZ, UR8, PT ;  /* 0x00000008ff007c0c */ /* 0x000fc6000bf25070 */
[----:B------:R-:W-:Y:S01]  /*6b790*/  STL [R1+0x23f8], R9 ;  /* 0x0023f80901007387 */ /* 0x000fe20000100800 */
[----:B-1----:R-:W-:Y:S01]  /*6b7a0*/  IMAD.MOV.U32 R78, RZ, RZ, R9 ;  /* 0x000000ffff4e7224 */ /* 0x002fe200078e0009 */
[----:B----4-:R-:W-:Y:S01]  /*6b7b0*/  IADD3 R15, P3, R15, R2, RZ ;  /* 0x000000020f0f7210 */ /* 0x010fe20007f7e0ff */
[----:B--2---:R-:W-:Y:S01]  /*6b7c0*/  IMAD.MOV.U32 R79, RZ, RZ, R76 ;  /* 0x000000ffff4f7224 */ /* 0x004fe200078e004c */
[----:B------:R1:W-:Y:S03]  /*6b7d0*/  STL [R1+0x23f4], R76 ;  /* 0x0023f44c01007387 */ /* 0x0003e60000100800 */
[----:B------:R-:W-:Y:S01]  /*6b7e0*/  IMAD.X R77, R77, 0x1, R0, P3 ;  /* 0x000000014d4d7824 */ /* 0x000fe200018e0600 */
[----:B------:R2:W-:Y:S04]  /*6b7f0*/  LDGSTS.E [R5+0xc004], desc[UR4][R78.64], P0 ;  /* 0x0c0040004e057fae */ /* 0x0005e80008121844 */
[----:B------:R-:W-:Y:S04]  /*6b800*/  STL [R1+0x2400], R15 ;  /* 0x0024000f01007387 */ /* 0x000fe80000100800 */
[----:B------:R4:W-:Y:S01]  /*6b810*/  STL [R1+0x23fc], R77 ;  /* 0x0023fc4d01007387 */ /* 0x0009e20000100800 */
[----:B--2---:R-:W-:-:S03]  /*6b820*/  IMAD.MOV.U32 R78, RZ, RZ, R15 ;  /* 0x000000ffff4e7224 */ /* 0x004fc600078e000f */
[----:B-1----:R-:W2:Y:S01]  /*6b830*/  LDL.LU R76, [R1+0x2420] ;  /* 0x00242000014c7983 */ /* 0x002ea20000300800 */
[-C--:B------:R-:W-:Y:S01]  /*6b840*/  IADD3 R11, P0, R11, R2.reuse, RZ ;  /* 0x000000020b0b7210 */ /* 0x080fe20007f1e0ff */
[----:B------:R-:W-:Y:S02]  /*6b850*/  IMAD.MOV.U32 R79, RZ, RZ, R77 ;  /* 0x000000ffff4f7224 */ /* 0x000fe400078e004d */
[----:B------:R-:W2:Y:S02]  /*6b860*/  LDL.LU R9, [R1+0x2428] ;  /* 0x0024280001097983 */ /* 0x000ea40000300800 */
[----:B------:R-:W-:Y:S02]  /*6b870*/  IMAD.X R14, R14, 0x1, R0, P0 ;  /* 0x000000010e0e7824 */ /* 0x000fe400000e0600 */
[----:B----4-:R-:W4:Y:S04]  /*6b880*/  LDL.LU R77, [R1+0x241c] ;  /* 0x00241c00014d7983 */ /* 0x010f280000300800 */
[----:B------:R-:W4:Y:S04]  /*6b890*/  LDL.LU R15, [R1+0x2424] ;  /* 0x00242400010f7983 */ /* 0x000f280000300800 */
[----:B------:R1:W-:Y:S01]  /*6b8a0*/  LDGSTS.E [R5+0x8], desc[UR4][R78.64], P1 ;  /* 0x000080004e057fae */ /* 0x0003e20008921844 */
[----:B------:R-:W-:-:S03]  /*6b8b0*/  IADD3 R12, P2, R12, R2, RZ ;  /* 0x000000020c0c7210 */ /* 0x000fc60007f5e0ff */
[----:B------:R1:W-:Y:S04]  /*6b8c0*/  STL [R1+0x2408], R11 ;  /* 0x0024080b01007387 */ /* 0x0003e80000100800 */
[----:B------:R-:W-:Y:S01]  /*6b8d0*/  STL [R1+0x2404], R14 ;  /* 0x0024040e01007387 */ /* 0x000fe20000100800 */
[----:B-1----:R-:W-:Y:S02]  /*6b8e0*/  IMAD.MOV.U32 R78, RZ, RZ, R11 ;  /* 0x000000ffff4e7224 */ /* 0x002fe400078e000b */
[----:B------:R-:W-:Y:S01]  /*6b8f0*/  IMAD.MOV.U32 R79, RZ, RZ, R14 ;  /* 0x000000ffff4f7224 */ /* 0x000fe200078e000e */
[----:B------:R1:W-:Y:S01]  /*6b900*/  STL [R1+0x2410], R12 ;  /* 0x0024100c01007387 */ /* 0x0003e20000100800 */
[----:B------:R-:W-:-:S03]  /*6b910*/  IMAD.X R13, R13, 0x1, R0, P2 ;  /* 0x000000010d0d7824 */ /* 0x000fc600010e0600 */
[----:B------:R-:W4:Y:S04]  /*6b920*/  LDL.LU R11, [R1+0x2430] ;  /* 0x00243000010b7983 */ /* 0x000f280000300800 */
[----:B------:R1:W-:Y:S04]  /*6b930*/  LDGSTS.E [R5+0x4008], desc[UR4][R78.64], P1 ;  /* 0x040080004e057fae */ /* 0x0003e80008921844 */
[----:B------:R3:W-:Y:S01]  /*6b940*/  STL [R1+0x240c], R13 ;  /* 0x00240c0d01007387 */ /* 0x0007e20000100800 */
[----:B-1----:R-:W-:-:S03]  /*6b950*/  IMAD.MOV.U32 R78, RZ, RZ, R12 ;  /* 0x000000ffff4e7224 */ /* 0x002fc600078e000c */
[----:B------:R-:W4:Y:S01]  /*6b960*/  LDL.LU R12, [R1+0x242c] ;  /* 0x00242c00010c7983 */ /* 0x000f220000300800 */
[----:B------:R-:W-:-:S05]  /*6b970*/  IMAD.MOV.U32 R79, RZ, RZ, R13 ;  /* 0x000000ffff4f7224 */ /* 0x000fca00078e000d */
[----:B------:R-:W-:Y:S01]  /*6b980*/  LDGSTS.E [R5+0x8008], desc[UR4][R78.64], P1 ;  /* 0x080080004e057fae */ /* 0x000fe20008921844 */
[----:B---3--:R-:W-:-:S05]  /*6b990*/  IADD3 R6, P0, R6, R2, RZ ;  /* 0x0000000206067210 */ /* 0x008fca0007f1e0ff */
[----:B------:R-:W-:Y:S01]  /*6b9a0*/  IMAD.X R10, R10, 0x1, R0, P0 ;  /* 0x000000010a0a7824 */ /* 0x000fe200000e0600 */
[----:B------:R-:W-:Y:S04]  /*6b9b0*/  STL [R1+0x2418], R6 ;  /* 0x0024180601007387 */ /* 0x000fe80000100800 */
[----:B------:R1:W-:Y:S04]  /*6b9c0*/  STL [R1+0x2414], R10 ;  /* 0x0024140a01007387 */ /* 0x0003e80000100800 */
[----:B------:R-:W3:Y:S04]  /*6b9d0*/  LDL.LU R80, [R1+0x2438] ;  /* 0x0024380001507983 */ /* 0x000ee80000300800 */
[----:B------:R-:W3:Y:S04]  /*6b9e0*/  LDL.LU R78, [R1+0x27c0] ;  /* 0x0027c000014e7983 */ /* 0x000ee80000300800 */
[----:B------:R-:W3:Y:S04]  /*6b9f0*/  LDL.LU R81, [R1+0x2434] ;  /* 0x0024340001517983 */ /* 0x000ee80000300800 */
[----:B------:R-:W3:Y:S04]  /*6ba00*/  LDL.LU R79, [R1+0x27bc] ;  /* 0x0027bc00014f7983 */ /* 0x000ee80000300800 */
[----:B------:R-:W3:Y:S04]  /*6ba10*/  LDL.LU R14, [R1+0x27c4] ;  /* 0x0027c400010e7983 */ /* 0x000ee80000300800 */
[----:B------:R-:W3:Y:S01]  /*6ba20*/  LDL.LU R13, [R1+0x27c8] ;  /* 0x0027c800010d7983 */ /* 0x000ee20000300800 */
[----:B------:R-:W-:-:S02]  /*6ba30*/  IMAD.MOV.U32 R83, RZ, RZ, R10 ;  /* 0x000000ffff537224 */ /* 0x000fc400078e000a */
[----:B------:R-:W-:Y:S01]  /*6ba40*/  IMAD.MOV.U32 R82, RZ, RZ, R6 ;  /* 0x000000ffff527224 */ /* 0x000fe200078e0006 */
[----:B-1----:R-:W3:Y:S04]  /*6ba50*/  LDL.LU R10, [R1+0x27cc] ;  /* 0x0027cc00010a7983 */ /* 0x002ee80000300800 */
[----:B------:R-:W3:Y:S01]  /*6ba60*/  LDL.LU R6, [R1+0x27d0] ;  /* 0x0027d00001067983 */ /* 0x000ee20000300800 */
[----:B------:R-:W-:-:S03]  /*6ba70*/  UISETP.GT.AND UP1, UPT, UR12, 0xf, UPT ;  /* 0x0000000f0c00788c */ /* 0x000fc6000bf24270 */
[----:B------:R-:W-:Y:S01]  /*6ba80*/  LDGSTS.E [R5+0xc008], desc[UR4][R82.64], P1 ;  /* 0x0c00800052057fae */ /* 0x000fe20008921844 */
[----:B------:R-:W-:-:S04]  /*6ba90*/  USEL UR8, URZ, 0x4, !UP1 ;  /* 0x000000043f087887 */ /* 0x000fc8000c800000 */
[----:B------:R-:W-:-:S06]  /*6baa0*/  USEL UR8, UR8, URZ, !UP0 ;  /* 0x0000003f08087287 */ /* 0x000fcc000c000000 */
[----:B------:R-:W-:Y:S01]  /*6bab0*/  ISETP.NE.U32.AND P0, PT, RZ, UR8, PT ;  /* 0x00000008ff007c0c */ /* 0x000fe2000bf05070 */
[----:B------:R-:W-:-:S04]  /*6bac0*/  UISETP.GT.AND UP1, UPT, UR12, 0x2c, UPT ;  /* 0x0000002c0c00788c */ /* 0x000fc8000bf24270 */
[----:B------:R-:W-:-:S04]  /*6bad0*/  USEL UR8, URZ, 0x4, !UP1 ;  /* 0x000000043f087887 */ /* 0x000fc8000c800000 */
[----:B------:R-:W-:Y:S01]  /*6bae0*/  USEL UR8, UR8, URZ, !UP0 ;  /* 0x0000003f08087287 */ /* 0x000fe2000c000000 */
[-C--:B--2---:R-:W-:Y:S02]  /*6baf0*/  IADD3 R76, P1, R76, R2.reuse, RZ ;  /* 0x000000024c4c7210 */ /* 0x084fe40007f3e0ff */
        /* <DEDUP_REMOVED lines=25> */
[----:B---3--:R-:W-:-:S02]  /*6bc90*/  IADD3 R80, P2, R80, R2, RZ ;  /* 0x0000000250507210 */ /* 0x008fc40007f5e0ff */
[----:B------:R-:W-:-:S03]  /*6bca0*/  IADD3 R78, P3, R78, R2, RZ ;  /* 0x000000024e4e7210 */ /* 0x000fc60007f7e0ff */
        /* <DEDUP_REMOVED lines=16> */
[----:B---3--:R-:W3:Y:S01]  /*6bdb0*/  LDL.LU R13, [R1+0x27f0] ;  /* 0x0027f000010d7983 */ /* 0x008ee20000300800 */
[----:B------:R-:W-:-:S03]  /*6bdc0*/  IMAD.MOV.U32 R79, RZ, RZ, R14 ;  /* 0x000000ffff4f7224 */ /* 0x000fc600078e000e */
[----:B------:R1:W-:Y:S04]  /*6bdd0*/  STL [R1+0x27cc], R10 ;  /* 0x0027cc0a01007387 */ /* 0x0003e80000100800 */
[----:B------:R-:W3:Y:S04]  /*6bde0*/  LDL.LU R14, [R1+0x27ec] ;  /* 0x0027ec00010e7983 */ /* 0x000ee80000300800 */
[----:B------:R1:W-:Y:S02]  /*6bdf0*/  LDGSTS.E [R5+0x14000], desc[UR4][R78.64], P1 ;  /* 0x140000004e057fae */ /* 0x0003e40008921844 */
[----:B-1----:R-:W-:-:S02]  /*6be00*/  IMAD.MOV.U32 R78, RZ, RZ, R6 ;  /* 0x000000ffff4e7224 */ /* 0x002fc400078e0006 */
[----:B------:R-:W-:Y:S02]  /*6be10*/  IMAD.MOV.U32 R79, RZ, RZ, R10 ;  /* 0x000000ffff4f7224 */ /* 0x000fe400078e000a */
[----:B------:R-:W3:Y:S04]  /*6be20*/  LDL.LU R10, [R1+0x27f8] ;  /* 0x0027f800010a7983 */ /* 0x000ee80000300800 */
[----:B------:R-:W3:Y:S04]  /*6be30*/  LDL.LU R6, [R1+0x2800] ;  /* 0x0028000001067983 */ /* 0x000ee80000300800 */
[----:B------:R1:W-:Y:S01]  /*6be40*/  LDGSTS.E [R5+0x18000], desc[UR4][R78.64], P1 ;  /* 0x180000004e057fae */ /* 0x0003e20008921844 */
[----:B------:R-:W-:-:S04]  /*6be50*/  UISETP.GT.AND UP1, UPT, UR12, 0x2d, UPT ;  /* 0x0000002d0c00788c */ /* 0x000fc8000bf24270 */
[----:B------:R-:W-:-:S04]  /*6be60*/  USEL UR8, URZ, 0x4, !UP1 ;  /* 0x000000043f087887 */ /* 0x000fc8000c800000 */
[----:B------:R-:W-:Y:S01]  /*6be70*/  USEL UR8, UR8, URZ, !UP0 ;  /* 0x0000003f08087287 */ /* 0x000fe2000c000000 */
[----:B--2---:R-:W-:-:S05]  /*6be80*/  IADD3 R9, P0, R9, R2, RZ ;  /* 0x0000000209097210 */ /* 0x004fca0007f1e0ff */
        /* <DEDUP_REMOVED lines=28> */
[----:B---3--:R-:W-:-:S05]  /*6c050*/  IADD3 R13, P1, R13, R2, RZ ;  /* 0x000000020d0d7210 */ /* 0x008fca0007f3e0ff */
[----:B------:R-:W-:Y:S01]  /*6c060*/  IMAD.X R14, R14, 0x1, R0, P1 ;  /* 0x000000010e0e7824 */ /* 0x000fe200008e0600 */
[----:B------:R-:W-:Y:S03]  /*6c070*/  STL [R1+0x27f0], R13 ;  /* 0x0027f00d01007387 */ /* 0x000fe60000100800 */
[----:B-1----:R-:W-:Y:S01]  /*6c080*/  IMAD.MOV.U32 R79, RZ, RZ, R14 ;  /* 0x000000ffff4f7224 */ /* 0x002fe200078e000e */
[----:B------:R1:W-:Y:S04]  /*6c090*/  STL [R1+0x27ec], R14 ;  /* 0x0027ec0e01007387 */ /* 0x0003e80000100800 */
[----:B-1----:R-:W3:Y:S01]  /*6c0a0*/  LDL.LU R14, [R1+0x2814] ;  /* 0x00281400010e7983 */ /* 0x002ee20000300800 */
[----:B------:R-:W-:-:S03]  /*6c0b0*/  IMAD.MOV.U32 R78, RZ, RZ, R13 ;  /* 0x000000ffff4e7224 */ /* 0x000fc600078e000d */
[----:B------:R-:W3:Y:S01]  /*6c0c0*/  LDL.LU R13, [R1+0x2820] ;  /* 0x00282000010d7983 */ /* 0x000ee20000300800 */
[----:B------:R-:W-:-:S03]  /*6c0d0*/  IADD3 R10, P2, R10, R2, RZ ;  /* 0x000000020a0a7210 */ /* 0x000fc60007f5e0ff */
[----:B------:R-:W-:Y:S01]  /*6c0e0*/  LDGSTS.E [R5+0x18004], desc[UR4][R78.64], P0 ;  /* 0x180040004e057fae */ /* 0x000fe20008121844 */
[----:B------:R-:W-:Y:S01]  /*6c0f0*/  IADD3 R6, P3, R6, R2, RZ ;  /* 0x0000000206067210 */ /* 0x000fe20007f7e0ff */
[----:B------:R-:W-:Y:S02]  /*6c100*/  IMAD.MOV.U32 R82, RZ, RZ, R10 ;  /* 0x000000ffff527224 */ /* 0x000fe400078e000a */
[----:B------:R-:W3:Y:S04]  /*6c110*/  LDL.LU R78, [R1+0x2828] ;  /* 0x00282800014e7983 */ /* 0x000ee80000300800 */
        /* <DEDUP_REMOVED lines=11> */
[----:B-1----:R-:W3:Y:S04]  /*6c1d0*/  LDL.LU R15, [R1+0x281c] ;  /* 0x00281c00010f7983 */ /* 0x002ee80000300800 */
[----:B------:R-:W3:Y:S04]  /*6c1e0*/  LDL.LU R79, [R1+0x2824] ;  /* 0x00282400014f7983 */ /* 0x000ee80000300800 */
[----:B------:R-:W3:Y:S04]  /*6c1f0*/  LDL.LU R77, [R1+0x282c] ;  /* 0x00282c00014d7983 */ /* 0x000ee80000300800 */
[----:B------:R-:W3:Y:S04]  /*6c200*/  LDL.LU R10, [R1+0x2830] ;  /* 0x00283000010a7983 */ /* 0x000ee80000300800 */
        /* <DEDUP_REMOVED lines=8> */
[----:B--2---:R-:W-:-:S02]  /*6c290*/  IMAD.X R81, R81, 0x1, R0, P0 ;  /* 0x0000000151517824 */ /* 0x004fc400000e0600 */
        /* <DEDUP_REMOVED lines=13> */
[----:B---3--:R-:W-:-:S05]  /*6c370*/  IMAD.X R14, R14, 0x1, R0, P0 ;  /* 0x000000010e0e7824 */ /* 0x008fca00000e0600 */
[----:B------:R3:W-:Y:S04]  /*6c380*/  STL [R1+0x2814], R14 ;  /* 0x0028140e01007387 */ /* 0x0007e80000100800 */
[----:B------:R-:W2:Y:S01]  /*6c390*/  LDL.LU R76, [R1+0x243c] ;  /* 0x00243c00014c7983 */ /* 0x000ea20000300800 */
[----:B------:R-:W-:Y:S01]  /*6c3a0*/  USEL UR8, URZ, 0x4, !UP1 ;  /* 0x000000043f087887 */ /* 0x000fe2000c800000 */
[----:B-1----:R-:W-:Y:S02]  /*6c3b0*/  IMAD.MOV.U32 R80, RZ, RZ, R11 ;  /* 0x000000ffff507224 */ /* 0x002fe400078e000b */
[----:B------:R-:W-:Y:S01]  /*6c3c0*/  IMAD.MOV.U32 R81, RZ, RZ, R14 ;  /* 0x000000ffff517224 */ /* 0x000fe200078e000e */
[----:B------:R-:W-:Y:S01]  /*6c3d0*/  USEL UR8, UR8, URZ, !UP0 ;  /* 0x0000003f08087287 */ /* 0x000fe2000c000000 */
[----:B---3--:R-:W3:Y:S04]  /*6c3e0*/  LDL.LU R14, [R1+0x2448] ;  /* 0x00244800010e7983 */ /* 0x008ee80000300800 */
[----:B------:R1:W-:Y:S01]  /*6c3f0*/  LDGSTS.E [R5+0x1c008], desc[UR4][R80.64], P1 ;  /* 0x1c00800050057fae */ /* 0x0003e20008921844 */
[----:B------:R-:W-:-:S02]  /*6c400*/  IADD3 R13, P1, R13, R2, RZ ;  /* 0x000000020d0d7210 */ /* 0x000fc40007f3e0ff */
[----:B------:R-:W-:Y:S01]  /*6c410*/  IADD3 R78, P2, R78, R2, RZ ;  /* 0x000000024e4e7210 */ /* 0x000fe20007f5e0ff */
[----:B------:R-:W3:Y:S01]  /*6c420*/  LDL.LU R11, [R1+0x2450] ;  /* 0x00245000010b7983 */ /* 0x000ee20000300800 */
        /* <DEDUP_REMOVED lines=10> */
[----:B-1----:R-:W3:Y:S01]  /*6c4d0*/  LDL.LU R15, [R1+0x2444] ;  /* 0x00244400010f7983 */ /* 0x002ee20000300800 */
[----:B------:R-:W-:-:S03]  /*6c4e0*/  IMAD.X R77, R77, 0x1, R0, P1 ;  /* 0x000000014d4d7824 */ /* 0x000fc600008e0600 */
[----:B------:R1:W-:Y:S04]  /*6c4f0*/  STL [R1+0x2824], R79 ;  /* 0x0028244f01007387 */ /* 0x0003e80000100800 */
[----:B------:R-:W3:Y:S04]  /*6c500*/  LDL.LU R13, [R1+0x244c] ;  /* 0x00244c00010d7983 */ /* 0x000ee80000300800 */
        /* <DEDUP_REMOVED lines=15> */
[----:B--2---:R-:W-:Y:S02]  /*6c600*/  IADD3 R12, P1, R12, R2, RZ ;  /* 0x000000020c0c7210 */ /* 0x004fe40007f3e0ff */
[----:B------:R-:W2:Y:S04]  /*6c610*/  LDL.LU R80, [R1+0x2460] ;  /* 0x0024600001507983 */ /* 0x000ea80000300800 */
        /* <DEDUP_REMOVED lines=18> */
[-C--:B---3--:R-:W-:Y:S02]  /*6c740*/  IADD3 R14, P1, R14, R2.reuse, RZ ;  /* 0x000000020e0e7210 */ /* 0x088fe40007f3e0ff */
        /* <DEDUP_REMOVED lines=17> */
[----:B---3--:R-:W3:Y:S01]  /*6c860*/  LDL.LU R11, [R1+0x2478] ;  /* 0x00247800010b7983 */ /* 0x008ee20000300800 */
[----:B------:R-:W-:-:S03]  /*6c870*/  IMAD.MOV.U32 R15, RZ, RZ, R13 ;  /* 0x000000ffff0f7224 */ /* 0x000fc600078e000d */
[----:B------:R-:W3:Y:S04]  /*6c880*/  LDL.LU R77, [R1+0x247c] ;  /* 0x00247c00014d7983 */ /* 0x000ee80000300800 */
[----:B------:R-:W-:Y:S01]  /*6c890*/  LDGSTS.E [R5+0x8000], desc[UR4][R14.64], P0 ;  /* 0x080000000e057fae */ /* 0x000fe20008121844 */
[----:B----4-:R-:W-:-:S03]  /*6c8a0*/  IADD3 R9, P1, R9, R2, RZ ;  /* 0x0000000209097210 */ /* 0x010fc60007f3e0ff */
[----:B------:R-:W4:Y:S02]  /*6c8b0*/  LDL.LU R15, [R1+0x2480] ;  /* 0x00248000010f7983 */ /* 0x000f240000300800 */
[----:B------:R-:W-:Y:S02]  /*6c8c0*/  IMAD.X R10, R10, 0x1, R0, P1 ;  /* 0x000000010a0a7824 */ /* 0x000fe400008e0600 */
[----:B------:R1:W-:Y:S01]  /*6c8d0*/  STL [R1+0x2458], R9 ;  /* 0x0024580901007387 */ /* 0x0003e20000100800 */
[----:B------:R-:W-:-:S03]  /*6c8e0*/  IMAD.MOV.U32 R82, RZ, RZ, R9 ;  /* 0x000000ffff527224 */ /* 0x000fc600078e0009 */
[----:B------:R2:W-:Y:S04]  /*6c8f0*/  STL [R1+0x2454], R10 ;  /* 0x0024540a01007387 */ /* 0x0005e80000100800 */
[----:B------:R-:W4:Y:S04]  /*6c900*/  LDL.LU R14, [R1+0x2484] ;  /* 0x00248400010e7983 */ /* 0x000f280000300800 */
[----:B-1----:R-:W4:Y:S01]  /*6c910*/  LDL.LU R9, [R1+0x2488] ;  /* 0x0024880001097983 */ /* 0x002f220000300800 */
[----:B------:R-:W-:-:S03]  /*6c920*/  IMAD.MOV.U32 R83, RZ, RZ, R10 ;  /* 0x000000ffff537224 */ /* 0x000fc600078e000a */
[----:B------:R-:W4:Y:S04]  /*6c930*/  LDL.LU R13, [R1+0x248c] ;  /* 0x00248c00010d7983 */ /* 0x000f280000300800 */
[----:B--2---:R-:W2:Y:S01]  /*6c940*/  LDL.LU R10, [R1+0x2490] ;  /* 0x00249000010a7983 */ /* 0x004ea20000300800 */
[----:B------:R-:W-:-:S03]  /*6c950*/  IADD3 R80, P1, R80, R2, RZ ;  /* 0x0000000250507210 */ /* 0x000fc60007f3e0ff */
[----:B------:R-:W-:Y:S01]  /*6c960*/  LDGSTS.E [R5+0xc000], desc[UR4][R82.64], P0 ;  /* 0x0c00000052057fae */ /* 0x000fe20008121844 */
[----:B------:R-:W-:-:S03]  /*6c970*/  ISETP.NE.U32.AND P0, PT, RZ, UR8, PT ;  /* 0x00000008ff007c0c */ /* 0x000fc6000bf05070 */
[----:B------:R-:W-:Y:S01]  /*6c980*/  STL [R1+0x2460], R80 ;  /* 0x0024605001007387 */ /* 0x000fe20000100800 */
[----:B------:R-:W-:Y:S01]  /*6c990*/  IADD3 R6, P2, R6, R2, RZ ;  /* 0x0000000206067210 */ /* 0x000fe20007f5e0ff */
[----:B------:R-:W-:-:S04]  /*6c9a0*/  IMAD.X R81, R81, 0x1, R0, P1 ;  /* 0x0000000151517824 */ /* 0x000fc800008e0600 */
[----:B------:R-:W-:Y:S01]  /*6c9b0*/  IMAD.X R12, R12, 0x1, R0, P2 ;  /* 0x000000010c0c7824 */ /* 0x000fe200010e0600 */
[----:B------:R1:W-:Y:S04]  /*6c9c0*/  STL [R1+0x245c], R81 ;  /* 0x00245c5101007387 */ /* 0x0003e80000100800 */
[----:B------:R-:W-:Y:S04]  /*6c9d0*/  STL [R1+0x2468], R6 ;  /* 0x0024680601007387 */ /* 0x000fe80000100800 */
[----:B------:R1:W-:Y:S04]  /*6c9e0*/  LDGSTS.E [R5+0x4], desc[UR4][R80.64], P0 ;  /* 0x0000400050057fae */ /* 0x0003e80008121844 */
[----:B------:R1:W-:Y:S02]  /*6c9f0*/  STL [R1+0x2464], R12 ;  /* 0x0024640c01007387 */ /* 0x0003e40000100800 */
[----:B-1----:R-:W-:-:S02]  /*6ca00*/  IMAD.MOV.U32 R81, RZ, RZ, R12 ;  /* 0x000000ffff517224 */ /* 0x002fc400078e000c */
[----:B------:R-:W-:Y:S01]  /*6ca10*/  IMAD.MOV.U32 R80, RZ, RZ, R6 ;  /* 0x000000ffff507224 */ /* 0x000fe200078e0006 */
[----:B------:R-:W2:Y:S04]  /*6ca20*/  LDL.LU R12, [R1+0x2494] ;  /* 0x00249400010c7983 */ /* 0x000ea80000300800 */
        /* <DEDUP_REMOVED lines=16> */
[----:B---3--:R-:W-:Y:S01]  /*6cb30*/  IMAD.MOV.U32 R79, RZ, RZ, R76 ;  /* 0x000000ffff4f7224 */ /* 0x008fe200078e004c */
        /* <DEDUP_REMOVED lines=10> */
[----:B--2---:R-:W-:Y:S02]  /*6cbe0*/  IADD3 R10, P2, R10, R2, RZ ;  /* 0x000000020a0a7210 */ /* 0x004fe40007f5e0ff */
[----:B------:R-:W2:Y:S04]  /*6cbf0*/  LDL.LU R11, [R1+0x24a8] ;  /* 0x0024a800010b7983 */ /* 0x000ea80000300800 */
        /* <DEDUP_REMOVED lines=11> */
[----:B------:R1:W-:Y:S02]  /*6ccb0*/  STL [R1+0x248c], R13 ;  /* 0x00248c0d01007387 */ /* 0x0003e40000100800 */
[----:B-1----:R-:W-:-:S02]  /*6ccc0*/  IMAD.MOV.U32 R78, RZ, RZ, R10 ;  /* 0x000000ffff4e7224 */ /* 0x002fc400078e000a */
[----:B------:R-:W4:Y:S01]  /*6ccd0*/  LDL.LU R10, [R1+0x24ac] ;  /* 0x0024ac00010a7983 */ /* 0x000f220000300800 */
[----:B------:R-:W-:-:S05]  /*6cce0*/  IMAD.MOV.U32 R79, RZ, RZ, R13 ;  /* 0x000000ffff4f7224 */ /* 0x000fca00078e000d */
[----:B------:R-:W-:Y:S01]  /*6ccf0*/  LDGSTS.E [R5+0x8008], desc[UR4][R78.64], P1 ;  /* 0x080080004e057fae */ /* 0x000fe20008921844 */
[----:B------:R-:W-:-:S05]  /*6cd00*/  IADD3 R6, P0, R6, R2, RZ ;  /* 0x0000000206067210 */ /* 0x000fca0007f1e0ff */
[----:B------:R-:W-:Y:S01]  /*6cd10*/  IMAD.X R12, R12, 0x1, R0, P0 ;  /* 0x000000010c0c7824 */ /* 0x000fe200000e0600 */
[----:B------:R-:W-:Y:S04]  /*6cd20*/  STL [R1+0x2498], R6 ;  /* 0x0024980601007387 */ /* 0x000fe80000100800 */
[----:B------:R1:W-:Y:S04]  /*6cd30*/  STL [R1+0x2494], R12 ;  /* 0x0024940c01007387 */ /* 0x0003e80000100800 */
[----:B------:R-:W4:Y:S01]  /*6cd40*/  LDL.LU R80, [R1+0x24b8] ;  /* 0x0024b80001507983 */ /* 0x000f220000300800 */
[----:B------:R-:W-:-:S03]  /*6cd50*/  IMAD.MOV.U32 R13, RZ, RZ, R12 ;  /* 0x000000ffff0d7224 */ /* 0x000fc600078e000c */
[----:B------:R-:W4:Y:S01]  /*6cd60*/  LDL.LU R78, [R1+0x2840] ;  /* 0x00284000014e7983 */ /* 0x000f220000300800 */
[----:B-1----:R-:W-:-:S03]  /*6cd70*/  IMAD.MOV.U32 R12, RZ, RZ, R6 ;  /* 0x000000ffff0c7224 */ /* 0x002fc600078e0006 */
[----:B------:R-:W4:Y:S04]  /*6cd80*/  LDL.LU R81, [R1+0x24b4] ;  /* 0x0024b40001517983 */ /* 0x000f280000300800 */
[----:B------:R-:W4:Y:S04]  /*6cd90*/  LDL.LU R79, [R1+0x283c] ;  /* 0x00283c00014f7983 */ /* 0x000f280000300800 */
[----:B------:R-:W-:Y:S04]  /*6cda0*/  LDGSTS.E [R5+0xc008], desc[UR4][R12.64], P1 ;  /* 0x0c0080000c057fae */ /* 0x000fe80008921844 */
[----:B------:R-:W4:Y:S04]  /*6cdb0*/  LDL.LU R14, [R1+0x2844] ;  /* 0x00284400010e7983 */ /* 0x000f280000300800 */
[----:B------:R-:W4:Y:S04]  /*6cdc0*/  LDL.LU R13, [R1+0x2848] ;  /* 0x00284800010d7983 */ /* 0x000f280000300800 */
[----:B------:R-:W4:Y:S04]  /*6cdd0*/  LDL.LU R12, [R1+0x284c] ;  /* 0x00284c00010c7983 */ /* 0x000f280000300800 */
[----:B------:R-:W4:Y:S01]  /*6cde0*/  LDL.LU R6, [R1+0x2850] ;  /* 0x0028500001067983 */ /* 0x000f220000300800 */
        /* <DEDUP_REMOVED lines=8> */
[----:B--2---:R-:W-:-:S03]  /*6ce70*/  IADD3 R11, P2, R11, R2, RZ ;  /* 0x000000020b0b7210 */ /* 0x004fc60007f5e0ff */
        /* <DEDUP_REMOVED lines=15> */
[----:B---3--:R-:W3:Y:S01]  /*6cf70*/  LDL.LU R15, [R1+0x2854] ;  /* 0x00285400010f7983 */ /* 0x008ee20000300800 */
[----:B-1----:R-:W-:Y:S02]  /*6cf80*/  IMAD.MOV.U32 R76, RZ, RZ, R9 ;  /* 0x000000ffff4c7224 */ /* 0x002fe400078e0009 */
[----:B------:R-:W-:Y:S01]  /*6cf90*/  IMAD.MOV.U32 R77, RZ, RZ, R10 ;  /* 0x000000ffff4d7224 */ /* 0x000fe200078e000a */
[----:B------:R-:W-:-:S04]  /*6cfa0*/  ISETP.NE.U32.AND P1, PT, RZ, UR8, PT ;  /* 0x00000008ff007c0c */ /* 0x000fc8000bf25070 */
[----:B------:R-:W-:Y:S04]  /*6cfb0*/  LDGSTS.E [R5+0x800c], desc[UR4][R76.64], P0 ;  /* 0x0800c0004c057fae */ /* 0x000fe80008121844 */
[----:B------:R-:W3:Y:S01]  /*6cfc0*/  LDL.LU R77, [R1+0x285c] ;  /* 0x00285c00014d7983 */ /* 0x000ee20000300800 */
[----:B------:R-:W-:-:S03]  /*6cfd0*/  IADD3 R80, P2, R80, R2, RZ ;  /* 0x0000000250507210 */ /* 0x000fc60007f5e0ff */
[----:B----4-:R-:W4:Y:S01]  /*6cfe0*/  LDL.LU R10, [R1+0x2860] ;  /* 0x00286000010a7983 */ /* 0x010f220000300800 */
[----:B------:R-:W-:-:S03]  /*6cff0*/  IADD3 R78, P3, R78, R2, RZ ;  /* 0x000000024e4e7210 */ /* 0x000fc60007f7e0ff */
[----:B------:R-:W4:Y:S01]  /*6d000*/  LDL.LU R76, [R1+0x2864] ;  /* 0x00286400014c7983 */ /* 0x000f220000300800 */
[----:B------:R-:W-:-:S03]  /*6d010*/  IMAD.X R81, R81, 0x1, R0, P2 ;  /* 0x0000000151517824 */ /* 0x000fc600010e0600 */
[----:B------:R-:W4:Y:S04]  /*6d020*/  LDL.LU R9, [R1+0x2868] ;  /* 0x0028680001097983 */ /* 0x000f280000300800 */
        /* <DEDUP_REMOVED lines=25> */
[----:B------:R-:W-:-:S04]  /*6d1c0*/  UISETP.GT.AND UP1, UPT, UR12, 0x31, UPT ;  /* 0x000000310c00788c */ /* 0x000fc8000bf24270 */
[----:B------:R-:W-:-:S04]  /*6d1d0*/  USEL UR8, URZ, 0x4, !UP1 ;  /* 0x000000043f087887 */ /* 0x000fc8000c800000 */
[----:B------:R-:W-:Y:S01]  /*6d1e0*/  USEL UR8, UR8, URZ, !UP0 ;  /* 0x0000003f08087287 */ /* 0x000fe2000c000000 */
[----:B--2---:R-:W-:-:S05]  /*6d1f0*/  IADD3 R11, P0, R11, R2, RZ ;  /* 0x000000020b0b7210 */ /* 0x004fca0007f1e0ff */
[----:B------:R-:W-:Y:S01]  /*6d200*/  STL [R1+0x2858], R11 ;  /* 0x0028580b01007387 */ /* 0x000fe20000100800 */
[----:B-1----:R-:W-:Y:S02]  /*6d210*/  IMAD.MOV.U32 R78, RZ, RZ, R11 ;  /* 0x000000ffff4e7224 */ /* 0x002fe400078e000b */
[----:B---3--:R-:W-:-:S04]  /*6d220*/  IMAD.X R15, R15, 0x1, R0, P0 ;  /* 0x000000010f0f7824 */ /* 0x008fc800000e0600 */
[----:B------:R-:W-:Y:S01]  /*6d230*/  IMAD.MOV.U32 R79, RZ, RZ, R15 ;  /* 0x000000ffff4f7224 */ /* 0x000fe200078e000f */
[----:B------:R1:W-:Y:S04]  /*6d240*/  STL [R1+0x2854], R15 ;  /* 0x0028540f01007387 */ /* 0x0003e80000100800 */
[----:B------:R2:W-:Y:S04]  /*6d250*/  LDGSTS.E [R5+0x1c000], desc[UR4][R78.64], P1 ;  /* 0x1c0000004e057fae */ /* 0x0005e80008921844 */
[----:B-1----:R-:W3:Y:S04]  /*6d260*/  LDL.LU R15, [R1+0x2874] ;  /* 0x00287400010f7983 */ /* 0x002ee80000300800 */
[----:B------:R-:W3:Y:S01]  /*6d270*/  LDL.LU R11, [R1+0x287c] ;  /* 0x00287c00010b7983 */ /* 0x000ee20000300800 */
[----:B------:R-:W-:-:S02]  /*6d280*/  ISETP.NE.U32.AND P0, PT, RZ, UR8, PT ;  /* 0x00000008ff007c0c */ /* 0x000fc4000bf05070 */
[----:B----4-:R-:W-:-:S05]  /*6d290*/  IADD3 R10, P1, R10, R2, RZ ;  /* 0x000000020a0a7210 */ /* 0x010fca0007f3e0ff */
        /* <DEDUP_REMOVED lines=51> */
[-C--:B----4-:R-:W-:Y:S02]  /*6d5d0*/  IADD3 R80, P0, R80, R2.reuse, RZ ;  /* 0x0000000250507210 */ /* 0x090fe40007f1e0ff */
        /* <DEDUP_REMOVED lines=12> */
[----:B------:R-:W-:-:S03]  /*6d6a0*/  IMAD.X R14, R14, 0x1, R0, P0 ;  /* 0x000000010e0e7824 */ /* 0x000fc600000e0600 */
[----:B------:R-:W-:Y:S01]  /*6d6b0*/  STL [R1+0x2898], R9 ;  /* 0x0028980901007387 */ /* 0x000fe20000100800 */
[----:B------:R-:W-:-:S03]  /*6d6c0*/  IMAD.MOV.U32 R81, RZ, RZ, R76 ;  /* 0x000000ffff517224 */ /* 0x000fc600078e004c */
[----:B------:R1:W-:Y:S04]  /*6d6d0*/  STL [R1+0x2894], R14 ;  /* 0x0028940e01007387 */ /* 0x0003e80000100800 */
[----:B----4-:R-:W4:Y:S01]  /*6d6e0*/  LDL.LU R76, [R1+0x24bc] ;  /* 0x0024bc00014c7983 */ /* 0x010f220000300800 */
[----:B------:R-:W-:-:S03]  /*6d6f0*/  UISETP.GT.AND UP1, UPT, UR12, 0x33, UPT ;  /* 0x000000330c00788c */ /* 0x000fc6000bf24270 */
[----:B------:R1:W-:Y:S01]  /*6d700*/  LDGSTS.E [R5+0x18008], desc[UR4][R80.64], P1 ;  /* 0x1800800050057fae */ /* 0x0003e20008921844 */
[----:B------:R-:W-:-:S04]  /*6d710*/  USEL UR8, URZ, 0x4, !UP1 ;  /* 0x000000043f087887 */ /* 0x000fc8000c800000 */
[----:B------:R-:W-:Y:S01]  /*6d720*/  USEL UR8, UR8, URZ, !UP0 ;  /* 0x0000003f08087287 */ /* 0x000fe2000c000000 */
[----:B-1----:R-:W-:Y:S02]  /*6d730*/  IMAD.MOV.U32 R80, RZ, RZ, R9 ;  /* 0x000000ffff507224 */ /* 0x002fe400078e0009 */
[----:B------:R-:W-:Y:S01]  /*6d740*/  IMAD.MOV.U32 R81, RZ, RZ, R14 ;  /* 0x000000ffff517224 */ /* 0x000fe200078e000e */
[-C--:B------:R-:W-:Y:S01]  /*6d750*/  IADD3 R78, P2, R78, R2.reuse, RZ ;  /* 0x000000024e4e7210 */ /* 0x080fe20007f5e0ff */
[----:B------:R-:W4:Y:S04]  /*6d760*/  LDL.LU R14, [R1+0x24c8] ;  /* 0x0024c800010e7983 */ /* 0x000f280000300800 */
[----:B------:R1:W-:Y:S01]  /*6d770*/  LDGSTS.E [R5+0x1c008], desc[UR4][R80.64], P1 ;  /* 0x1c00800050057fae */ /* 0x0003e20008921844 */
[----:B------:R-:W-:-:S02]  /*6d780*/  IADD3 R13, P1, R13, R2, RZ ;  /* 0x000000020d0d7210 */ /* 0x000fc40007f3e0ff */
[----:B------:R-:W-:Y:S01]  /*6d790*/  ISETP.NE.U32.AND P0, PT, RZ, UR8, PT ;  /* 0x00000008ff007c0c */ /* 0x000fe2000bf05070 */
[----:B------:R-:W4:Y:S04]  /*6d7a0*/  LDL.LU R9, [R1+0x24d0] ;  /* 0x0024d00001097983 */ /* 0x000f280000300800 */
        /* <DEDUP_REMOVED lines=17> */
[----:B------:R3:W-:Y:S01]  /*6d8c0*/  STL [R1+0x28ac], R77 ;  /* 0x0028ac4d01007387 */ /* 0x0007e20000100800 */
[----:B-1----:R-:W-:Y:S02]  /*6d8d0*/  IMAD.MOV.U32 R78, RZ, RZ, R12 ;  /* 0x000000ffff4e7224 */ /* 0x002fe400078e000c */
[----:B------:R-:W-:Y:S01]  /*6d8e0*/  IMAD.MOV.U32 R79, RZ, RZ, R77 ;  /* 0x000000ffff4f7224 */ /* 0x000fe200078e004d */
[----:B------:R-:W-:Y:S04]  /*6d8f0*/  STL [R1+0x28b8], R6 ;  /* 0x0028b80601007387 */ /* 0x000fe80000100800 */
[----:B------:R1:W-:Y:S01]  /*6d900*/  LDGSTS.E [R5+0x1800c], desc[UR4][R78.64], P0 ;  /* 0x1800c0004e057fae */ /* 0x0003e20008121844 */
[----:B---3--:R-:W3:Y:S03]  /*6d910*/  S2R R77, SR_TID.X ;  /* 0x00000000004d7919 */ /* 0x008ee60000002100 */
[----:B------:R1:W-:Y:S02]  /*6d920*/  STL [R1+0x28b4], R11 ;  /* 0x0028b40b01007387 */ /* 0x0003e40000100800 */
[----:B-1----:R-:W-:-:S02]  /*6d930*/  IMAD.MOV.U32 R79, RZ, RZ, R11 ;  /* 0x000000ffff4f7224 */ /* 0x002fc400078e000b */
[----:B------:R-:W4:Y:S04]  /*6d940*/  LDL.LU R11, [R1+0x24d8] ;  /* 0x0024d800010b7983 */ /* 0x000f280000300800 */
[----:B------:R-:W4:Y:S01]  /*6d950*/  LDL.LU R12, [R1+0x24d4] ;  /* 0x0024d400010c7983 */ /* 0x000f220000300800 */
[----:B------:R-:W-:Y:S01]  /*6d960*/  IMAD.MOV.U32 R78, RZ, RZ, R6 ;  /* 0x000000ffff4e7224 */ /* 0x000fe200078e0006 */
[----:B--2---:R-:W-:Y:S02]  /*6d970*/  IADD3 R10, P1, R10, R2, RZ ;  /* 0x000000020a0a7210 */ /* 0x004fe40007f3e0ff */
[----:B------:R-:W2:Y:S04]  /*6d980*/  LDL.LU R80, [R1+0x24e0] ;  /* 0x0024e00001507983 */ /* 0x000ea80000300800 */
[----:B------:R1:W-:Y:S01]  /*6d990*/  LDGSTS.E [R5+0x1c00c], desc[UR4][R78.64], P0 ;  /* 0x1c00c0004e057fae */ /* 0x0003e20008121844 */
[C---:B---3--:R-:W-:Y:S01]  /*6d9a0*/  IMAD.SHL.U32 R6, R77.reuse, 0x10, RZ ;  /* 0x000000104d067824 */ /* 0x048fe200078e00ff */
[----:B------:R-:W-:-:S04]  /*6d9b0*/  LOP3.LUT R77, R77, 0x7f, RZ, 0xc0, !PT ;  /* 0x0000007f4d4d7812 */ /* 0x000fc800078ec0ff */
[----:B------:R-:W-:-:S05]  /*6d9c0*/  LOP3.LUT R6, R6, 0x70, RZ, 0xc0, !PT ;  /* 0x0000007006067812 */ /* 0x000fca00078ec0ff */
[----:B------:R-:W-:Y:S02]  /*6d9d0*/  IMAD R6, R77, 0x80, R6 ;  /* 0x000000804d067824 */ /* 0x000fe400078e0206 */
[----:B----4-:R-:W-:-:S03]  /*6d9e0*/  IMAD.X R76, R76, 0x1, R0, P1 ;  /* 0x000000014c4c7824 */ /* 0x010fc600008e0600 */
[----:B------:R-:W-:Y:S01]  /*6d9f0*/  LOP3.LUT R6, R6, 0x50, RZ, 0x3c, !PT ;  /* 0x0000005006067812 */ /* 0x000fe200078e3cff */
[----:B------:R-:W-:Y:S04]  /*6da00*/  STL [R1+0x24c0], R10 ;  /* 0x0024c00a01007387 */ /* 0x000fe80000100800 */
[----:B-1----:R-:W-:Y:S01]  /*6da10*/  VIADD R5, R6, UR13 ;  /* 0x0000000d06057c36 */ /* 0x002fe20008000000 */
[----:B------:R1:W-:Y:S01]  /*6da20*/  STL [R1+0x24bc], R76 ;  /* 0x0024bc4c01007387 */ /* 0x0003e20000100800 */
[----:B------:R-:W-:-:S03]  /*6da30*/  IMAD.MOV.U32 R77, RZ, RZ, R76 ;  /* 0x000000ffff4d7224 */ /* 0x000fc600078e004c */
[----:B------:R-:W3:Y:S04]  /*6da40*/  LDL.LU R6, [R1+0x24e8] ;  /* 0x0024e80001067983 */ /* 0x000ee80000300800 */
        /* <DEDUP_REMOVED lines=28> */
[----:B------:R-:W-:-:S05]  /*6dc10*/  IADD3 R11, P1, R11, R2, RZ ;  /* 0x000000020b0b7210 */ /* 0x000fca0007f3e0ff */
[----:B------:R-:W-:Y:S01]  /*6dc20*/  IMAD.X R12, R12, 0x1, R0, P1 ;  /* 0x000000010c0c7824 */ /* 0x000fe200008e0600 */
[----:B------:R-:W4:Y:S03]  /*6dc30*/  LDL.LU R15, [R1+0x2500] ;  /* 0x00250000010f7983 */ /* 0x000f260000300800 */
[----:B------:R-:W-:Y:S01]  /*6dc40*/  IMAD.MOV.U32 R13, RZ, RZ, R12 ;  /* 0x000000ffff0d7224 */ /* 0x000fe200078e000c */
[----:B------:R-:W-:Y:S04]  /*6dc50*/  STL [R1+0x24d8], R11 ;  /* 0x0024d80b01007387 */ /* 0x000fe80000100800 */
        /* <DEDUP_REMOVED lines=8> */
[-C--:B--2---:R-:W-:Y:S02]  /*6dce0*/  IADD3 R80, P1, R80, R2.reuse, RZ ;  /* 0x0000000250507210 */ /* 0x084fe40007f3e0ff */
[----:B---3--:R-:W-:-:S03]  /*6dcf0*/  IADD3 R6, P2, R6, R2, RZ ;  /* 0x0000000206067210 */ /* 0x008fc60007f5e0ff */
[--C-:B----4-:R-:W-:Y:S02]  /*6dd00*/  IMAD.X R81, R81, 0x1, R0.reuse, P1 ;  /* 0x0000000151517824 */ /* 0x110fe400008e0600 */
[----:B------:R-:W-:Y:S01]  /*6dd10*/  IMAD.X R10, R10, 0x1, R0, P2 ;  /* 0x000000010a0a7824 */ /* 0x000fe200010e0600 */
[----:B------:R-:W-:Y:S04]  /*6dd20*/  STL [R1+0x24e0], R80 ;  /* 0x0024e05001007387 */ /* 0x000fe80000100800 */
[----:B------:R1:W-:Y:S04]  /*6dd30*/  STL [R1+0x24dc], R81 ;  /* 0x0024dc5101007387 */ /* 0x0003e80000100800 */
[----:B------:R-:W-:Y:S04]  /*6dd40*/  STL [R1+0x24e8], R6 ;  /* 0x0024e80601007387 */ /* 0x000fe80000100800 */
[----:B------:R1:W-:Y:S04]  /*6dd50*/  LDGSTS.E [R5+0x4], desc[UR4][R80.64], P0 ;  /* 0x0000400050057fae */ /* 0x0003e80008121844 */
[----:B------:R2:W-:Y:S01]  /*6dd60*/  STL [R1+0x24e4], R10 ;  /* 0x0024e40a01007387 */ /* 0x0005e20000100800 */
[----:B-1----:R-:W-:-:S02]  /*6dd70*/  IMAD.MOV.U32 R81, RZ, RZ, R10 ;  /* 0x000000ffff517224 */ /* 0x002fc400078e000a */
[----:B------:R-:W-:Y:S01]  /*6dd80*/  IMAD.MOV.U32 R80, RZ, RZ, R6 ;  /* 0x000000ffff507224 */ /* 0x000fe200078e0006 */
[----:B--2---:R-:W2:Y:S04]  /*6dd90*/  LDL.LU R10, [R1+0x2514] ;  /* 0x00251400010a7983 */ /* 0x004ea80000300800 */
        /* <DEDUP_REMOVED lines=15> */
[----:B----4-:R-:W-:Y:S01]  /*6de90*/  IMAD.MOV.U32 R79, RZ, RZ, R76 ;  /* 0x000000ffff4f7224 */ /* 0x010fe200078e004c */
[----:B------:R-:W-:Y:S01]  /*6dea0*/  IADD3 R15, P3, R15, R2, RZ ;  /* 0x000000020f0f7210 */ /* 0x000fe20007f7e0ff */
[----:B------:R1:W-:Y:S04]  /*6deb0*/  STL [R1+0x24f4], R76 ;  /* 0x0024f44c01007387 */ /* 0x0003e80000100800 */
[----:B------:R-:W-:Y:S01]  /*6dec0*/  IMAD.X R77, R77, 0x1, R0, P3 ;  /* 0x000000014d4d7824 */ /* 0x000fe200018e0600 */
[----:B------:R4:W-:Y:S04]  /*6ded0*/  LDGSTS.E [R5+0xc004], desc[UR4][R78.64], P0 ;  /* 0x0c0040004e057fae */ /* 0x0009e80008121844 */
[----:B------:R-:W-:Y:S04]  /*6dee0*/  STL [R1+0x2500], R15 ;  /* 0x0025000f01007387 */ /* 0x000fe80000100800 */
[----:B------:R1:W-:Y:S01]  /*6def0*/  STL [R1+0x24fc], R77 ;  /* 0x0024fc4d01007387 */ /* 0x0003e20000100800 */
[----:B----4-:R-:W-:-:S03]  /*6df00*/  IMAD.MOV.U32 R78, RZ, RZ, R15 ;  /* 0x000000ffff4e7224 */ /* 0x010fc600078e000f */
[----:B-1----:R-:W4:Y:S01]  /*6df10*/  LDL.LU R76, [R1+0x2520] ;  /* 0x00252000014c7983 */ /* 0x002f220000300800 */
[-C--:B------:R-:W-:Y:S01]  /*6df20*/  IADD3 R11, P0, R11, R2.reuse, RZ ;  /* 0x000000020b0b7210 */ /* 0x080fe20007f1e0ff */
[----:B------:R-:W-:Y:S02]  /*6df30*/  IMAD.MOV.U32 R79, RZ, RZ, R77 ;  /* 0x000000ffff4f7224 */ /* 0x000fe400078e004d */
[----:B------:R-:W4:Y:S02]  /*6df40*/  LDL.LU R9, [R1+0x2528] ;  /* 0x0025280001097983 */ /* 0x000f240000300800 */
[----:B------:R-:W-:Y:S02]  /*6df50*/  IMAD.X R14, R14, 0x1, R0, P0 ;  /* 0x000000010e0e7824 */ /* 0x000fe400000e0600 */
[----:B------:R-:W4:Y:S04]  /*6df60*/  LDL.LU R77, [R1+0x251c] ;  /* 0x00251c00014d7983 */ /* 0x000f280000300800 */
[----:B------:R-:W4:Y:S04]  /*6df70*/  LDL.LU R15, [R1+0x2524] ;  /* 0x00252400010f7983 */ /* 0x000f280000300800 */
        /* <DEDUP_REMOVED lines=16> */
[----:B--2---:R-:W-:Y:S01]  /*6e080*/  IMAD.X R10, R10, 0x1, R0, P0 ;  /* 0x000000010a0a7824 */ /* 0x004fe200000e0600 */
[----:B------:R-:W-:Y:S04]  /*6e090*/  STL [R1+0x2518], R6 ;  /* 0x0025180601007387 */ /* 0x000fe80000100800 */
[----:B------:R1:W-:Y:S04]  /*6e0a0*/  STL [R1+0x2514], R10 ;  /* 0x0025140a01007387 */ /* 0x0003e80000100800 */
[----:B------:R-:W2:Y:S04]  /*6e0b0*/  LDL.LU R80, [R1+0x2538] ;  /* 0x0025380001507983 */ /* 0x000ea80000300800 */
        /* <DEDUP_REMOVED lines=17> */
[-C--:B----4-:R-:W-:Y:S02]  /*6e1d0*/  IADD3 R76, P1, R76, R2.reuse, RZ ;  /* 0x000000024c4c7210 */ /* 0x090fe40007f3e0ff */
        /* <DEDUP_REMOVED lines=10> */
[----:B----4-:R-:W4:Y:S01]  /*6e280*/  LDL.LU R9, [R1+0x28d8] ;  /* 0x0028d80001097983 */ /* 0x010f220000300800 */
[----:B------:R-:W-:-:S03]  /*6e290*/  IMAD.MOV.U32 R77, RZ, RZ, R15 ;  /* 0x000000ffff4d7224 */ /* 0x000fc600078e000f */
[----:B------:R-:W-:Y:S04]  /*6e2a0*/  STL [R1+0x2530], R11 ;  /* 0x0025300b01007387 */ /* 0x000fe80000100800 */
[----:B------:R1:W-:Y:S01]  /*6e2b0*/  LDGSTS.E [R5+0x400c], desc[UR4][R76.64], P0 ;  /* 0x0400c0004c057fae */ /* 0x0003e20008121844 */
[----:B------:R-:W-:-:S05]  /*6e2c0*/  IMAD.X R12, R12, 0x1, R0, P1 ;  /* 0x000000010c0c7824 */ /* 0x000fca00008e0600 */
[----:B------:R3:W-:Y:S04]  /*6e2d0*/  STL [R1+0x252c], R12 ;  /* 0x00252c0c01007387 */ /* 0x0007e80000100800 */
[----:B------:R-:W4:Y:S01]  /*6e2e0*/  LDL.LU R15, [R1+0x28d4] ;  /* 0x0028d400010f7983 */ /* 0x000f220000300800 */
[----:B-1----:R-:W-:Y:S02]  /*6e2f0*/  IMAD.MOV.U32 R76, RZ, RZ, R11 ;  /* 0x000000ffff4c7224 */ /* 0x002fe400078e000b */
[----:B------:R-:W-:Y:S01]  /*6e300*/  IMAD.MOV.U32 R77, RZ, RZ, R12 ;  /* 0x000000ffff4d7224 */ /* 0x000fe200078e000c */
[----:B------:R-:W-:-:S04]  /*6e310*/  ISETP.NE.U32.AND P1, PT, RZ, UR8, PT ;  /* 0x00000008ff007c0c */ /* 0x000fc8000bf25070 */
[----:B------:R-:W-:Y:S01]  /*6e320*/  LDGSTS.E [R5+0x800c], desc[UR4][R76.64], P0 ;  /* 0x0800c0004c057fae */ /* 0x000fe20008121844 */
[----:B--2---:R-:W-:-:S03]  /*6e330*/  IADD3 R80, P2, R80, R2, RZ ;  /* 0x0000000250507210 */ /* 0x004fc60007f5e0ff */
[----:B------:R-:W2:Y:S02]  /*6e340*/  LDL.LU R77, [R1+0x28dc] ;  /* 0x0028dc00014d7983 */ /* 0x000ea40000300800 */
[----:B---3--:R-:W-:Y:S02]  /*6e350*/  IMAD.X R81, R81, 0x1, R0, P2 ;  /* 0x0000000151517824 */ /* 0x008fe400010e0600 */
[----:B------:R-:W3:Y:S01]  /*6e360*/  LDL.LU R12, [R1+0x28e0] ;  /* 0x0028e000010c7983 */ /* 0x000ee20000300800 */
[----:B------:R-:W-:-:S03]  /*6e370*/  IADD3 R78, P3, R78, R2, RZ ;  /* 0x000000024e4e7210 */ /* 0x000fc60007f7e0ff */
[----:B------:R-:W2:Y:S04]  /*6e380*/  LDL.LU R76, [R1+0x28e4] ;  /* 0x0028e400014c7983 */ /* 0x000ea80000300800 */
[----:B------:R-:W-:Y:S01]  /*6e390*/  LDGSTS.E [R5+0xc00c], desc[UR4][R80.64], P0 ;  /* 0x0c00c00050057fae */ /* 0x000fe20008121844 */
[----:B------:R-:W-:-:S03]  /*6e3a0*/  IADD3 R13, P0, R13, R2, RZ ;  /* 0x000000020d0d7210 */ /* 0x000fc60007f1e0ff */
[----:B------:R-:W2:Y:S01]  /*6e3b0*/  LDL.LU R11, [R1+0x28e8] ;  /* 0x0028e800010b7983 */ /* 0x000ea20000300800 */
[----:B------:R-:W-:-:S03]  /*6e3c0*/  IMAD.X R79, R79, 0x1, R0, P3 ;  /* 0x000000014f4f7824 */ /* 0x000fc600018e0600 */
[----:B------:R-:W-:Y:S01]  /*6e3d0*/  STL [R1+0x2538], R80 ;  /* 0x0025385001007387 */ /* 0x000fe20000100800 */
[--C-:B------:R-:W-:Y:S01]  /*6e3e0*/  IMAD.X R14, R14, 0x1, R0.reuse, P0 ;  /* 0x000000010e0e7824 */ /* 0x100fe200000e0600 */
[----:B------:R-:W-:Y:S02]  /*6e3f0*/  IADD3 R6, P2, R6, R2, RZ ;  /* 0x0000000206067210 */ /* 0x000fe40007f5e0ff */
[----:B------:R-:W-:Y:S04]  /*6e400*/  STL [R1+0x2534], R81 ;  /* 0x0025345101007387 */ /* 0x000fe80000100800 */
[----:B------:R1:W-:Y:S01]  /*6e410*/  STL [R1+0x28c0], R78 ;  /* 0x0028c04e01007387 */ /* 0x0003e20000100800 */
[----:B------:R-:W-:-:S03]  /*6e420*/  IMAD.X R10, R10, 0x1, R0, P2 ;  /* 0x000000010a0a7824 */ /* 0x000fc600010e0600 */
[----:B------:R-:W-:Y:S04]  /*6e430*/  STL [R1+0x28bc], R79 ;  /* 0x0028bc4f01007387 */ /* 0x000fe80000100800 */
[----:B------:R1:W-:Y:S04]  /*6e440*/  STL [R1+0x28c8], R13 ;  /* 0x0028c80d01007387 */ /* 0x0003e80000100800 */
[----:B------:R1:W-:Y:S04]  /*6e450*/  LDGSTS.E [R5+0x10000], desc[UR4][R78.64], P1 ;  /* 0x100000004e057fae */ /* 0x0003e80008921844 */
[----:B------:R1:W-:Y:S04]  /*6e460*/  STL [R1+0x28c4], R14 ;  /* 0x0028c40e01007387 */ /* 0x0003e80000100800 */
[----:B------:R-:W-:Y:S01]  /*6e470*/  STL [R1+0x28d0], R6 ;  /* 0x0028d00601007387 */ /* 0x000fe20000100800 */
[----:B-1----:R-:W-:-:S03]  /*6e480*/  IMAD.MOV.U32 R78, RZ, RZ, R13 ;  /* 0x000000ffff4e7224 */ /* 0x002fc600078e000d */
[----:B------:R-:W2:Y:S01]  /*6e490*/  LDL.LU R13, [R1+0x28f0] ;  /* 0x0028f000010d7983 */ /* 0x000ea20000300800 */
        /* <DEDUP_REMOVED lines=12> */
[----:B----4-:R-:W-:-:S05]  /*6e560*/  IADD3 R9, P0, R9, R2, RZ ;  /* 0x0000000209097210 */ /* 0x010fca0007f1e0ff */
[----:B------:R-:W-:Y:S01]  /*6e570*/  STL [R1+0x28d8], R9 ;  /* 0x0028d80901007387 */ /* 0x000fe20000100800 */
[----:B-1----:R-:W-:Y:S02]  /*6e580*/  IMAD.MOV.U32 R78, RZ, RZ, R9 ;  /* 0x000000ffff4e7224 */ /* 0x002fe400078e0009 */
[----:B------:R-:W-:-:S04]  /*6e590*/  IMAD.X R15, R15, 0x1, R0, P0 ;  /* 0x000000010f0f7824 */ /* 0x000fc800000e0600 */
[----:B------:R-:W-:Y:S01]  /*6e5a0*/  IMAD.MOV.U32 R79, RZ, RZ, R15 ;  /* 0x000000ffff4f7224 */ /* 0x000fe200078e000f */
[----:B------:R1:W-:Y:S04]  /*6e5b0*/  STL [R1+0x28d4], R15 ;  /* 0x0028d40f01007387 */ /* 0x0003e80000100800 */
[----:B------:R4:W-:Y:S04]  /*6e5c0*/  LDGSTS.E [R5+0x1c000], desc[UR4][R78.64], P1 ;  /* 0x1c0000004e057fae */ /* 0x0009e80008921844 */
[----:B-1----:R-:W4:Y:S04]  /*6e5d0*/  LDL.LU R15, [R1+0x28f4] ;  /* 0x0028f400010f7983 */ /* 0x002f280000300800 */
[----:B------:R-:W4:Y:S01]  /*6e5e0*/  LDL.LU R9, [R1+0x28fc] ;  /* 0x0028fc0001097983 */ /* 0x000f220000300800 */
[----:B------:R-:W-:-:S02]  /*6e5f0*/  ISETP.NE.U32.AND P0, PT, RZ, UR8, PT ;  /* 0x00000008ff007c0c */ /* 0x000fc4000bf05070 */
[----:B---3--:R-:W-:-:S05]  /*6e600*/  IADD3 R12, P1, R12, R2, RZ ;  /* 0x000000020c0c7210 */ /* 0x008fca0007f3e0ff */
[--C-:B--2---:R-:W-:Y:S01]  /*6e610*/  IMAD.X R77, R77, 0x1, R0.reuse, P1 ;  /* 0x000000014d4d7824 */ /* 0x104fe200008e0600 */
[----:B------:R-:W-:Y:S01]  /*6e620*/  IADD3 R11, P2, R11, R2, RZ ;  /* 0x000000020b0b7210 */ /* 0x000fe20007f5e0ff */
[----:B------:R-:W-:Y:S04]  /*6e630*/  STL [R1+0x28e0], R12 ;  /* 0x0028e00c01007387 */ /* 0x000fe80000100800 */
[----:B------:R-:W-:Y:S01]  /*6e640*/  IMAD.X R76, R76, 0x1, R0, P2 ;  /* 0x000000014c4c7824 */ /* 0x000fe200010e0600 */
[----:B------:R1:W-:Y:S01]  /*6e650*/  STL [R1+0x28dc], R77 ;  /* 0x0028dc4d01007387 */ /* 0x0003e20000100800 */
[----:B----4-:R-:W-:Y:S02]  /*6e660*/  IMAD.MOV.U32 R79, RZ, RZ, R77 ;  /* 0x000000ffff4f7224 */ /* 0x010fe400078e004d */
[----:B------:R-:W-:Y:S01]  /*6e670*/  IMAD.MOV.U32 R78, RZ, RZ, R12 ;  /* 0x000000ffff4e7224 */ /* 0x000fe200078e000c */
[----:B------:R-:W-:Y:S04]  /*6e680*/  STL [R1+0x28e8], R11 ;  /* 0x0028e80b01007387 */ /* 0x000fe80000100800 */
[----:B------:R2:W-:Y:S01]  /*6e690*/  STL [R1+0x28e4], R76 ;  /* 0x0028e44c01007387 */ /* 0x0005e20000100800 */
[----:B-1----:R-:W-:-:S03]  /*6e6a0*/  IMAD.MOV.U32 R77, RZ, RZ, R76 ;  /* 0x000000ffff4d7224 */ /* 0x002fc600078e004c */
[----:B------:R-:W3:Y:S04]  /*6e6b0*/  LDL.LU R80, [R1+0x2908] ;  /* 0x0029080001507983 */ /* 0x000ee80000300800 */
[----:B------:R-:W4:Y:S01]  /*6e6c0*/  LDL.LU R12, [R1+0x2910] ;  /* 0x00291000010c7983 */ /* 0x000f220000300800 */
[----:B--2---:R-:W-:-:S03]  /*6e6d0*/  IMAD.MOV.U32 R76, RZ, RZ, R11 ;  /* 0x000000ffff4c7224 */ /* 0x004fc600078e000b */
[----:B------:R1:W-:Y:S04]  /*6e6e0*/  LDGSTS.E [R5+0x10004], desc[UR4][R78.64], P0 ;  /* 0x100040004e057fae */ /* 0x0003e80008121844 */
[----:B------:R-:W-:Y:S04]  /*6e6f0*/  LDGSTS.E [R5+0x14004], desc[UR4][R76.64], P0 ;  /* 0x140040004c057fae */ /* 0x000fe80008121844 */
[----:B------:R-:W2:Y:S01]  /*6e700*/  LDL.LU R81, [R1+0x2904] ;  /* 0x0029040001517983 */ /* 0x000ea20000300800 */
[----:B------:R-:W-:-:S03]  /*6e710*/  IADD3 R13, P1, R13, R2, RZ ;  /* 0x000000020d0d7210 */ /* 0x000fc60007f3e0ff */
[----:B------:R-:W2:Y:S02]  /*6e720*/  LDL.LU R76, [R1+0x290c] ;  /* 0x00290c00014c7983 */ /* 0x000ea40000300800 */
[----:B------:R-:W-:Y:S02]  /*6e730*/  IMAD.X R14, R14, 0x1, R0, P1 ;  /* 0x000000010e0e7824 */ /* 0x000fe400008e0600 */
[----:B------:R-:W2:Y:S02]  /*6e740*/  LDL.LU R11, [R1+0x2918] ;  /* 0x00291800010b7983 */ /* 0x000ea40000300800 */
[----:B-1----:R-:W-:Y:S02]  /*6e750*/  IMAD.MOV.U32 R79, RZ, RZ, R14 ;  /* 0x000000ffff4f7224 */ /* 0x002fe400078e000e */
[----:B------:R-:W-:Y:S04]  /*6e760*/  STL [R1+0x28f0], R13 ;  /* 0x0028f00d01007387 */ /* 0x000fe80000100800 */
[----:B------:R1:W-:Y:S04]  /*6e770*/  STL [R1+0x28ec], R14 ;  /* 0x0028ec0e01007387 */ /* 0x0003e80000100800 */
[----:B-1----:R-:W2:Y:S01]  /*6e780*/  LDL.LU R14, [R1+0x2914] ;  /* 0x00291400010e7983 */ /* 0x002ea20000300800 */
[----:B------:R-:W-:Y:S01]  /*6e790*/  IADD3 R10, P2, R10, R2, RZ ;  /* 0x000000020a0a7210 */ /* 0x000fe20007f5e0ff */
[----:B------:R-:W-:-:S02]  /*6e7a0*/  IMAD.MOV.U32 R78, RZ, RZ, R13 ;  /* 0x000000ffff4e7224 */ /* 0x000fc400078e000d */
[----:B------:R-:W2:Y:S01]  /*6e7b0*/  LDL.LU R13, [R1+0x2920] ;  /* 0x00292000010d7983 */ /* 0x000ea20000300800 */
[----:B------:R-:W-:-:S03]  /*6e7c0*/  IADD3 R6, P3, R6, R2, RZ ;  /* 0x0000000206067210 */ /* 0x000fc60007f7e0ff */
[----:B------:R-:W-:Y:S01]  /*6e7d0*/  LDGSTS.E [R5+0x18004], desc[UR4][R78.64], P0 ;  /* 0x180040004e057fae */ /* 0x000fe20008121844 */
[----:B------:R-:W-:-:S03]  /*6e7e0*/  IMAD.MOV.U32 R82, RZ, RZ, R10 ;  /* 0x000000ffff527224 */ /* 0x000fc600078e000a */
[----:B------:R-:W2:Y:S04]  /*6e7f0*/  LDL.LU R78, [R1+0x2928] ;  /* 0x00292800014e7983 */ /* 0x000ea80000300800 */
        /* <DEDUP_REMOVED lines=20> */
[-C--:B------:R-:W-:Y:S02]  /*6e940*/  IADD3 R80, P0, R80, R2.reuse, RZ ;  /* 0x0000000250507210 */ /* 0x080fe40007f1e0ff */
[----:B----4-:R-:W-:Y:S01]  /*6e950*/  IADD3 R12, P2, R12, R2, RZ ;  /* 0x000000020c0c7210 */ /* 0x010fe20007f5e0ff */
[----:B------:R-:W-:Y:S02]  /*6e960*/  LDGSTS.E [R5+0x10008], desc[UR4][R82.64], P1 ;  /* 0x1000800052057fae */ /* 0x000fe40008921844 */
[----:B--2---:R-:W-:-:S02]  /*6e970*/  IMAD.X R81, R81, 0x1, R0, P0 ;  /* 0x0000000151517824 */ /* 0x004fc400000e0600 */
[----:B------:R1:W-:Y:S01]  /*6e980*/  STL [R1+0x2908], R80 ;  /* 0x0029085001007387 */ /* 0x0003e20000100800 */
[----:B------:R-:W-:-:S03]  /*6e990*/  IMAD.X R76, R76, 0x1, R0, P2 ;  /* 0x000000014c4c7824 */ /* 0x000fc600010e0600 */
[----:B------:R-:W-:Y:S01]  /*6e9a0*/  STL [R1+0x2904], R81 ;  /* 0x0029045101007387 */ /* 0x000fe20000100800 */
[----:B------:R-:W-:-:S03]  /*6e9b0*/  IADD3 R11, P0, R11, R2, RZ ;  /* 0x000000020b0b7210 */ /* 0x000fc60007f1e0ff */
[----:B------:R2:W-:Y:S04]  /*6e9c0*/  STL [R1+0x2910], R12 ;  /* 0x0029100c01007387 */ /* 0x0005e80000100800 */
[----:B------:R1:W-:Y:S04]  /*6e9d0*/  LDGSTS.E [R5+0x14008], desc[UR4][R80.64], P1 ;  /* 0x1400800050057fae */ /* 0x0003e80008921844 */
[----:B------:R4:W-:Y:S01]  /*6e9e0*/  STL [R1+0x290c], R76 ;  /* 0x00290c4c01007387 */ /* 0x0009e20000100800 */
[----:B-1----:R-:W-:Y:S02]  /*6e9f0*/  IMAD.MOV.U32 R80, RZ, RZ, R12 ;  /* 0x000000ffff507224 */ /* 0x002fe400078e000c */
[----:B------:R-:W-:Y:S01]  /*6ea00*/  IMAD.X R14, R14, 0x1, R0, P0 ;  /* 0x000000010e0e7824 */ /* 0x000fe200000e0600 */
[----:B--2---:R-:W2:Y:S01]  /*6ea10*/  LDL.LU R12, [R1+0x2540] ;  /* 0x00254000010c7983 */ /* 0x004ea20000300800 */
[----:B------:R-:W-:-:S03]  /*6ea20*/  IMAD.MOV.U32 R81, RZ, RZ, R76 ;  /* 0x000000ffff517224 */ /* 0x000fc600078e004c */
[----:B------:R-:W-:Y:S04]  /*6ea30*/  STL [R1+0x2918], R11 ;  /* 0x0029180b01007387 */ /* 0x000fe80000100800 */
        /* <DEDUP_REMOVED lines=29> */
[----:B------:R-:W-:Y:S04]  /*6ec10*/  STL [R1+0x2930], R10 ;  /* 0x0029300a01007387 */ /* 0x000fe80000100800 */
[----:B------:R3:W-:Y:S01]  /*6ec20*/  STL [R1+0x292c], R77 ;  /* 0x00292c4d01007387 */ /* 0x0007e20000100800 */
[----:B-1----:R-:W-:Y:S02]  /*6ec30*/  IMAD.MOV.U32 R78, RZ, RZ, R10 ;  /* 0x000000ffff4e7224 */ /* 0x002fe400078e000a */
[----:B------:R-:W-:Y:S02]  /*6ec40*/  IMAD.MOV.U32 R79, RZ, RZ, R77 ;  /* 0x000000ffff4f7224 */ /* 0x000fe400078e004d */
[----:B------:R-:W-:Y:S01]  /*6ec50*/  IMAD.X R9, R9, 0x1, R0, P2 ;  /* 0x0000000109097824 */ /* 0x000fe200010e0600 */
[----:B------:R1:W-:Y:S01]  /*6ec60*/  STL [R1+0x2938], R6 ;  /* 0x0029380601007387 */ /* 0x0003e20000100800 */
[----:B---3--:R-:W3:Y:S03]  /*6ec70*/  S2R R77, SR_TID.X ;  /* 0x00000000004d7919 */ /* 0x008ee60000002100 */
[----:B------:R1:W-:Y:S04]  /*6ec80*/  LDGSTS.E [R5+0x1800c], desc[UR4][R78.64], P0 ;  /* 0x1800c0004e057fae */ /* 0x0003e80008121844 */
[----:B------:R3:W-:Y:S01]  /*6ec90*/  STL [R1+0x2934], R9 ;  /* 0x0029340901007387 */ /* 0x0007e20000100800 */
[----:B-1----:R-:W-:-:S03]  /*6eca0*/  IMAD.MOV.U32 R78, RZ, RZ, R6 ;  /* 0x000000ffff4e7224 */ /* 0x002fc600078e0006 */
        /* <DEDUP_REMOVED lines=45> */
[----:B------:R-:W-:-:S03]  /*6ef80*/  IADD3 R6, P1, R6, R2, RZ ;  /* 0x0000000206067210 */ /* 0x000fc60007f3e0ff */
        /* <DEDUP_REMOVED lines=12> */
[----:B------:R-:W-:Y:S02]  /*6f050*/  ISETP.NE.U32.AND P0, PT, RZ, UR8, PT ;  /* 0x00000008ff007c0c */ /* 0x000fe4000bf05070 */
[----:B---3--:R-:W-:Y:S01]  /*6f060*/  IADD3 R9, P2, R9, R2, RZ ;  /* 0x0000000209097210 */ /* 0x008fe20007f5e0ff */
[--C-:B----4-:R-:W-:Y:S01]  /*6f070*/  IMAD.X R81, R81, 0x1, R0.reuse, P1 ;  /* 0x0000000151517824 */ /* 0x110fe200008e0600 */
[----:B------:R-:W-:Y:S03]  /*6f080*/  STL [R1+0x2560], R80 ;  /* 0x0025605001007387 */ /* 0x000fe60000100800 */
        /* <DEDUP_REMOVED lines=22> */
[----:B-1----:R-:W-:Y:S01]  /*6f1f0*/  IMAD.MOV.U32 R78, RZ, RZ, R11 ;  /* 0x000000ffff4e7224 */ /* 0x002fe200078e000b */
[-C--:B------:R-:W-:Y:S01]  /*6f200*/  IADD3 R15, P3, R15, R2.reuse, RZ ;  /* 0x000000020f0f7210 */ /* 0x080fe20007f7e0ff */
[----:B------:R-:W-:Y:S01]  /*6f210*/  IMAD.MOV.U32 R79, RZ, RZ, R76 ;  /* 0x000000ffff4f7224 */ /* 0x000fe200078e004c */
[----:B------:R1:W-:Y:S03]  /*6f220*/  STL [R1+0x2574], R76 ;  /* 0x0025744c01007387 */ /* 0x0003e60000100800 */
[----:B------:R-:W-:Y:S01]  /*6f230*/  IMAD.X R77, R77, 0x1, R0, P3 ;  /* 0x000000014d4d7824 */ /* 0x000fe200018e0600 */
[----:B------:R1:W-:Y:S04]  /*6f240*/  LDGSTS.E [R5+0xc004], desc[UR4][R78.64], P0 ;  /* 0x0c0040004e057fae */ /* 0x0003e80008121844 */
[----:B------:R-:W-:Y:S01]  /*6f250*/  STL [R1+0x2580], R15 ;  /* 0x0025800f01007387 */ /* 0x000fe20000100800 */
[----:B------:R-:W-:-:S03]  /*6f260*/  IADD3 R6, P0, R6, R2, RZ ;  /* 0x0000000206067210 */ /* 0x000fc60007f1e0ff */
[----:B------:R2:W-:Y:S01]  /*6f270*/  STL [R1+0x257c], R77 ;  /* 0x00257c4d01007387 */ /* 0x0005e20000100800 */
[----:B-1----:R-:W-:Y:S02]  /*6f280*/  IMAD.MOV.U32 R78, RZ, RZ, R15 ;  /* 0x000000ffff4e7224 */ /* 0x002fe400078e000f */
[----:B------:R-:W-:Y:S01]  /*6f290*/  IMAD.MOV.U32 R79, RZ, RZ, R77 ;  /* 0x000000ffff4f7224 */ /* 0x000fe200078e004d */
[----:B------:R-:W3:Y:S01]  /*6f2a0*/  LDL.LU R76, [R1+0x25a0] ;  /* 0x0025a000014c7983 */ /* 0x000ee20000300800 */
[--C-:B------:R-:W-:Y:S01]  /*6f2b0*/  IMAD.X R14, R14, 0x1, R0.reuse, P0 ;  /* 0x000000010e0e7824 */ /* 0x100fe200000e0600 */
[----:B--2---:R-:W-:Y:S02]  /*6f2c0*/  IADD3 R10, P2, R10, R2, RZ ;  /* 0x000000020a0a7210 */ /* 0x004fe40007f5e0ff */
[----:B------:R-:W2:Y:S04]  /*6f2d0*/  LDL.LU R11, [R1+0x25a8] ;  /* 0x0025a800010b7983 */ /* 0x000ea80000300800 */
[----:B------:R-:W2:Y:S01]  /*6f2e0*/  LDL.LU R77, [R1+0x259c] ;  /* 0x00259c00014d7983 */ /* 0x000ea20000300800 */
[----:B------:R-:W-:-:S03]  /*6f2f0*/  IMAD.X R13, R13, 0x1, R0, P2 ;  /* 0x000000010d0d7824 */ /* 0x000fc600010e0600 */
[----:B------:R-:W2:Y:S04]  /*6f300*/  LDL.LU R15, [R1+0x25a4] ;  /* 0x0025a400010f7983 */ /* 0x000ea80000300800 */
[----:B------:R1:W-:Y:S04]  /*6f310*/  LDGSTS.E [R5+0x8], desc[UR4][R78.64], P1 ;  /* 0x000080004e057fae */ /* 0x0003e80008921844 */
[----:B------:R1:W-:Y:S04]  /*6f320*/  STL [R1+0x2588], R6 ;  /* 0x0025880601007387 */ /* 0x0003e80000100800 */
[----:B------:R-:W-:Y:S01]  /*6f330*/  STL [R1+0x2584], R14 ;  /* 0x0025840e01007387 */ /* 0x000fe20000100800 */
[----:B-1----:R-:W-:-:S03]  /*6f340*/  IMAD.MOV.U32 R78, RZ, RZ, R6 ;  /* 0x000000ffff4e7224 */ /* 0x002fc600078e0006 */
[----:B------:R1:W-:Y:S01]  /*6f350*/  STL [R1+0x2590], R10 ;  /* 0x0025900a01007387 */ /* 0x0003e20000100800 */
[----:B------:R-:W-:-:S03]  /*6f360*/  IMAD.MOV.U32 R79, RZ, RZ, R14 ;  /* 0x000000ffff4f7224 */ /* 0x000fc600078e000e */
[----:B------:R-:W2:Y:S04]  /*6f370*/  LDL.LU R6, [R1+0x25b0] ;  /* 0x0025b00001067983 */ /* 0x000ea80000300800 */
[----:B------:R1:W-:Y:S04]  /*6f380*/  LDGSTS.E [R5+0x4008], desc[UR4][R78.64], P1 ;  /* 0x040080004e057fae */ /* 0x0003e80008921844 */
[----:B------:R3:W-:Y:S01]  /*6f390*/  STL [R1+0x258c], R13 ;  /* 0x00258c0d01007387 */ /* 0x0007e20000100800 */
[----:B-1----:R-:W-:-:S03]  /*6f3a0*/  IMAD.MOV.U32 R78, RZ, RZ, R10 ;  /* 0x000000ffff4e7224 */ /* 0x002fc600078e000a */
[----:B------:R-:W2:Y:S01]  /*6f3b0*/  LDL.LU R10, [R1+0x25ac] ;  /* 0x0025ac00010a7983 */ /* 0x000ea20000300800 */
[----:B----4-:R-:W-:Y:S01]  /*6f3c0*/  IADD3 R9, P0, R9, R2, RZ ;  /* 0x0000000209097210 */ /* 0x010fe20007f1e0ff */
[----:B------:R-:W-:-:S04]  /*6f3d0*/  IMAD.MOV.U32 R79, RZ, RZ, R13 ;  /* 0x000000ffff4f7224 */ /* 0x000fc800078e000d */
[----:B---3--:R-:W-:Y:S01]  /*6f3e0*/  IMAD.X R12, R12, 0x1, R0, P0 ;  /* 0x000000010c0c7824 */ /* 0x008fe200000e0600 */
[----:B------:R-:W-:Y:S04]  /*6f3f0*/  STL [R1+0x2598], R9 ;  /* 0x0025980901007387 */ /* 0x000fe80000100800 */
[----:B------:R1:W-:Y:S04]  /*6f400*/  STL [R1+0x2594], R12 ;  /* 0x0025940c01007387 */ /* 0x0003e80000100800 */
[----:B------:R-:W3:Y:S01]  /*6f410*/  LDL.LU R80, [R1+0x25b8] ;  /* 0x0025b80001507983 */ /* 0x000ee20000300800 */
[----:B------:R-:W-:-:S03]  /*6f420*/  IMAD.MOV.U32 R13, RZ, RZ, R12 ;  /* 0x000000ffff0d7224 */ /* 0x000fc600078e000c */
[----:B------:R-:W-:Y:S01]  /*6f430*/  LDGSTS.E [R5+0x8008], desc[UR4][R78.64], P1 ;  /* 0x080080004e057fae */ /* 0x000fe20008921844 */
[----:B-1----:R-:W-:-:S05]  /*6f440*/  IMAD.MOV.U32 R12, RZ, RZ, R9 ;  /* 0x000000ffff0c7224 */ /* 0x002fca00078e0009 */
[----:B------:R-:W-:Y:S04]  /*6f450*/  LDGSTS.E [R5+0xc008], desc[UR4][R12.64], P1 ;  /* 0x0c0080000c057fae */ /* 0x000fe80008921844 */
[----:B------:R-:W4:Y:S04]  /*6f460*/  LDL.LU R78, [R1+0x2940] ;  /* 0x00294000014e7983 */ /* 0x000f280000300800 */
[----:B------:R-:W4:Y:S04]  /*6f470*/  LDL.LU R81, [R1+0x25b4] ;  /* 0x0025b40001517983 */ /* 0x000f280000300800 */
[----:B------:R-:W4:Y:S04]  /*6f480*/  LDL.LU R79, [R1+0x293c] ;  /* 0x00293c00014f7983 */ /* 0x000f280000300800 */
        /* <DEDUP_REMOVED lines=11> */
[-C--:B------:R-:W-:Y:S02]  /*6f540*/  IADD3 R76, P1, R76, R2.reuse, RZ ;  /* 0x000000024c4c7210 */ /* 0x080fe40007f3e0ff */
[----:B--2---:R-:W-:-:S03]  /*6f550*/  IADD3 R11, P2, R11, R2, RZ ;  /* 0x000000020b0b7210 */ /* 0x004fc60007f5e0ff */
        /* <DEDUP_REMOVED lines=15> */
[----:B------:R-:W2:Y:S01]  /*6f650*/  LDL.LU R15, [R1+0x2954] ;  /* 0x00295400010f7983 */ /* 0x000ea20000300800 */
[----:B-1----:R-:W-:Y:S02]  /*6f660*/  IMAD.MOV.U32 R76, RZ, RZ, R6 ;  /* 0x000000ffff4c7224 */ /* 0x002fe400078e0006 */
[----:B------:R-:W-:Y:S01]  /*6f670*/  IMAD.MOV.U32 R77, RZ, RZ, R10 ;  /* 0x000000ffff4d7224 */ /* 0x000fe200078e000a */
[----:B---3--:R-:W-:-:S04]  /*6f680*/  IADD3 R80, P2, R80, R2, RZ ;  /* 0x0000000250507210 */ /* 0x008fc80007f5e0ff */
[----:B------:R-:W-:Y:S01]  /*6f690*/  LDGSTS.E [R5+0x800c], desc[UR4][R76.64], P0 ;  /* 0x0800c0004c057fae */ /* 0x000fe20008121844 */
[----:B------:R-:W-:-:S03]  /*6f6a0*/  ISETP.NE.U32.AND P1, PT, RZ, UR8, PT ;  /* 0x00000008ff007c0c */ /* 0x000fc6000bf25070 */
[----:B------:R-:W3:Y:S01]  /*6f6b0*/  LDL.LU R77, [R1+0x295c] ;  /* 0x00295c00014d7983 */ /* 0x000ee20000300800 */
[----:B----4-:R-:W-:-:S03]  /*6f6c0*/  IADD3 R78, P3, R78, R2, RZ ;  /* 0x000000024e4e7210 */ /* 0x010fc60007f7e0ff */
[----:B------:R-:W4:Y:S01]  /*6f6d0*/  LDL.LU R10, [R1+0x2960] ;  /* 0x00296000010a7983 */ /* 0x000f220000300800 */
[----:B------:R-:W-:-:S03]  /*6f6e0*/  IMAD.X R81, R81, 0x1, R0, P2 ;  /* 0x0000000151517824 */ /* 0x000fc600010e0600 */
[----:B------:R-:W3:Y:S04]  /*6f6f0*/  LDL.LU R76, [R1+0x2964] ;  /* 0x00296400014c7983 */ /* 0x000ee80000300800 */
[----:B------:R-:W-:Y:S01]  /*6f700*/  LDGSTS.E [R5+0xc00c], desc[UR4][R80.64], P0 ;  /* 0x0c00c00050057fae */ /* 0x000fe20008121844 */
[----:B------:R-:W-:-:S03]  /*6f710*/  IMAD.X R79, R79, 0x1, R0, P3 ;  /* 0x000000014f4f7824 */ /* 0x000fc600018e0600 */
[----:B------:R-:W3:Y:S01]  /*6f720*/  LDL.LU R6, [R1+0x2968] ;  /* 0x0029680001067983 */ /* 0x000ee20000300800 */
[----:B------:R-:W-:-:S03]  /*6f730*/  IADD3 R12, P0, R12, R2, RZ ;  /* 0x000000020c0c7210 */ /* 0x000fc60007f1e0ff */
[----:B------:R-:W-:Y:S02]  /*6f740*/  STL [R1+0x25b8], R80 ;  /* 0x0025b85001007387 */ /* 0x000fe40000100800 */
[----:B------:R-:W-:Y:S02]  /*6f750*/  IMAD.X R14, R14, 0x1, R0, P0 ;  /* 0x000000010e0e7824 */ /* 0x000fe400000e0600 */
[----:B------:R-:W-:Y:S01]  /*6f760*/  STL [R1+0x25b4], R81 ;  /* 0x0025b45101007387 */ /* 0x000fe20000100800 */
[----:B------:R-:W-:-:S03]  /*6f770*/  IADD3 R9, P2, R9, R2, RZ ;  /* 0x0000000209097210 */ /* 0x000fc60007f5e0ff */
[----:B------:R1:W-:Y:S04]  /*6f780*/  STL [R1+0x2940], R78 ;  /* 0x0029404e01007387 */ /* 0x0003e80000100800 */
[----:B------:R-:W-:Y:S01]  /*6f790*/  STL [R1+0x293c], R79 ;  /* 0x00293c4f01007387 */ /* 0x000fe20000100800 */
[----:B------:R-:W-:-:S03]  /*6f7a0*/  IMAD.X R13, R13, 0x1, R0, P2 ;  /* 0x000000010d0d7824 */ /* 0x000fc600010e0600 */
[----:B------:R1:W-:Y:S04]  /*6f7b0*/  STL [R1+0x2948], R12 ;  /* 0x0029480c01007387 */ /* 0x0003e80000100800 */
[----:B------:R1:W-:Y:S04]  /*6f7c0*/  LDGSTS.E [R5+0x10000], desc[UR4][R78.64], P1 ;  /* 0x100000004e057fae */ /* 0x0003e80008921844 */
[----:B------:R1:W-:Y:S04]  /*6f7d0*/  STL [R1+0x2944], R14 ;  /* 0x0029440e01007387 */ /* 0x0003e80000100800 */
[----:B------:R-:W-:Y:S01]  /*6f7e0*/  STL [R1+0x2950], R9 ;  /* 0x0029500901007387 */ /* 0x000fe20000100800 */
[----:B-1----:R-:W-:-:S03]  /*6f7f0*/  IMAD.MOV.U32 R78, RZ, RZ, R12 ;  /* 0x000000ffff4e7224 */ /* 0x002fc600078e000c */
[----:B------:R-:W3:Y:S01]  /*6f800*/  LDL.LU R12, [R1+0x2970] ;  /* 0x00297000010c7983 */ /* 0x000ee20000300800 */
        /* <DEDUP_REMOVED lines=15> */
[----:B------:R-:W-:-:S04]  /*6f900*/  IMAD.X R15, R15, 0x1, R0, P0 ;  /* 0x000000010f0f7824 */ /* 0x000fc800000e0600 */
[----:B------:R-:W-:Y:S01]  /*6f910*/  IMAD.MOV.U32 R79, RZ, RZ, R15 ;  /* 0x000000ffff4f7224 */ /* 0x000fe200078e000f */
[----:B------:R1:W-:Y:S04]  /*6f920*/  STL [R1+0x2954], R15 ;  /* 0x0029540f01007387 */ /* 0x0003e80000100800 */
[----:B------:R2:W-:Y:S04]  /*6f930*/  LDGSTS.E [R5+0x1c000], desc[UR4][R78.64], P1 ;  /* 0x1c0000004e057fae */ /* 0x0005e80008921844 */
[----:B-1----:R-:W2:Y:S04]  /*6f940*/  LDL.LU R15, [R1+0x2974] ;  /* 0x00297400010f7983 */ /* 0x002ea80000300800 */
[----:B------:R-:W2:Y:S01]  /*6f950*/  LDL.LU R11, [R1+0x297c] ;  /* 0x00297c00010b7983 */ /* 0x000ea20000300800 */
[----:B------:R-:W-:-:S02]  /*6f960*/  ISETP.NE.U32.AND P0, PT, RZ, UR8, PT ;  /* 0x00000008ff007c0c */ /* 0x000fc4000bf05070 */
[----:B----4-:R-:W-:-:S05]  /*6f970*/  IADD3 R10, P1, R10, R2, RZ ;  /* 0x000000020a0a7210 */ /* 0x010fca0007f3e0ff */
[--C-:B---3--:R-:W-:Y:S01]  /*6f980*/  IMAD.X R77, R77, 0x1, R0.reuse, P1 ;  /* 0x000000014d4d7824 */ /* 0x108fe200008e0600 */
        /* <DEDUP_REMOVED lines=73> */
[----:B------:R-:W-:-:S03]  /*6fe20*/  IMAD.MOV.U32 R81, RZ, RZ, R14 ;  /* 0x000000ffff517224 */ /* 0x000fc600078e000e */
[----:B------:R-:W-:Y:S01]  /*6fe30*/  ISETP.NE.U32.AND P0, PT, RZ, UR8, PT ;  /* 0x00000008ff007c0c */ /* 0x000fe2000bf05070 */
[----:B------:R-:W4:Y:S04]  /*6fe40*/  LDL.LU R14, [R1+0x25c8] ;  /* 0x0025c800010e7983 */ /* 0x000f280000300800 */
[----:B------:R1:W-:Y:S01]  /*6fe50*/  LDGSTS.E [R5+0x1c008], desc[UR4][R80.64], P1 ;  /* 0x1c00800050057fae */ /* 0x0003e20008921844 */
[-C--:B------:R-:W-:Y:S02]  /*6fe60*/  IADD3 R12, P1, R12, R2.reuse, RZ ;  /* 0x000000020c0c7210 */ /* 0x080fe40007f3e0ff */
[----:B------:R-:W-:Y:S01]  /*6fe70*/  IADD3 R78, P2, R78, R2, RZ ;  /* 0x000000024e4e7210 */ /* 0x000fe20007f5e0ff */
[----:B------:R-:W4:Y:S04]  /*6fe80*/  LDL.LU R6, [R1+0x25d0] ;  /* 0x0025d00001067983 */ /* 0x000f280000300800 */
[----:B------:R-:W-:Y:S01]  /*6fe90*/  STL [R1+0x29a0], R12 ;  /* 0x0029a00c01007387 */ /* 0x000fe20000100800 */
[----:B-1----:R-:W-:-:S02]  /*6fea0*/  IMAD.MOV.U32 R80, RZ, RZ, R12 ;  /* 0x000000ffff507224 */ /* 0x002fc400078e000c */
[--C-:B------:R-:W-:Y:S02]  /*6feb0*/  IMAD.X R15, R15, 0x1, R0.reuse, P1 ;  /* 0x000000010f0f7824 */ /* 0x100fe400008e0600 */
[----:B------:R-:W-:-:S03]  /*6fec0*/  IMAD.X R79, R79, 0x1, R0, P2 ;  /* 0x000000014f4f7824 */ /* 0x000fc600010e0600 */
[----:B------:R1:W-:Y:S01]  /*6fed0*/  STL [R1+0x299c], R15 ;  /* 0x00299c0f01007387 */ /* 0x0003e20000100800 */
[----:B------:R-:W-:Y:S01]  /*6fee0*/  IMAD.MOV.U32 R81, RZ, RZ, R15 ;  /* 0x000000ffff517224 */ /* 0x000fe200078e000f */
[----:B------:R-:W-:Y:S02]  /*6fef0*/  IADD3 R13, P1, R13, R2, RZ ;  /* 0x000000020d0d7210 */ /* 0x000fe40007f3e0ff */
[----:B------:R-:W-:Y:S03]  /*6ff00*/  STL [R1+0x29a8], R78 ;  /* 0x0029a84e01007387 */ /* 0x000fe60000100800 */
[----:B------:R-:W-:Y:S01]  /*6ff10*/  IMAD.X R77, R77, 0x1, R0, P1 ;  /* 0x000000014d4d7824 */ /* 0x000fe200008e0600 */
[----:B-1----:R-:W4:Y:S04]  /*6ff20*/  LDL.LU R15, [R1+0x25c4] ;  /* 0x0025c400010f7983 */ /* 0x002f280000300800 */
[----:B------:R1:W-:Y:S04]  /*6ff30*/  STL [R1+0x29a4], R79 ;  /* 0x0029a44f01007387 */ /* 0x0003e80000100800 */
[----:B------:R-:W4:Y:S04]  /*6ff40*/  LDL.LU R12, [R1+0x25cc] ;  /* 0x0025cc00010c7983 */ /* 0x000f280000300800 */
[----:B------:R-:W-:Y:S04]  /*6ff50*/  LDGSTS.E [R5+0x1000c], desc[UR4][R80.64], P0 ;  /* 0x1000c00050057fae */ /* 0x000fe80008121844 */
[----:B------:R1:W-:Y:S04]  /*6ff60*/  LDGSTS.E [R5+0x1400c], desc[UR4][R78.64], P0 ;  /* 0x1400c0004e057fae */ /* 0x0003e80008121844 */
[----:B------:R-:W-:Y:S04]  /*6ff70*/  STL [R1+0x29b0], R13 ;  /* 0x0029b00d01007387 */ /* 0x000fe80000100800 */
[----:B------:R3:W-:Y:S01]  /*6ff80*/  STL [R1+0x29ac], R77 ;  /* 0x0029ac4d01007387 */ /* 0x0007e20000100800 */
[----:B-1----:R-:W-:-:S02]  /*6ff90*/  IMAD.MOV.U32 R79, RZ, RZ, R77 ;  /* 0x000000ffff4f7224 */ /* 0x002fc400078e004d */
[----:B---3--:R-:W1:Y:S01]  /*6ffa0*/  S2R R77, SR_TID.X ;  /* 0x00000000004d7919 */ /* 0x008e620000002100 */
[----:B------:R-:W-:Y:S01]  /*6ffb0*/  IADD3 R9, P2, R9, R2, RZ ;  /* 0x0000000209097210 */ /* 0x000fe20007f5e0ff */
[----:B------:R-:W-:-:S04]  /*6ffc0*/  IMAD.MOV.U32 R78, RZ, RZ, R13 ;  /* 0x000000ffff4e7224 */ /* 0x000fc800078e000d */
[----:B------:R-:W-:Y:S01]  /*6ffd0*/  IMAD.X R11, R11, 0x1, R0, P2 ;  /* 0x000000010b0b7824 */ /* 0x000fe200010e0600 */
[----:B------:R3:W-:Y:S04]  /*6ffe0*/  LDGSTS.E [R5+0x1800c], desc[UR4][R78.64], P0 ;  /* 0x1800c0004e057fae */ /* 0x0007e80008121844 */
[----:B------:R-:W-:Y:S04]  /*6fff0*/  STL [R1+0x29b8], R9 ;  /* 0x0029b80901007387 */ /* 0x000fe80000100800 */
[----:B------:R3:W-:Y:S02]  /*70000*/  STL [R1+0x29b4], R11 ;  /* 0x0029b40b01007387 */ /* 0x0007e40000100800 */
[----:B---3--:R-:W-:-:S02]  /*70010*/  IMAD.MOV.U32 R78, RZ, RZ, R9 ;  /* 0x000000ffff4e7224 */ /* 0x008fc400078e0009 */
[----:B------:R-:W-:Y:S02]  /*70020*/  IMAD.MOV.U32 R79, RZ, RZ, R11 ;  /* 0x000000ffff4f7224 */ /* 0x000fe400078e000b */
[----:B------:R-:W3:Y:S01]  /*70030*/  LDL.LU R11, [R1+0x25d8] ;  /* 0x0025d800010b7983 */ /* 0x000ee20000300800 */
[----:B--2---:R-:W-:-:S03]  /*70040*/  IADD3 R10, P1, R10, R2, RZ ;  /* 0x000000020a0a7210 */ /* 0x004fc60007f3e0ff */
[----:B------:R-:W2:Y:S01]  /*70050*/  LDL.LU R13, [R1+0x25d4] ;  /* 0x0025d400010d7983 */ /* 0x000ea20000300800 */
[C---:B-1----:R-:W-:Y:S01]  /*70060*/  IMAD.SHL.U32 R9, R77.reuse, 0x10, RZ ;  /* 0x000000104d097824 */ /* 0x042fe200078e00ff */
[----:B------:R-:W-:Y:S01]  /*70070*/  LOP3.LUT R77, R77, 0x7f, RZ, 0xc0, !PT ;  /* 0x0000007f4d4d7812 */ /* 0x000fe200078ec0ff */
[----:B----4-:R-:W-:Y:S01]  /*70080*/  IMAD.X R76, R76, 0x1, R0, P1 ;  /* 0x000000014c4c7824 */ /* 0x010fe200008e0600 */
[----:B------:R-:W4:Y:S02]  /*70090*/  LDL.LU R80, [R1+0x25e0] ;  /* 0x0025e00001507983 */ /* 0x000f240000300800 */
[----:B------:R-:W-:Y:S02]  /*700a0*/  LOP3.LUT R9, R9, 0x70, RZ, 0xc0, !PT ;  /* 0x0000007009097812 */ /* 0x000fe400078ec0ff */
[----:B------:R1:W-:Y:S03]  /*700b0*/  LDGSTS.E [R5+0x1c00c], desc[UR4][R78.64], P0 ;  /* 0x1c00c0004e057fae */ /* 0x0003e60008121844 */
[----:B------:R-:W-:Y:S01]  /*700c0*/  IMAD R9, R77, 0x80, R9 ;  /* 0x000000804d097824 */ /* 0x000fe200078e0209 */
[----:B------:R-:W-:Y:S04]  /*700d0*/  STL [R1+0x25c0], R10 ;  /* 0x0025c00a01007387 */ /* 0x000fe80000100800 */
[----:B------:R-:W-:Y:S01]  /*700e0*/  LOP3.LUT R9, R9, 0x70, RZ, 0x3c, !PT ;  /* 0x0000007009097812 */ /* 0x000fe200078e3cff */
[----:B------:R1:W-:Y:S04]  /*700f0*/  STL [R1+0x25bc], R76 ;  /* 0x0025bc4c01007387 */ /* 0x0003e80000100800 */
[----:B-1----:R-:W-:-:S02]  /*70100*/  VIADD R5, R9, UR13 ;  /* 0x0000000d09057c36 */ /* 0x002fc40008000000 */
[----:B------:R-:W4:Y:S01]  /*70110*/  LDL.LU R9, [R1+0x25e8] ;  /* 0x0025e80001097983 */ /* 0x000f220000300800 */
[----:B------:R-:W-:-:S03]  /*70120*/  IMAD.MOV.U32 R77, RZ, RZ, R76 ;  /* 0x000000ffff4d7224 */ /* 0x000fc600078e004c */
[----:B------:R-:W4:Y:S01]  /*70130*/  LDL.LU R81, [R1+0x25dc] ;  /* 0x0025dc0001517983 */ /* 0x000f220000300800 */
[----:B------:R-:W-:-:S03]  /*70140*/  IMAD.MOV.U32 R76, RZ, RZ, R10 ;  /* 0x000000ffff4c7224 */ /* 0x000fc600078e000a */
[----:B------:R-:W4:Y:S01]  /*70150*/  LDL.LU R10, [R1+0x25e4] ;  /* 0x0025e400010a7983 */ /* 0x000f220000300800 */
[----:B------:R-:W-:-:S04]  /*70160*/  UISETP.GT.AND UP1, UPT, UR12, 0x1c, UPT ;  /* 0x0000001c0c00788c */ /* 0x000fc8000bf24270 */
[----:B------:R-:W-:-:S04]  /*70170*/  USEL UR8, URZ, 0x4, !UP1 ;  /* 0x000000043f087887 */ /* 0x000fc8000c800000 */
[----:B------:R-:W-:Y:S01]  /*70180*/  USEL UR8, UR8, URZ, !UP0 ;  /* 0x0000003f08087287 */ /* 0x000fe2000c000000 */
[----:B------:R-:W-:-:S05]  /*70190*/  IADD3 R14, P1, R14, R2, RZ ;  /* 0x000000020e0e7210 */ /* 0x000fca0007f3e0ff */
[----:B------:R-:W-:Y:S02]  /*701a0*/  ISETP.NE.U32.AND P0, PT, RZ, UR8, PT ;  /* 0x00000008ff007c0c */ /* 0x000fe4000bf05070 */
[----:B------:R-:W-:Y:S01]  /*701b0*/  IADD3 R6, P2, R6, R2, RZ ;  /* 0x0000000206067210 */ /* 0x000fe20007f5e0ff */
[----:B------:R1:W-:Y:S10]  /*701c0*/  STL [R1+0x25c8], R14 ;  /* 0x0025c80e01007387 */ /* 0x0003f40000100800 */
[----:B------:R-:W-:Y:S01]  /*701d0*/  LDGSTS.E [R5], desc[UR4][R76.64], P0 ;  /* 0x000000004c057fae */ /* 0x000fe20008121844 */
[----:B------:R-:W-:-:S04]  /*701e0*/  UISETP.GT.AND UP1, UPT, UR12, 0x1d, UPT ;  /* 0x0000001d0c00788c */ /* 0x000fc8000bf24270 */
[----:B------:R-:W-:-:S04]  /*701f0*/  USEL UR8, URZ, 0x4, !UP1 ;  /* 0x000000043f087887 */ /* 0x000fc8000c800000 */
[----:B------:R-:W-:Y:S01]  /*70200*/  USEL UR8, UR8, URZ, !UP0 ;  /* 0x0000003f08087287 */ /* 0x000fe2000c000000 */
[----:B------:R-:W-:-:S05]  /*70210*/  IMAD.X R15, R15, 0x1, R0, P1 ;  /* 0x000000010f0f7824 */ /* 0x000fca00008e0600 */
[----:B------:R1:W-:Y:S01]  /*70220*/  STL [R1+0x25c4], R15 ;  /* 0x0025c40f01007387 */ /* 0x0003e20000100800 */
[----:B------:R-:W-:-:S03]  /*70230*/  IMAD.X R12, R12, 0x1, R0, P2 ;  /* 0x000000010c0c7824 */ /* 0x000fc600010e0600 */
[----:B------:R1:W-:Y:S04]  /*70240*/  LDGSTS.E [R5+0x4000], desc[UR4][R14.64], P0 ;  /* 0x040000000e057fae */ /* 0x0003e80008121844 */
[----:B------:R1:W-:Y:S04]  /*70250*/  STL [R1+0x25d0], R6 ;  /* 0x0025d00601007387 */ /* 0x0003e80000100800 */
[----:B------:R3:W-:Y:S01]  /*70260*/  STL [R1+0x25cc], R12 ;  /* 0x0025cc0c01007387 */ /* 0x0007e20000100800 */
[----:B-1----:R-:W-:-:S03]  /*70270*/  IMAD.MOV.U32 R14, RZ, RZ, R6 ;  /* 0x000000ffff0e7224 */ /* 0x002fc600078e0006 */
[----:B------:R-:W4:Y:S01]  /*70280*/  LDL.LU R78, [R1+0x25f0] ;  /* 0x0025f000014e7983 */ /* 0x000f220000300800 */
[----:B------:R-:W-:-:S03]  /*70290*/  IMAD.MOV.U32 R15, RZ, RZ, R12 ;  /* 0x000000ffff0f7224 */ /* 0x000fc600078e000c */
[----:B------:R-:W4:Y:S04]  /*702a0*/  LDL.LU R79, [R1+0x25ec] ;  /* 0x0025ec00014f7983 */ /* 0x000f280000300800 */
[----:B------:R-:W-:Y:S04]  /*702b0*/  LDGSTS.E [R5+0x8000], desc[UR4][R14.64], P0 ;  /* 0x080000000e057fae */ /* 0x000fe80008121844 */
[----:B------:R-:W4:Y:S04]  /*702c0*/  LDL.LU R15, [R1+0x25f4] ;  /* 0x0025f400010f7983 */ /* 0x000f280000300800 */
[----:B------:R-:W4:Y:S04]  /*702d0*/  LDL.LU R6, [R1+0x25f8] ;  /* 0x0025f80001067983 */ /* 0x000f280000300800 */
[----:B------:R-:W4:Y:S04]  /*702e0*/  LDL.LU R77, [R1+0x25fc] ;  /* 0x0025fc00014d7983 */ /* 0x000f280000300800 */
[----:B---3--:R-:W3:Y:S01]  /*702f0*/  LDL.LU R12, [R1+0x2600] ;  /* 0x00260000010c7983 */ /* 0x008ee20000300800 */
[----:B------:R-:W-:-:S05]  /*70300*/  IADD3 R11, P1, R11, R2, RZ ;  /* 0x000000020b0b7210 */ /* 0x000fca0007f3e0ff */
[----:B--2---:R-:W-:Y:S02]  /*70310*/  IMAD.X R13, R13, 0x1, R0, P1 ;  /* 0x000000010d0d7824 */ /* 0x004fe400008e0600 */
[----:B------:R-:W-:Y:S02]  /*70320*/  IMAD.MOV.U32 R82, RZ, RZ, R11 ;  /* 0x000000ffff527224 */ /* 0x000fe400078e000b */
[----:B------:R-:W-:Y:S01]  /*70330*/  IMAD.MOV.U32 R83, RZ, RZ, R13 ;  /* 0x000000ffff537224 */ /* 0x000fe200078e000d */
[----:B----4-:R-:W-:-:S04]  /*70340*/  IADD3 R80, P1, R80, R2, RZ ;  /* 0x0000000250507210 */ /* 0x010fc80007f3e0ff */
[----:B------:R-:W-:Y:S01]  /*70350*/  LDGSTS.E [R5+0xc000], desc[UR4][R82.64], P0 ;  /* 0x0c00000052057fae */ /* 0x000fe20008121844 */
[----:B------:R-:W-:-:S03]  /*70360*/  ISETP.NE.U32.AND P0, PT, RZ, UR8, PT ;  /* 0x00000008ff007c0c */ /* 0x000fc6000bf05070 */
[----:B------:R1:W-:Y:S04]  /*70370*/  STL [R1+0x25d8], R11 ;  /* 0x0025d80b01007387 */ /* 0x0003e80000100800 */
[----:B------:R2:W-:Y:S04]  /*70380*/  STL [R1+0x25d4], R13 ;  /* 0x0025d40d01007387 */ /* 0x0005e80000100800 */
[----:B------:R-:W4:Y:S01]  /*70390*/  LDL.LU R76, [R1+0x2604] ;  /* 0x00260400014c7983 */ /* 0x000f220000300800 */
[----:B------:R-:W-:-:S03]  /*703a0*/  IADD3 R9, P2, R9, R2, RZ ;  /* 0x0000000209097210 */ /* 0x000fc60007f5e0ff */
[----:B-1----:R-:W4:Y:S01]  /*703b0*/  LDL.LU R11, [R1+0x2608] ;  /* 0x00260800010b7983 */ /* 0x002f220000300800 */
[----:B------:R-:W-:-:S03]  /*703c0*/  IMAD.X R81, R81, 0x1, R0, P1 ;  /* 0x0000000151517824 */ /* 0x000fc600008e0600 */
[----:B------:R-:W4:Y:S01]  /*703d0*/  LDL.LU R14, [R1+0x260c] ;  /* 0x00260c00010e7983 */ /* 0x000f220000300800 */
[----:B------:R-:W-:-:S03]  /*703e0*/  IMAD.X R10, R10, 0x1, R0, P2 ;  /* 0x000000010a0a7824 */ /* 0x000fc600010e0600 */
[----:B--2---:R-:W2:Y:S04]  /*703f0*/  LDL.LU R13, [R1+0x2610] ;  /* 0x00261000010d7983 */ /* 0x004ea80000300800 */
[----:B------:R-:W-:Y:S04]  /*70400*/  STL [R1+0x25e0], R80 ;  /* 0x0025e05001007387 */ /* 0x000fe80000100800 */
        /* <DEDUP_REMOVED lines=14> */
[----:B------:R1:W-:Y:S04]  /*704f0*/  STL [R1+0x25f0], R78 ;  /* 0x0025f04e01007387 */ /* 0x0003e80000100800 */
[----:B------:R1:W-:Y:S04]  /*70500*/  STL [R1+0x25ec], R79 ;  /* 0x0025ec4f01007387 */ /* 0x0003e80000100800 */
[----:B------:R1:W-:Y:S01]  /*70510*/  LDGSTS.E [R5+0x8004], desc[UR4][R78.64], P0 ;  /* 0x080040004e057fae */ /* 0x0003e20008121844 */
[----:B------:R-:W-:-:S05]  /*70520*/  IADD3 R6, P2, R6, R2, RZ ;  /* 0x0000000206067210 */ /* 0x000fca0007f5e0ff */
[--C-:B------:R-:W-:Y:S01]  /*70530*/  IMAD.X R15, R15, 0x1, R0.reuse, P2 ;  /* 0x000000010f0f7824 */ /* 0x100fe200010e0600 */
[----:B---3--:R-:W-:Y:S01]  /*70540*/  IADD3 R12, P3, R12, R2, RZ ;  /* 0x000000020c0c7210 */ /* 0x008fe20007f7e0ff */
[----:B------:R-:W-:Y:S04]  /*70550*/  STL [R1+0x25f8], R6 ;  /* 0x0025f80601007387 */ /* 0x000fe80000100800 */
[----:B------:R-:W-:Y:S01]  /*70560*/  IMAD.X R77, R77, 0x1, R0, P3 ;  /* 0x000000014d4d7824 */ /* 0x000fe200018e0600 */
[----:B------:R3:W-:Y:S01]  /*70570*/  STL [R1+0x25f4], R15 ;  /* 0x0025f40f01007387 */ /* 0x0007e20000100800 */
[----:B-1----:R-:W-:Y:S02]  /*70580*/  IMAD.MOV.U32 R78, RZ, RZ, R6 ;  /* 0x000000ffff4e7224 */ /* 0x002fe400078e0006 */
[----:B------:R-:W-:Y:S01]  /*70590*/  IMAD.MOV.U32 R79, RZ, RZ, R15 ;  /* 0x000000ffff4f7224 */ /* 0x000fe200078e000f */
[----:B------:R-:W-:Y:S04]  /*705a0*/  STL [R1+0x2600], R12 ;  /* 0x0026000c01007387 */ /* 0x000fe80000100800 */
[----:B------:R1:W-:Y:S04]  /*705b0*/  STL [R1+0x25fc], R77 ;  /* 0x0025fc4d01007387 */ /* 0x0003e80000100800 */
[----:B---3--:R-:W3:Y:S04]  /*705c0*/  LDL.LU R15, [R1+0x2620] ;  /* 0x00262000010f7983 */ /* 0x008ee80000300800 */
[----:B------:R1:W-:Y:S04]  /*705d0*/  LDGSTS.E [R5+0xc004], desc[UR4][R78.64], P0 ;  /* 0x0c0040004e057fae */ /* 0x0003e80008121844 */
[----:B------:R-:W3:Y:S01]  /*705e0*/  LDL.LU R6, [R1+0x2628] ;  /* 0x0026280001067983 */ /* 0x000ee20000300800 */
[----:B------:R-:W-:Y:S01]  /*705f0*/  ISETP.NE.U32.AND P1, PT, RZ, UR8, PT ;  /* 0x00000008ff007c0c */ /* 0x000fe2000bf25070 */
[----:B-1----:R-:W-:-:S02]  /*70600*/  IMAD.MOV.U32 R79, RZ, RZ, R77 ;  /* 0x000000ffff4f7224 */ /* 0x002fc400078e004d */
[----:B------:R-:W3:Y:S01]  /*70610*/  LDL.LU R77, [R1+0x261c] ;  /* 0x00261c00014d7983 */ /* 0x000ee20000300800 */
[----:B------:R-:W-:-:S03]  /*70620*/  IMAD.MOV.U32 R78, RZ, RZ, R12 ;  /* 0x000000ffff4e7224 */ /* 0x000fc600078e000c */
[----:B------:R-:W3:Y:S01]  /*70630*/  LDL.LU R12, [R1+0x2624] ;  /* 0x00262400010c7983 */ /* 0x000ee20000300800 */
[-C--:B----4-:R-:W-:Y:S02]  /*70640*/  IADD3 R11, P0, R11, R2.reuse, RZ ;  /* 0x000000020b0b7210 */ /* 0x090fe40007f1e0ff */
[----:B--2---:R-:W-:-:S03]  /*70650*/  IADD3 R13, P2, R13, R2, RZ ;  /* 0x000000020d0d7210 */ /* 0x004fc60007f5e0ff */
[----:B------:R1:W-:Y:S01]  /*70660*/  LDGSTS.E [R5+0x8], desc[UR4][R78.64], P1 ;  /* 0x000080004e057fae */ /* 0x0003e20008921844 */
[--C-:B------:R-:W-:Y:S02]  /*70670*/  IMAD.X R76, R76, 0x1, R0.reuse, P0 ;  /* 0x000000014c4c7824 */ /* 0x100fe400000e0600 */
[----:B------:R-:W-:Y:S01]  /*70680*/  IMAD.X R14, R14, 0x1, R0, P2 ;  /* 0x000000010e0e7824 */ /* 0x000fe200010e0600 */
[----:B------:R2:W-:Y:S04]  /*70690*/  STL [R1+0x2608], R11 ;  /* 0x0026080b01007387 */ /* 0x0005e80000100800 */
[----:B------:R-:W-:Y:S01]  /*706a0*/  STL [R1+0x2604], R76 ;  /* 0x0026044c01007387 */ /* 0x000fe20000100800 */
[----:B-1----:R-:W-:-:S03]  /*706b0*/  IMAD.MOV.U32 R78, RZ, RZ, R11 ;  /* 0x000000ffff4e7224 */ /* 0x002fc600078e000b */
[----:B------:R-:W-:Y:S01]  /*706c0*/  STL [R1+0x2610], R13 ;  /* 0x0026100d01007387 */ /* 0x000fe20000100800 */
[----:B------:R-:W-:-:S03]  /*706d0*/  IMAD.MOV.U32 R79, RZ, RZ, R76 ;  /* 0x000000ffff4f7224 */ /* 0x000fc600078e004c */
[----:B------:R1:W-:Y:S04]  /*706e0*/  STL [R1+0x260c], R14 ;  /* 0x00260c0e01007387 */ /* 0x0003e80000100800 */
[----:B--2---:R-:W2:Y:S04]  /*706f0*/  LDL.LU R11, [R1+0x2630] ;  /* 0x00263000010b7983 */ /* 0x004ea80000300800 */
[----:B------:R4:W-:Y:S01]  /*70700*/  LDGSTS.E [R5+0x4008], desc[UR4][R78.64], P1 ;  /* 0x040080004e057fae */ /* 0x0009e20008921844 */
[----:B------:R-:W-:Y:S01]  /*70710*/  IADD3 R9, P0, R9, R2, RZ ;  /* 0x0000000209097210 */ /* 0x000fe20007f1e0ff */
[----:B----4-:R-:W-:-:S04]  /*70720*/  IMAD.MOV.U32 R79, RZ, RZ, R14 ;  /* 0x000000ffff4f7224 */ /* 0x010fc800078e000e */
[----:B------:R-:W-:Y:S01]  /*70730*/  IMAD.X R10, R10, 0x1, R0, P0 ;  /* 0x000000010a0a7824 */ /* 0x000fe200000e0600 */
[----:B-1----:R-:W4:Y:S01]  /*70740*/  LDL.LU R14, [R1+0x262c] ;  /* 0x00262c00010e7983 */ /* 0x002f220000300800 */
[----:B------:R-:W-:-:S03]  /*70750*/  IMAD.MOV.U32 R78, RZ, RZ, R13 ;  /* 0x000000ffff4e7224 */ /* 0x000fc600078e000d */
[----:B------:R1:W-:Y:S04]  /*70760*/  STL [R1+0x2618], R9 ;  /* 0x0026180901007387 */ /* 0x0003e80000100800 */
[----:B------:R1:W-:Y:S04]  /*70770*/  STL [R1+0x2614], R10 ;  /* 0x0026140a01007387 */ /* 0x0003e80000100800 */
[----:B------:R-:W4:Y:S04]  /*70780*/  LDL.LU R80, [R1+0x2638] ;  /* 0x0026380001507983 */ /* 0x000f280000300800 */
[----:B------:R-:W-:Y:S01]  /*70790*/  LDGSTS.E [R5+0x8008], desc[UR4][R78.64], P1 ;  /* 0x080080004e057fae */ /* 0x000fe20008921844 */
[----:B------:R-:W-:-:S03]  /*707a0*/  IMAD.MOV.U32 R82, RZ, RZ, R9 ;  /* 0x000000ffff527224 */ /* 0x000fc600078e0009 */
[----:B------:R-:W4:Y:S04]  /*707b0*/  LDL.LU R78, [R1+0x29c0] ;  /* 0x0029c000014e7983 */ /* 0x000f280000300800 */
[----:B------:R-:W4:Y:S04]  /*707c0*/  LDL.LU R81, [R1+0x2634] ;  /* 0x0026340001517983 */ /* 0x000f280000300800 */
[----:B------:R-:W4:Y:S04]  /*707d0*/  LDL.LU R79, [R1+0x29bc] ;  /* 0x0029bc00014f7983 */ /* 0x000f280000300800 */
[----:B------:R-:W4:Y:S04]  /*707e0*/  LDL.LU R76, [R1+0x29c4] ;  /* 0x0029c400014c7983 */ /* 0x000f280000300800 */
[----:B-1----:R-:W4:Y:S01]  /*707f0*/  LDL.LU R9, [R1+0x29c8] ;  /* 0x0029c80001097983 */ /* 0x002f220000300800 */
[----:B------:R-:W-:-:S03]  /*70800*/  IMAD.MOV.U32 R83, RZ, RZ, R10 ;  /* 0x000000ffff537224 */ /* 0x000fc600078e000a */
[----:B------:R-:W4:Y:S04]  /*70810*/  LDL.LU R13, [R1+0x29cc] ;  /* 0x0029cc00010d7983 */ /* 0x000f280000300800 */
[----:B------:R-:W4:Y:S01]  /*70820*/  LDL.LU R10, [R1+0x29d0] ;  /* 0x0029d000010a7983 */ /* 0x000f220000300800 */
[----:B------:R-:W-:-:S03]  /*70830*/  UISETP.GT.AND UP1, UPT, UR12, 0x1f, UPT ;  /* 0x0000001f0c00788c */ /* 0x000fc6000bf24270 */
[----:B------:R1:W-:Y:S01]  /*70840*/  LDGSTS.E [R5+0xc008], desc[UR4][R82.64], P1 ;  /* 0x0c00800052057fae */ /* 0x0003e20008921844 */
        /* <DEDUP_REMOVED lines=8> */
[----:B-1----:R-:W-:Y:S01]  /*708d0*/  IMAD.MOV.U32 R82, RZ, RZ, R15 ;  /* 0x000000ffff527224 */ /* 0x002fe200078e000f */
[----:B------:R-:W-:Y:S01]  /*708e0*/  STL [R1+0x2620], R15 ;  /* 0x0026200f01007387 */ /* 0x000fe20000100800 */
[----:B------:R-:W-:-:S04]  /*708f0*/  IMAD.X R77, R77, 0x1, R0, P1 ;  /* 0x000000014d4d7824 */ /* 0x000fc800008e0600 */
[----:B------:R-:W-:Y:S02]  /*70900*/  IMAD.MOV.U32 R83, RZ, RZ, R77 ;  /* 0x000000ffff537224 */ /* 0x000fe400078e004d */
[----:B------:R-:W-:Y:S01]  /*70910*/  IMAD.X R12, R12, 0x1, R0, P2 ;  /* 0x000000010c0c7824 */ /* 0x000fe200010e0600 */
[----:B------:R-:W-:Y:S04]  /*70920*/  STL [R1+0x261c], R77 ;  /* 0x00261c4d01007387 */ /* 0x000fe80000100800 */
[----:B------:R-:W-:Y:S04]  /*70930*/  STL [R1+0x2628], R6 ;  /* 0x0026280601007387 */ /* 0x000fe80000100800 */
[----:B------:R1:W-:Y:S04]  /*70940*/  LDGSTS.E [R5+0xc], desc[UR4][R82.64], P0 ;  /* 0x0000c00052057fae */ /* 0x0003e80008121844 */
[----:B------:R3:W-:Y:S01]  /*70950*/  STL [R1+0x2624], R12 ;  /* 0x0026240c01007387 */ /* 0x0007e20000100800 */
[----:B-1----:R-:W-:-:S02]  /*70960*/  IMAD.MOV.U32 R83, RZ, RZ, R12 ;  /* 0x000000ffff537224 */ /* 0x002fc400078e000c */
[----:B------:R-:W-:Y:S01]  /*70970*/  IMAD.MOV.U32 R82, RZ, RZ, R6 ;  /* 0x000000ffff527224 */ /* 0x000fe200078e0006 */
[----:B---3--:R-:W3:Y:S04]  /*70980*/  LDL.LU R12, [R1+0x29d4] ;  /* 0x0029d400010c7983 */ /* 0x008ee80000300800 */
[----:B------:R-:W3:Y:S01]  /*70990*/  LDL.LU R6, [R1+0x29d8] ;  /* 0x0029d80001067983 */ /* 0x000ee20000300800 */
[----:B--2---:R-:W-:-:S03]  /*709a0*/  IADD3 R11, P1, R11, R2, RZ ;  /* 0x000000020b0b7210 */ /* 0x004fc60007f3e0ff */
[----:B------:R-:W-:Y:S04]  /*709b0*/  LDGSTS.E [R5+0x400c], desc[UR4][R82.64], P0 ;  /* 0x0400c00052057fae */ /* 0x000fe80008121844 */
[----:B------:R-:W-:Y:S01]  /*709c0*/  STL [R1+0x2630], R11 ;  /* 0x0026300b01007387 */ /* 0x000fe20000100800 */
[----:B----4-:R-:W-:-:S04]  /*709d0*/  IMAD.X R14, R14, 0x1, R0, P1 ;  /* 0x000000010e0e7824 */ /* 0x010fc800008e0600 */
[----:B------:R-:W-:Y:S01]  /*709e0*/  IMAD.MOV.U32 R15, RZ, RZ, R14 ;  /* 0x000000ffff0f7224 */ /* 0x000fe200078e000e */
[----:B------:R1:W-:Y:S01]  /*709f0*/  STL [R1+0x262c], R14 ;  /* 0x00262c0e01007387 */ /* 0x0003e20000100800 */
[----:B------:R-:W-:-:S03]  /*70a00*/  IADD3 R80, P2, R80, R2, RZ ;  /* 0x0000000250507210 */ /* 0x000fc60007f5e0ff */
[----:B------:R-:W2:Y:S01]  /*70a10*/  LDL.LU R77, [R1+0x29dc] ;  /* 0x0029dc00014d7983 */ /* 0x000ea20000300800 */
[----:B-1----:R-:W-:Y:S01]  /*70a20*/  IMAD.MOV.U32 R14, RZ, RZ, R11 ;  /* 0x000000ffff0e7224 */ /* 0x002fe200078e000b */
[----:B------:R-:W-:-:S04]  /*70a30*/  ISETP.NE.U32.AND P1, PT, RZ, UR8, PT ;  /* 0x00000008ff007c0c */ /* 0x000fc8000bf25070 */
[----:B------:R-:W-:Y:S01]  /*70a40*/  LDGSTS.E [R5+0x800c], desc[UR4][R14.64], P0 ;  /* 0x0800c0000e057fae */ /* 0x000fe20008121844 */
[----:B------:R-:W-:Y:S01]  /*70a50*/  IADD3 R78, P3, R78, R2, RZ ;  /* 0x000000024e4e7210 */ /* 0x000fe20007f7e0ff */
[--C-:B------:R-:W-:Y:S02]  /*70a60*/  IMAD.X R81, R81, 0x1, R0.reuse, P2 ;  /* 0x0000000151517824 */ /* 0x100fe400010e0600 */
[----:B------:R-:W4:Y:S04]  /*70a70*/  LDL.LU R15, [R1+0x29e0] ;  /* 0x0029e000010f7983 */ /* 0x000f280000300800 */
[----:B------:R-:W-:Y:S01]  /*70a80*/  LDGSTS.E [R5+0xc00c], desc[UR4][R80.64], P0 ;  /* 0x0c00c00050057fae */ /* 0x000fe20008121844 */
[----:B------:R-:W-:-:S03]  /*70a90*/  IMAD.X R79, R79, 0x1, R0, P3 ;  /* 0x000000014f4f7824 */ /* 0x000fc600018e0600 */
[----:B------:R-:W2:Y:S01]  /*70aa0*/  LDL.LU R14, [R1+0x29e4] ;  /* 0x0029e400010e7983 */ /* 0x000ea20000300800 */
[----:B------:R-:W-:-:S03]  /*70ab0*/  IADD3 R9, P0, R9, R2, RZ ;  /* 0x0000000209097210 */ /* 0x000fc60007f1e0ff */
[----:B------:R-:W2:Y:S04]  /*70ac0*/  LDL.LU R11, [R1+0x29e8] ;  /* 0x0029e800010b7983 */ /* 0x000ea80000300800 */
[----:B------:R-:W-:Y:S01]  /*70ad0*/  STL [R1+0x2638], R80 ;  /* 0x0026385001007387 */ /* 0x000fe20000100800 */
[--C-:B------:R-:W-:Y:S01]  /*70ae0*/  IMAD.X R76, R76, 0x1, R0.reuse, P0 ;  /* 0x000000014c4c7824 */ /* 0x100fe200000e0600 */
[----:B------:R-:W-:Y:S02]  /*70af0*/  IADD3 R10, P2, R10, R2, RZ ;  /* 0x000000020a0a7210 */ /* 0x000fe40007f5e0ff */
[----:B------:R-:W-:Y:S04]  /*70b00*/  STL [R1+0x2634], R81 ;  /* 0x0026345101007387 */ /* 0x000fe80000100800 */
[----:B------:R1:W-:Y:S01]  /*70b10*/  STL [R1+0x29c0], R78 ;  /* 0x0029c04e01007387 */ /* 0x0003e20000100800 */
[----:B------:R-:W-:-:S03]  /*70b20*/  IMAD.X R13, R13, 0x1, R0, P2 ;  /* 0x000000010d0d7824 */ /* 0x000fc600010e0600 */
[----:B------:R1:W-:Y:S04]  /*70b30*/  STL [R1+0x29bc], R79 ;  /* 0x0029bc4f01007387 */ /* 0x0003e80000100800 */
        /* <DEDUP_REMOVED lines=11> */
[----:B------:R-:W-:Y:S01]  /*70bf0*/  IMAD.MOV.U32 R79, RZ, RZ, R13 ;  /* 0x000000ffff4f7224 */ /* 0x000fe200078e000d */
[----:B------:R-:W-:-:S04]  /*70c00*/  UISETP.GT.AND UP1, UPT, UR12, 0x3d, UPT ;  /* 0x0000003d0c00788c */ /* 0x000fc8000bf24270 */
[----:B------:R1:W-:Y:S01]  /*70c10*/  LDGSTS.E [R5+0x18000], desc[UR4][R78.64], P1 ;  /* 0x180000004e057fae */ /* 0x0003e20008921844 */
[----:B------:R-:W-:-:S04]  /*70c20*/  USEL UR8, URZ, 0x4, !UP1 ;  /* 0x000000043f087887 */ /* 0x000fc8000c800000 */
[----:B------:R-:W-:Y:S01]  /*70c30*/  USEL UR8, UR8, URZ, !UP0 ;  /* 0x0000003f08087287 */ /* 0x000fe2000c000000 */
[----:B---3--:R-:W-:-:S05]  /*70c40*/  IADD3 R6, P0, R6, R2, RZ ;  /* 0x0000000206067210 */ /* 0x008fca0007f1e0ff */
[----:B------:R-:W-:Y:S01]  /*70c50*/  IMAD.X R12, R12, 0x1, R0, P0 ;  /* 0x000000010c0c7824 */ /* 0x000fe200000e0600 */
[----:B------:R3:W-:Y:S01]  /*70c60*/  STL [R1+0x29d8], R6 ;  /* 0x0029d80601007387 */ /* 0x0007e20000100800 */
[----:B-1----:R-:W-:-:S03]  /*70c70*/  IMAD.MOV.U32 R78, RZ, RZ, R6 ;  /* 0x000000ffff4e7224 */ /* 0x002fc600078e0006 */
[----:B------:R1:W-:Y:S04]  /*70c80*/  STL [R1+0x29d4], R12 ;  /* 0x0029d40c01007387 */ /* 0x0003e80000100800 */
[----:B------:R-:W2:Y:S04]  /*70c90*/  LDL.LU R13, [R1+0x29f8] ;  /* 0x0029f800010d7983 */ /* 0x000ea80000300800 */
[----:B---3--:R-:W3:Y:S01]  /*70ca0*/  LDL.LU R6, [R1+0x2a00] ;  /* 0x002a000001067983 */ /* 0x008ee20000300800 */
[----:B------:R-:W-:-:S03]  /*70cb0*/  IMAD.MOV.U32 R79, RZ, RZ, R12 ;  /* 0x000000ffff4f7224 */ /* 0x000fc600078e000c */
[----:B------:R-:W3:Y:S04]  /*70cc0*/  LDL.LU R76, [R1+0x29f4] ;  /* 0x0029f400014c7983 */ /* 0x000ee80000300800 */
[----:B-1----:R-:W3:Y:S01]  /*70cd0*/  LDL.LU R12, [R1+0x29fc] ;  /* 0x0029fc00010c7983 */ /* 0x002ee20000300800 */
[----:B------:R-:W-:-:S03]  /*70ce0*/  ISETP.NE.U32.AND P0, PT, RZ, UR8, PT ;  /* 0x00000008ff007c0c */ /* 0x000fc6000bf05070 */
[----:B------:R1:W-:Y:S01]  /*70cf0*/  LDGSTS.E [R5+0x1c000], desc[UR4][R78.64], P1 ;  /* 0x1c0000004e057fae */ /* 0x0003e20008921844 */
[----:B----4-:R-:W-:-:S05]  /*70d00*/  IADD3 R15, P1, R15, R2, RZ ;  /* 0x000000020f0f7210 */ /* 0x010fca0007f3e0ff */
[----:B--2---:R-:W-:Y:S01]  /*70d10*/  IMAD.X R77, R77, 0x1, R0, P1 ;  /* 0x000000014d4d7824 */ /* 0x004fe200008e0600 */
[----:B------:R-:W-:Y:S01]  /*70d20*/  IADD3 R11, P2, R11, R2, RZ ;  /* 0x000000020b0b7210 */ /* 0x000fe20007f5e0ff */
[----:B------:R2:W-:Y:S01]  /*70d30*/  STL [R1+0x29e0], R15 ;  /* 0x0029e00f01007387 */ /* 0x0005e20000100800 */
[----:B-1----:R-:W-:-:S03]  /*70d40*/  IMAD.MOV.U32 R78, RZ, RZ, R15 ;  /* 0x000000ffff4e7224 */ /* 0x002fc600078e000f */
[----:B------:R-:W-:Y:S01]  /*70d50*/  IMAD.X R14, R14, 0x1, R0, P2 ;  /* 0x000000010e0e7824 */ /* 0x000fe200010e0600 */
[----:B------:R-:W-:Y:S01]  /*70d60*/  STL [R1+0x29dc], R77 ;  /* 0x0029dc4d01007387 */ /* 0x000fe20000100800 */
[----:B------:R-:W-:-:S03]  /*70d70*/  IMAD.MOV.U32 R79, RZ, RZ, R77 ;  /* 0x000000ffff4f7224 */ /* 0x000fc600078e004d */
[----:B------:R-:W-:Y:S01]  /*70d80*/  STL [R1+0x29e8], R11 ;  /* 0x0029e80b01007387 */ /* 0x000fe20000100800 */
[----:B--2---:R-:W-:-:S03]  /*70d90*/  IMAD.MOV.U32 R15, RZ, RZ, R14 ;  /* 0x000000ffff0f7224 */ /* 0x004fc600078e000e */
[----:B------:R1:W-:Y:S04]  /*70da0*/  STL [R1+0x29e4], R14 ;  /* 0x0029e40e01007387 */ /* 0x0003e80000100800 */
[----:B------:R-:W2:Y:S04]  /*70db0*/  LDL.LU R80, [R1+0x2a08] ;  /* 0x002a080001507983 */ /* 0x000ea80000300800 */
[----:B------:R4:W-:Y:S01]  /*70dc0*/  LDGSTS.E [R5+0x10004], desc[UR4][R78.64], P0 ;  /* 0x100040004e057fae */ /* 0x0009e20008121844 */
[----:B-1----:R-:W-:-:S05]  /*70dd0*/  IMAD.MOV.U32 R14, RZ, RZ, R11 ;  /* 0x000000ffff0e7224 */ /* 0x002fca00078e000b */
[----:B------:R1:W-:Y:S04]  /*70de0*/  LDGSTS.E [R5+0x14004], desc[UR4][R14.64], P0 ;  /* 0x140040000e057fae */ /* 0x0003e80008121844 */
[----:B------:R-:W4:Y:S01]  /*70df0*/  LDL.LU R78, [R1+0x2a10] ;  /* 0x002a1000014e7983 */ /* 0x000f220000300800 */
[----:B------:R-:W-:-:S03]  /*70e00*/  IADD3 R9, P1, R9, R2, RZ ;  /* 0x0000000209097210 */ /* 0x000fc60007f3e0ff */
[----:B------:R-:W4:Y:S04]  /*70e10*/  LDL.LU R81, [R1+0x2a04] ;  /* 0x002a040001517983 */ /* 0x000f280000300800 */
[----:B------:R-:W4:Y:S04]  /*70e20*/  LDL.LU R79, [R1+0x2a0c] ;  /* 0x002a0c00014f7983 */ /* 0x000f280000300800 */
[----:B------:R-:W1:Y:S04]  /*70e30*/  LDL.LU R15, [R1+0x2a18] ;  /* 0x002a1800010f7983 */ /* 0x000e680000300800 */
[----:B------:R-:W-:Y:S01]  /*70e40*/  STL [R1+0x29f0], R9 ;  /* 0x0029f00901007387 */ /* 0x000fe20000100800 */
[----:B------:R-:W-:-:S05]  /*70e50*/  IMAD.X R10, R10, 0x1, R0, P1 ;  /* 0x000000010a0a7824 */ /* 0x000fca00008e0600 */
[----:B------:R3:W-:Y:S04]  /*70e60*/  STL [R1+0x29ec], R10 ;  /* 0x0029ec0a01007387 */ /* 0x0007e80000100800 */
[----:B------:R-:W4:Y:S01]  /*70e70*/  LDL.LU R77, [R1+0x2a14] ;  /* 0x002a1400014d7983 */ /* 0x000f220000300800 */
[----:B------:R-:W-:-:S03]  /*70e80*/  IMAD.MOV.U32 R11, RZ, RZ, R10 ;  /* 0x000000ffff0b7224 */ /* 0x000fc600078e000a */
[----:B------:R-:W4:Y:S01]  /*70e90*/  LDL.LU R14, [R1+0x2a1c] ;  /* 0x002a1c00010e7983 */ /* 0x000f220000300800 */
[----:B---3--:R-:W-:-:S05]  /*70ea0*/  IMAD.MOV.U32 R10, RZ, RZ, R9 ;  /* 0x000000ffff0a7224 */ /* 0x008fca00078e0009 */
[----:B------:R-:W-:Y:S04]  /*70eb0*/  LDGSTS.E [R5+0x18004], desc[UR4][R10.64], P0 ;  /* 0x180040000a057fae */ /* 0x000fe80008121844 */
[----:B------:R-:W3:Y:S04]  /*70ec0*/  LDL.LU R11, [R1+0x2a20] ;  /* 0x002a2000010b7983 */ /* 0x000ee80000300800 */
[----:B------:R-:W3:Y:S04]  /*70ed0*/  LDL.LU R10, [R1+0x2a24] ;  /* 0x002a2400010a7983 */ /* 0x000ee80000300800 */
[----:B------:R-:W3:Y:S01]  /*70ee0*/  LDL.LU R9, [R1+0x2a28] ;  /* 0x002a280001097983 */ /* 0x000ee20000300800 */
        /* <DEDUP_REMOVED lines=8> */
[----:B------:R-:W-:-:S03]  /*70f70*/  IADD3 R6, P3, R6, R2, RZ ;  /* 0x0000000206067210 */ /* 0x000fc60007f7e0ff */
[--C-:B------:R-:W-:Y:S01]  /*70f80*/  IMAD.X R76, R76, 0x1, R0.reuse, P2 ;  /* 0x000000014c4c7824 */ /* 0x100fe200010e0600 */
[----:B------:R2:W-:Y:S01]  /*70f90*/  STL [R1+0x29f8], R13 ;  /* 0x0029f80d01007387 */ /* 0x0005e20000100800 */
[----:B------:R-:W-:-:S03]  /*70fa0*/  IMAD.X R12, R12, 0x1, R0, P3 ;  /* 0x000000010c0c7824 */ /* 0x000fc600018e0600 */
[----:B------:R2:W-:Y:S01]  /*70fb0*/  STL [R1+0x29f4], R76 ;  /* 0x0029f44c01007387 */ /* 0x0005e20000100800 */
[----:B------:R-:W-:Y:S02]  /*70fc0*/  IMAD.MOV.U32 R82, RZ, RZ, R13 ;  /* 0x000000ffff527224 */ /* 0x000fe400078e000d */
[----:B------:R-:W-:Y:S01]  /*70fd0*/  IMAD.MOV.U32 R83, RZ, RZ, R76 ;  /* 0x000000ffff537224 */ /* 0x000fe200078e004c */
[----:B------:R-:W-:Y:S01]  /*70fe0*/  STL [R1+0x2a00], R6 ;  /* 0x002a000601007387 */ /* 0x000fe20000100800 */
[----:B--2---:R-:W-:-:S03]  /*70ff0*/  IMAD.MOV.U32 R13, RZ, RZ, R12 ;  /* 0x000000ffff0d7224 */ /* 0x004fc600078e000c */
[----:B------:R2:W-:Y:S04]  /*71000*/  STL [R1+0x29fc], R12 ;  /* 0x0029fc0c01007387 */ /* 0x0005e80000100800 */
[----:B------:R-:W-:Y:S04]  /*71010*/  LDGSTS.E [R5+0x1c004], desc[UR4][R82.64], P0 ;  /* 0x1c00400052057fae */ /* 0x000fe80008121844 */
[----:B------:R-:W3:Y:S01]  /*71020*/  LDL.LU R76, [R1+0x2a2c] ;  /* 0x002a2c00014c7983 */ /* 0x000ee20000300800 */
[----:B--2---:R-:W-:-:S05]  /*71030*/  IMAD.MOV.U32 R12, RZ, RZ, R6 ;  /* 0x000000ffff0c7224 */ /* 0x004fca00078e0006 */
[----:B------:R-:W-:Y:S04]  /*71040*/  LDGSTS.E [R5+0x10008], desc[UR4][R12.64], P1 ;  /* 0x100080000c057fae */ /* 0x000fe80008921844 */
[----:B------:R-:W2:Y:S04]  /*71050*/  LDL.LU R13, [R1+0x2a30] ;  /* 0x002a3000010d7983 */ /* 0x000ea80000300800 */
[----:B------:R-:W2:Y:S04]  /*71060*/  LDL.LU R12, [R1+0x2a34] ;  /* 0x002a3400010c7983 */ /* 0x000ea80000300800 */
[----:B------:R-:W2:Y:S01]  /*71070*/  LDL.LU R6, [R1+0x2a38] ;  /* 0x002a380001067983 */ /* 0x000ea20000300800 */
[----:B------:R-:W-:-:S05]  /*71080*/  IADD3 R80, P0, R80, R2, RZ ;  /* 0x0000000250507210 */ /* 0x000fca0007f1e0ff */
[----:B------:R-:W-:Y:S01]  /*71090*/  STL [R1+0x2a08], R80 ;  /* 0x002a085001007387 */ /* 0x000fe20000100800 */
[----:B----4-:R-:W-:Y:S01]  /*710a0*/  IADD3 R78, P2, R78, R2, RZ ;  /* 0x000000024e4e7210 */ /* 0x010fe20007f5e0ff */
[----:B------:R-:W-:-:S04]  /*710b0*/  IMAD.X R81, R81, 0x1, R0, P0 ;  /* 0x0000000151517824 */ /* 0x000fc800000e0600 */
[--C-:B------:R-:W-:Y:S01]  /*710c0*/  IMAD.X R79, R79, 0x1, R0.reuse, P2 ;  /* 0x000000014f4f7824 */ /* 0x100fe200010e0600 */
[----:B-1----:R-:W-:Y:S01]  /*710d0*/  IADD3 R15, P0, R15, R2, RZ ;  /* 0x000000020f0f7210 */ /* 0x002fe20007f1e0ff */
[----:B------:R-:W-:Y:S04]  /*710e0*/  STL [R1+0x2a04], R81 ;  /* 0x002a045101007387 */ /* 0x000fe80000100800 */
[----:B------:R-:W-:Y:S04]  /*710f0*/  STL [R1+0x2a10], R78 ;  /* 0x002a104e01007387 */ /* 0x000fe80000100800 */
[----:B------:R-:W-:Y:S04]  /*71100*/  LDGSTS.E [R5+0x14008], desc[UR4][R80.64], P1 ;  /* 0x1400800050057fae */ /* 0x000fe80008921844 */
[----:B------:R1:W-:Y:S04]  /*71110*/  STL [R1+0x2a0c], R79 ;  /* 0x002a0c4f01007387 */ /* 0x0003e80000100800 */
[----:B------:R1:W-:Y:S01]  /*71120*/  LDGSTS.E [R5+0x18008], desc[UR4][R78.64], P1 ;  /* 0x180080004e057fae */ /* 0x0003e20008921844 */
[----:B------:R-:W-:-:S03]  /*71130*/  IMAD.X R77, R77, 0x1, R0, P0 ;  /* 0x000000014d4d7824 */ /* 0x000fc600000e0600 */
[----:B------:R-:W-:Y:S04]  /*71140*/  STL [R1+0x2a18], R15 ;  /* 0x002a180f01007387 */ /* 0x000fe80000100800 */
[----:B------:R4:W-:Y:S01]  /*71150*/  STL [R1+0x2a14], R77 ;  /* 0x002a144d01007387 */ /* 0x0009e20000100800 */
[----:B-1----:R-:W-:Y:S02]  /*71160*/  IMAD.MOV.U32 R79, RZ, RZ, R77 ;  /* 0x000000ffff4f7224 */ /* 0x002fe400078e004d */
[----:B------:R-:W-:Y:S01]  /*71170*/  IMAD.MOV.U32 R78, RZ, RZ, R15 ;  /* 0x000000ffff4e7224 */ /* 0x000fe200078e000f */
[----:B----4-:R-:W4:Y:S04]  /*71180*/  LDL.LU R77, [R1+0x2a3c] ;  /* 0x002a3c00014d7983 */ /* 0x010f280000300800 */
[----:B------:R-:W4:Y:S04]  /*71190*/  LDL.LU R15, [R1+0x2a40] ;  /* 0x002a4000010f7983 */ /* 0x000f280000300800 */
[----:B------:R1:W-:Y:S01]  /*711a0*/  LDGSTS.E [R5+0x1c008], desc[UR4][R78.64], P1 ;  /* 0x1c0080004e057fae */ /* 0x0003e20008921844 */
[----:B---3--:R-:W-:-:S02]  /*711b0*/  IADD3 R11, P1, R11, R2, RZ ;  /* 0x000000020b0b7210 */ /* 0x008fc40007f3e0ff */
[----:B------:R-:W-:Y:S02]  /*711c0*/  ISETP.NE.U32.AND P0, PT, RZ, UR8, PT ;  /* 0x00000008ff007c0c */ /* 0x000fe4000bf05070 */
[----:B------:R-:W-:Y:S01]  /*711d0*/  IADD3 R9, P2, R9, R2, RZ ;  /* 0x0000000209097210 */ /* 0x000fe20007f5e0ff */
[--C-:B------:R-:W-:Y:S01]  /*711e0*/  IMAD.X R14, R14, 0x1, R0.reuse, P1 ;  /* 0x000000010e0e7824 */ /* 0x100fe200008e0600 */
[----:B------:R3:W-:Y:S03]  /*711f0*/  STL [R1+0x2a20], R11 ;  /* 0x002a200b01007387 */ /* 0x0007e60000100800 */
[----:B------:R-:W-:Y:S01]  /*71200*/  IMAD.X R10, R10, 0x1, R0, P2 ;  /* 0x000000010a0a7824 */ /* 0x000fe200010e0600 */
[----:B------:R-:W-:Y:S01]  /*71210*/  STL [R1+0x2a1c], R14 ;  /* 0x002a1c0e01007387 */ /* 0x000fe20000100800 */
[----:B-1----:R-:W-:Y:S02]  /*71220*/  IMAD.MOV.U32 R78, RZ, RZ, R11 ;  /* 0x000000ffff4e7224 */ /* 0x002fe400078e000b */
[----:B------:R-:W-:Y:S01]  /*71230*/  IMAD.MOV.U32 R79, RZ, RZ, R14 ;  /* 0x000000ffff4f7224 */ /* 0x000fe200078e000e */
[----:B------:R-:W-:Y:S01]  /*71240*/  STL [R1+0x2a28], R9 ;  /* 0x002a280901007387 */ /* 0x000fe20000100800 */
[----:B---3--:R-:W-:-:S03]  /*71250*/  IMAD.MOV.U32 R11, RZ, RZ, R10 ;  /* 0x000000ffff0b7224 */ /* 0x008fc600078e000a */
[----:B------:R1:W-:Y:S04]  /*71260*/  STL [R1+0x2a24], R10 ;  /* 0x002a240a01007387 */ /* 0x0003e80000100800 */
[----:B------:R-:W-:Y:S04]  /*71270*/  LDGSTS.E [R5+0x1000c], desc[UR4][R78.64], P0 ;  /* 0x1000c0004e057fae */ /* 0x000fe80008121844 */
[----:B------:R-:W3:Y:S01]  /*71280*/  LDL.LU R80, [R1+0x2a5c] ;  /* 0x002a5c0001507983 */ /* 0x000ee20000300800 */
[----:B-1----:R-:W-:-:S05]  /*71290*/  IMAD.MOV.U32 R10, RZ, RZ, R9 ;  /* 0x000000ffff0a7224 */ /* 0x002fca00078e0009 */
[----:B------:R1:W-:Y:S04]  /*712a0*/  LDGSTS.E [R5+0x1400c], desc[UR4][R10.64], P0 ;  /* 0x1400c0000a057fae */ /* 0x0003e80008121844 */
[----:B------:R-:W3:Y:S04]  /*712b0*/  LDL.LU R11, [R1+0x2a60] ;  /* 0x002a6000010b7983 */ /* 0x000ee80000300800 */
[----:B------:R-:W3:Y:S04]  /*712c0*/  LDL.LU R14, [R1+0x2a7c] ;  /* 0x002a7c00010e7983 */ /* 0x000ee80000300800 */
[----:B------:R-:W3:Y:S01]  /*712d0*/  LDL.LU R9, [R1+0x2a80] ;  /* 0x002a800001097983 */ /* 0x000ee20000300800 */
[----:B-1----:R-:W1:Y:S01]  /*712e0*/  S2R R10, SR_TID.X ;  /* 0x00000000000a7919 */ /* 0x002e620000002100 */
[----:B--2---:R-:W-:-:S05]  /*712f0*/  IADD3 R13, P1, R13, R2, RZ ;  /* 0x000000020d0d7210 */ /* 0x004fca0007f3e0ff */
[--C-:B------:R-:W-:Y:S01]  /*71300*/  IMAD.X R76, R76, 0x1, R0.reuse, P1 ;  /* 0x000000014c4c7824 */ /* 0x100fe200008e0600 */
[----:B------:R-:W-:Y:S01]  /*71310*/  IADD3 R6, P2, R6, R2, RZ ;  /* 0x0000000206067210 */ /* 0x000fe20007f5e0ff */
[----:B------:R2:W-:Y:S04]  /*71320*/  STL [R1+0x2a30], R13 ;  /* 0x002a300d01007387 */ /* 0x0005e80000100800 */
[----:B------:R-:W-:Y:S01]  /*71330*/  IMAD.X R12, R12, 0x1, R0, P2 ;  /* 0x000000010c0c7824 */ /* 0x000fe200010e0600 */
[----:B------:R-:W-:Y:S01]  /*71340*/  STL [R1+0x2a2c], R76 ;  /* 0x002a2c4c01007387 */ /* 0x000fe20000100800 */
[----:B------:R-:W-:Y:S02]  /*71350*/  IMAD.MOV.U32 R78, RZ, RZ, R13 ;  /* 0x000000ffff4e7224 */ /* 0x000fe400078e000d */
[----:B------:R-:W-:Y:S01]  /*71360*/  IMAD.MOV.U32 R79, RZ, RZ, R76 ;  /* 0x000000ffff4f7224 */ /* 0x000fe200078e004c */
[----:B------:R-:W-:Y:S01]  /*71370*/  STL [R1+0x2a38], R6 ;  /* 0x002a380601007387 */ /* 0x000fe20000100800 */
[----:B--2---:R-:W-:-:S03]  /*71380*/  IMAD.MOV.U32 R13, RZ, RZ, R12 ;  /* 0x000000ffff0d7224 */ /* 0x004fc600078e000c */
[----:B------:R2:W-:Y:S04]  /*71390*/  STL [R1+0x2a34], R12 ;  /* 0x002a340c01007387 */ /* 0x0005e80000100800 */
[----:B------:R-:W-:Y:S01]  /*713a0*/  LDGSTS.E [R5+0x1800c], desc[UR4][R78.64], P0 ;  /* 0x1800c0004e057fae */ /* 0x000fe20008121844 */
[----:B--2---:R-:W-:Y:S01]  /*713b0*/  IMAD.MOV.U32 R12, RZ, RZ, R6 ;  /* 0x000000ffff0c7224 */ /* 0x004fe200078e0006 */
[----:B-1----:R-:W-:-:S04]  /*713c0*/  LOP3.LUT R6, R10, 0x3f, RZ, 0xc0, !PT ;  /* 0x0000003f0a067812 */ /* 0x002fc800078ec0ff */
[----:B------:R1:W-:Y:S01]  /*713d0*/  LDGSTS.E [R5+0x1c00c], desc[UR4][R12.64], P0 ;  /* 0x1c00c0000c057fae */ /* 0x0003e20008121844 */
[----:B------:R-:W-:Y:S02]  /*713e0*/  ISETP.GE.AND P0, PT, R6, UR12, PT ;  /* 0x0000000c06007c0c */ /* 0x000fe4000bf06270 */
[----:B------:R-:W-:Y:S01]  /*713f0*/  PLOP3.LUT P1, PT, PT, PT, UP0, 0x80, 0x0 ;  /* 0x000000000000781c */ /* 0x000fe20003f2f008 */
[----:B------:R-:W2:Y:S04]  /*71400*/  LDL.LU R78, [R1+0x2aa0] ;  /* 0x002aa000014e7983 */ /* 0x000ea80000300800 */
[----:B------:R-:W0:Y:S01]  /*71410*/  LDGDEPBAR ;  /* 0x00000000000079af */ /* 0x000e220000000000 */
[----:B-1----:R-:W-:-:S03]  /*71420*/  SEL R5, RZ, 0x4, P0 ;  /* 0x00000004ff057807 */ /* 0x002fc60000000000 */
[----:B------:R-:W2:Y:S01]  /*71430*/  LDL.LU R12, [R1+0x2ac0] ;  /* 0x002ac000010c7983 */ /* 0x000ea20000300800 */
[----:B------:R-:W-:-:S03]  /*71440*/  SEL R5, R5, RZ, !P1 ;  /* 0x000000ff05057207 */ /* 0x000fc60004800000 */
[----:B------:R-:W2:Y:S04]  /*71450*/  LDL.LU R79, [R1+0x2a9c] ;  /* 0x002a9c00014f7983 */ /* 0x000ea80000300800 */
[----:B------:R-:W2:Y:S04]  /*71460*/  LDL.LU R76, [R1+0x2abc] ;  /* 0x002abc00014c7983 */ /* 0x000ea80000300800 */
[----:B------:R-:W2:Y:S04]  /*71470*/  LDL.LU R13, [R1+0x2ae0] ;  /* 0x002ae000010d7983 */ /* 0x000ea80000300800 */
[----:B------:R-:W2:Y:S01]  /*71480*/  LDL.LU R10, [R1+0x2b00] ;  /* 0x002b0000010a7983 */ /* 0x000ea20000300800 */
[----:B----4-:R-:W-:-:S05]  /*71490*/  IADD3 R15, P1, R15, R4, RZ ;  /* 0x000000040f0f7210 */ /* 0x010fca0007f3e0ff */
[----:B------:R-:W-:Y:S01]  /*714a0*/  IMAD.X R77, R77, 0x1, R3, P1 ;  /* 0x000000014d4d7824 */ /* 0x000fe200008e0603 */
[----:B------:R-:W-:Y:S01]  /*714b0*/  STL [R1+0x2a40], R15 ;  /* 0x002a400f01007387 */ /* 0x000fe20000100800 */
[----:B------:R-:W-:Y:S02]  /*714c0*/  IMAD.MOV.U32 R82, RZ, RZ, R15 ;  /* 0x000000ffff527224 */ /* 0x000fe400078e000f */
[----:B------:R-:W-:Y:S01]  /*714d0*/  IMAD.MOV.U32 R83, RZ, RZ, R77 ;  /* 0x000000ffff537224 */ /* 0x000fe200078e004d */
[----:B------:R1:W-:Y:S04]  /*714e0*/  STL [R1+0x2a3c], R77 ;  /* 0x002a3c4d01007387 */ /* 0x0003e80000100800 */
[----:B-1----:R-:W4:Y:S04]  /*714f0*/  LDL.LU R77, [R1+0x2adc] ;  /* 0x002adc00014d7983 */ /* 0x002f280000300800 */
[----:B------:R-:W4:Y:S01]  /*71500*/  LDL.LU R15, [R1+0x2afc] ;  /* 0x002afc00010f7983 */ /* 0x000f220000300800 */
[----:B------:R-:W-:Y:S01]  /*71510*/  ISETP.NE.U32.AND P0, PT, R5, RZ, PT ;  /* 0x000000ff0500720c */ /* 0x000fe20003f05070 */
[----:B------:R-:W-:-:S05]  /*71520*/  IMAD.U32 R6, RZ, RZ, UR13 ;  /* 0x0000000dff067e24 */ /* 0x000fca000f8e00ff */
[----:B------:R-:W-:-:S07]  /*71530*/  IADD3 R6, R7, 0x100000, R6 ;  /* 0x0010000007067810 */ /* 0x000fce0007ffe006 */
[----:B------:R-:W-:Y:S01]  /*71540*/  LDGSTS.E [R6+-0x20000], desc[UR4][R82.64], P0 ;  /* 0xe000000052067fae */ /* 0x000fe20008121844 */
[----:B---3--:R-:W-:-:S05]  /*71550*/  IADD3 R11, P1, R11, R4, RZ ;  /* 0x000000040b0b7210 */ /* 0x008fca0007f3e0ff */
[--C-:B------:R-:W-:Y:S01]  /*71560*/  IMAD.X R80, R80, 0x1, R3.reuse, P1 ;  /* 0x0000000150507824 */ /* 0x100fe200008e0603 */
[----:B------:R-:W-:Y:S01]  /*71570*/  IADD3 R9, P2, R9, R4, RZ ;  /* 0x0000000409097210 */ /* 0x000fe20007f5e0ff */
[----:B------:R-:W-:Y:S02]  /*71580*/  STL [R1+0x2a60], R11 ;  /* 0x002a600b01007387 */ /* 0x000fe40000100800 */
[----:B------:R-:W-:Y:S02]  /*71590*/  IMAD.MOV.U32 R81, RZ, RZ, R80 ;  /* 0x000000ffff517224 */ /* 0x000fe400078e0050 */
[----:B------:R-:W-:Y:S01]  /*715a0*/  IMAD.X R14, R14, 0x1, R3, P2 ;  /* 0x000000010e0e7824 */ /* 0x000fe200010e0603 */
[----:B------:R1:W-:Y:S04]  /*715b0*/  STL [R1+0x2a5c], R80 ;  /* 0x002a5c5001007387 */ /* 0x0003e80000100800 */
[----:B------:R-:W-:Y:S04]  /*715c0*/  STL [R1+0x2a80], R9 ;  /* 0x002a800901007387 */ /* 0x000fe80000100800 */
[----:B------:R3:W-:Y:S01]  /*715d0*/  STL [R1+0x2a7c], R14 ;  /* 0x002a7c0e01007387 */ /* 0x0007e20000100800 */
[----:B-1----:R-:W-:-:S03]  /*715e0*/  IMAD.MOV.U32 R80, RZ, RZ, R11 ;  /* 0x000000ffff507224 */ /* 0x002fc600078e000b */
[----:B------:R-:W4:Y:S04]  /*715f0*/  LDL.LU R11, [R1+0x2b20] ;  /* 0x002b2000010b7983 */ /* 0x000f280000300800 */
[----:B------:R1:W-:Y:S04]  /*71600*/  LDGSTS.E [R6+-0x1fc00], desc[UR4][R80.64], P0 ;  /* 0xe040000050067fae */ /* 0x0003e80008121844 */
[----:B------:R-:W4:Y:S01]  /*71610*/  LDL.LU R5, [R1+0x2b40] ;  /* 0x002b400001057983 */ /* 0x000f220000300800 */
[----:B-1----:R-:W-:-:S03]  /*71620*/  IMAD.MOV.U32 R81, RZ, RZ, R14 ;  /* 0x000000ffff517224 */ /* 0x002fc600078e000e */
[----:B---3--:R-:W3:Y:S01]  /*71630*/  LDL.LU R14, [R1+0x2b1c] ;  /* 0x002b1c00010e7983 */ /* 0x008ee20000300800 */
[----:B------:R-:W-:-:S03]  /*71640*/  IMAD.MOV.U32 R80, RZ, RZ, R9 ;  /* 0x000000ffff507224 */ /* 0x000fc600078e0009 */
[----:B------:R-:W3:Y:S04]  /*71650*/  LDL.LU R9, [R1+0x2b3c] ;  /* 0x002b3c0001097983 */ /* 0x000ee80000300800 */
[----:B------:R-:W-:Y:S01]  /*71660*/  LDGSTS.E [R6+-0x1f800], desc[UR4][R80.64], P0 ;  /* 0xe080000050067fae */ /* 0x000fe20008121844 */
[-C--:B--2---:R-:W-:Y:S02]  /*71670*/  IADD3 R78, P1, R78, R4.reuse, RZ ;  /* 0x000000044e4e7210 */ /* 0x084fe40007f3e0ff */
[----:B------:R-:W-:-:S03]  /*71680*/  IADD3 R12, P2, R12, R4, RZ ;  /* 0x000000040c0c7210 */ /* 0x000fc60007f5e0ff */
[--C-:B------:R-:W-:Y:S01]  /*71690*/  IMAD.X R79, R79, 0x1, R3.reuse, P1 ;  /* 0x000000014f4f7824 */ /* 0x100fe200008e0603 */
[----:B------:R1:W-:Y:S01]  /*716a0*/  STL [R1+0x2aa0], R78 ;  /* 0x002aa04e01007387 */ /* 0x0003e20000100800 */
[----:B------:R-:W-:-:S03]  /*716b0*/  IMAD.X R76, R76, 0x1, R3, P2 ;  /* 0x000000014c4c7824 */ /* 0x000fc600010e0603 */
[----:B------:R2:W-:Y:S01]  /*716c0*/  STL [R1+0x2a9c], R79 ;  /* 0x002a9c4f01007387 */ /* 0x0005e20000100800 */
[----:B------:R-:W-:-:S03]  /*716d0*/  IADD3 R13, P1, R13, R4, RZ ;  /* 0x000000040d0d7210 */ /* 0x000fc60007f3e0ff */
[----:B------:R-:W-:Y:S04]  /*716e0*/  STL [R1+0x2ac0], R12 ;  /* 0x002ac00c01007387 */ /* 0x000fe80000100800 */
[----:B------:R4:W-:Y:S01]  /*716f0*/  STL [R1+0x2abc], R76 ;  /* 0x002abc4c01007387 */ /* 0x0009e20000100800 */
[----:B------:R-:W-:-:S03]  /*71700*/  IADD3 R10, P2, R10, R4, RZ ;  /* 0x000000040a0a7210 */ /* 0x000fc60007f5e0ff */
[----:B------:R-:W3:Y:S04]  /*71710*/  LDL.LU R83, [R1+0x2b5c] ;  /* 0x002b5c0001537983 */ /* 0x000ee80000300800 */
[----:B------:R-:W3:Y:S04]  /*71720*/  LDL.LU R82, [R1+0x2b60] ;  /* 0x002b600001527983 */ /* 0x000ee80000300800 */
[----:B------:R-:W3:Y:S04]  /*71730*/  LDL.LU R81, [R1+0x2b7c] ;  /* 0x002b7c0001517983 */ /* 0x000ee80000300800 */
[----:B------:R-:W3:Y:S04]  /*71740*/  LDL.LU R80, [R1+0x2b80] ;  /* 0x002b800001507983 */ /* 0x000ee80000300800 */
[----:B------:R1:W-:Y:S02]  /*71750*/  LDGSTS.E [R6+-0x1f400], desc[UR4][R78.64], P0 ;  /* 0xe0c000004e067fae */ /* 0x0003e40008121844 */
[----:B-1----:R-:W-:-:S02]  /*71760*/  IMAD.MOV.U32 R78, RZ, RZ, R12 ;  /* 0x000000ffff4e7224 */ /* 0x002fc400078e000c */
[----:B--2---:R-:W-:Y:S02]  /*71770*/  IMAD.MOV.U32 R79, RZ, RZ, R76 ;  /* 0x000000ffff4f7224 */ /* 0x004fe400078e004c */
[--C-:B----4-:R-:W-:Y:S01]  /*71780*/  IMAD.X R77, R77, 0x1, R3.reuse, P1 ;  /* 0x000000014d4d7824 */ /* 0x110fe200008e0603 */
[----:B------:R-:W2:Y:S01]  /*71790*/  LDL.LU R76, [R1+0x2ba0] ;  /* 0x002ba000014c7983 */ /* 0x000ea20000300800 */
[----:B------:R-:W-:-:S03]  /*717a0*/  IMAD.X R15, R15, 0x1, R3, P2 ;  /* 0x000000010f0f7824 */ /* 0x000fc600010e0603 */
[----:B------:R-:W4:Y:S04]  /*717b0*/  LDL.LU R12, [R1+0x2bc0] ;  /* 0x002bc000010c7983 */ /* 0x000f280000300800 */
[----:B------:R-:W-:Y:S04]  /*717c0*/  STL [R1+0x2ae0], R13 ;  /* 0x002ae00d01007387 */ /* 0x000fe80000100800 */
[----:B------:R1:W-:Y:S04]  /*717d0*/  STL [R1+0x2adc], R77 ;  /* 0x002adc4d01007387 */ /* 0x0003e80000100800 */
[----:B------:R1:W-:Y:S04]  /*717e0*/  LDGSTS.E [R6+-0x1f000], desc[UR4][R78.64], P0 ;  /* 0xe10000004e067fae */ /* 0x0003e80008121844 */
[----:B------:R3:W-:Y:S04]  /*717f0*/  STL [R1+0x2b00], R10 ;  /* 0x002b000a01007387 */ /* 0x0007e80000100800 */
[----:B------:R3:W-:Y:S01]  /*71800*/  STL [R1+0x2afc], R15 ;  /* 0x002afc0f01007387 */ /* 0x0007e20000100800 */
[----:B-1----:R-:W-:-:S03]  /*71810*/  IMAD.MOV.U32 R79, RZ, RZ, R77 ;  /* 0x000000ffff4f7224 */ /* 0x002fc600078e004d */
[----:B------:R-:W4:Y:S01]  /*71820*/  LDL.LU R77, [R1+0x2b9c] ;  /* 0x002b9c00014d7983 */ /* 0x000f220000300800 */
[----:B------:R-:W-:-:S03]  /*71830*/  IMAD.MOV.U32 R78, RZ, RZ, R13 ;  /* 0x000000ffff4e7224 */ /* 0x000fc600078e000d */
[----:B------:R-:W4:Y:S04]  /*71840*/  LDL.LU R13, [R1+0x2bbc] ;  /* 0x002bbc00010d7983 */ /* 0x000f280000300800 */
[----:B------:R1:W-:Y:S02]  /*71850*/  LDGSTS.E [R6+-0x1ec00], desc[UR4][R78.64], P0 ;  /* 0xe14000004e067fae */ /* 0x0003e40008121844 */
[----:B-1----:R-:W-:Y:S02]  /*71860*/  IMAD.MOV.U32 R78, RZ, RZ, R10 ;  /* 0x000000ffff4e7224 */ /* 0x002fe400078e000a */
[----:B------:R-:W-:Y:S01]  /*71870*/  IMAD.MOV.U32 R79, RZ, RZ, R15 ;  /* 0x000000ffff4f7224 */ /* 0x000fe200078e000f */
[----:B------:R-:W-:-:S04]  /*71880*/  IADD3 R11, P1, R11, R4, RZ ;  /* 0x000000040b0b7210 */ /* 0x000fc80007f3e0ff */
[----:B------:R-:W-:Y:S01]  /*71890*/  LDGSTS.E [R6+-0x1e800], desc[UR4][R78.64], P0 ;  /* 0xe18000004e067fae */ /* 0x000fe20008121844 */
[----:B------:R-:W-:-:S03]  /*718a0*/  IADD3 R5, P2, R5, R4, RZ ;  /* 0x0000000405057210 */ /* 0x000fc60007f5e0ff */
[----:B------:R-:W4:Y:S01]  /*718b0*/  LDL.LU R78, [R1+0x2be0] ;  /* 0x002be000014e7983 */ /* 0x000f220000300800 */
[----:B---3--:R-:W-:-:S03]  /*718c0*/  IMAD.X R14, R14, 0x1, R3, P1 ;  /* 0x000000010e0e7824 */ /* 0x008fc600008e0603 */
[----:B------:R-:W3:Y:S04]  /*718d0*/  LDL.LU R10, [R1+0x2c00] ;  /* 0x002c0000010a7983 */ /* 0x000ee80000300800 */
[----:B------:R-:W-:Y:S01]  /*718e0*/  STL [R1+0x2b20], R11 ;  /* 0x002b200b01007387 */ /* 0x000fe20000100800 */
[----:B------:R-:W-:-:S03]  /*718f0*/  IMAD.X R9, R9, 0x1, R3, P2 ;  /* 0x0000000109097824 */ /* 0x000fc600010e0603 */
[----:B------:R1:W-:Y:S04]  /*71900*/  STL [R1+0x2b1c], R14 ;  /* 0x002b1c0e01007387 */ /* 0x0003e80000100800 */
[----:B------:R-:W-:Y:S04]  /*71910*/  STL [R1+0x2b40], R5 ;  /* 0x002b400501007387 */ /* 0x000fe80000100800 */
[----:B------:R-:W3:Y:S01]  /*71920*/  LDL.LU R79, [R1+0x2bdc] ;  /* 0x002bdc00014f7983 */ /* 0x000ee20000300800 */
[----:B------:R-:W-:Y:S02]  /*71930*/  IMAD.MOV.U32 R15, RZ, RZ, R14 ;  /* 0x000000ffff0f7224 */ /* 0x000fe400078e000e */
[----:B-1----:R-:W-:Y:S01]  /*71940*/  IMAD.MOV.U32 R14, RZ, RZ, R11 ;  /* 0x000000ffff0e7224 */ /* 0x002fe200078e000b */
[----:B------:R1:W-:Y:S04]  /*71950*/  STL [R1+0x2b3c], R9 ;  /* 0x002b3c0901007387 */ /* 0x0003e80000100800 */
[----:B------:R-:W3:Y:S04]  /*71960*/  LDL.LU R11, [R1+0x2bfc] ;  /* 0x002bfc00010b7983 */ /* 0x000ee80000300800 */
[----:B------:R1:W-:Y:S02]  /*71970*/  LDGSTS.E [R6+-0x1e400], desc[UR4][R14.64], P0 ;  /* 0xe1c000000e067fae */ /* 0x0003e40008121844 */
[----:B-1----:R-:W-:-:S02]  /*71980*/  IMAD.MOV.U32 R14, RZ, RZ, R5 ;  /* 0x000000ffff0e7224 */ /* 0x002fc400078e0005 */
[----:B------:R-:W-:-:S05]  /*71990*/  IMAD.MOV.U32 R15, RZ, RZ, R9 ;  /* 0x000000ffff0f7224 */ /* 0x000fca00078e0009 */
[----:B------:R1:W-:Y:S04]  /*719a0*/  LDGSTS.E [R6+-0x1e000], desc[UR4][R14.64], P0 ;  /* 0xe20000000e067fae */ /* 0x0003e80008121844 */
[----:B------:R-:W3:Y:S04]  /*719b0*/  LDL.LU R15, [R1+0x2c1c] ;  /* 0x002c1c00010f7983 */ /* 0x000ee80000300800 */
[----:B------:R-:W1:Y:S04]  /*719c0*/  LDL.LU R14, [R1+0x2c20] ;  /* 0x002c2000010e7983 */ /* 0x000e680000300800 */
[----:B------:R-:W3:Y:S04]  /*719d0*/  LDL.LU R9, [R1+0x2c3c] ;  /* 0x002c3c0001097983 */ /* 0x000ee80000300800 */
[----:B------:R-:W3:Y:S01]  /*719e0*/  LDL.LU R5, [R1+0x2c40] ;  /* 0x002c400001057983 */ /* 0x000ee20000300800 */
[----:B------:R-:W-:-:S05]  /*719f0*/  IADD3 R82, P1, R82, R4, RZ ;  /* 0x0000000452527210 */ /* 0x000fca0007f3e0ff */
[--C-:B------:R-:W-:Y:S01]  /*71a00*/  IMAD.X R83, R83, 0x1, R3.reuse, P1 ;  /* 0x0000000153537824 */ /* 0x100fe200008e0603 */
[-C--:B------:R-:W-:Y:S01]  /*71a10*/  IADD3 R80, P2, R80, R4.reuse, RZ ;  /* 0x0000000450507210 */ /* 0x080fe20007f5e0ff */
[----:B------:R-:W-:Y:S04]  /*71a20*/  STL [R1+0x2b60], R82 ;  /* 0x002b605201007387 */ /* 0x000fe80000100800 */
[----:B------:R-:W-:Y:S01]  /*71a30*/  IMAD.X R81, R81, 0x1, R3, P2 ;  /* 0x0000000151517824 */ /* 0x000fe200010e0603 */
[----:B------:R-:W-:Y:S04]  /*71a40*/  STL [R1+0x2b5c], R83 ;  /* 0x002b5c5301007387 */ /* 0x000fe80000100800 */
[----:B------:R-:W-:Y:S01]  /*71a50*/  STL [R1+0x2b80], R80 ;  /* 0x002b805001007387 */ /* 0x000fe20000100800 */
[----:B--2---:R-:W-:-:S03]  /*71a60*/  IADD3 R76, P1, R76, R4, RZ ;  /* 0x000000044c4c7210 */ /* 0x004fc60007f3e0ff */
[----:B------:R-:W-:Y:S01]  /*71a70*/  LDGSTS.E [R6+-0x1dc00], desc[UR4][R82.64], P0 ;  /* 0xe240000052067fae */ /* 0x000fe20008121844 */
[----:B----4-:R-:W-:-:S03]  /*71a80*/  IADD3 R12, P2, R12, R4, RZ ;  /* 0x000000040c0c7210 */ /* 0x010fc60007f5e0ff */
[----:B------:R-:W-:Y:S04]  /*71a90*/  STL [R1+0x2b7c], R81 ;  /* 0x002b7c5101007387 */ /* 0x000fe80000100800 */
[----:B------:R-:W-:Y:S04]  /*71aa0*/  STL [R1+0x2ba0], R76 ;  /* 0x002ba04c01007387 */ /* 0x000fe80000100800 */
[----:B------:R-:W-:Y:S01]  /*71ab0*/  LDGSTS.E [R6+-0x1d800], desc[UR4][R80.64], P0 ;  /* 0xe280000050067fae */ /* 0x000fe20008121844 */
[--C-:B------:R-:W-:Y:S02]  /*71ac0*/  IMAD.X R77, R77, 0x1, R3.reuse, P1 ;  /* 0x000000014d4d7824 */ /* 0x100fe400008e0603 */
[----:B------:R-:W-:-:S03]  /*71ad0*/  IMAD.X R13, R13, 0x1, R3, P2 ;  /* 0x000000010d0d7824 */ /* 0x000fc600010e0603 */
[----:B------:R2:W-:Y:S04]  /*71ae0*/  STL [R1+0x2b9c], R77 ;  /* 0x002b9c4d01007387 */ /* 0x0005e80000100800 */
[----:B------:R-:W-:Y:S04]  /*71af0*/  STL [R1+0x2bc0], R12 ;  /* 0x002bc00c01007387 */ /* 0x000fe80000100800 */
[----:B------:R-:W-:Y:S04]  /*71b00*/  LDGSTS.E [R6+-0x1d400], desc[UR4][R76.64], P0 ;  /* 0xe2c000004c067fae */ /* 0x000fe80008121844 */
[----:B------:R4:W-:Y:S04]  /*71b10*/  STL [R1+0x2bbc], R13 ;  /* 0x002bbc0d01007387 */ /* 0x0009e80000100800 */
[----:B------:R-:W-:Y:S04]  /*71b20*/  LDGSTS.E [R6+-0x1d000], desc[UR4][R12.64], P0 ;  /* 0xe30000000c067fae */ /* 0x000fe80008121844 */
[----:B--2---:R-:W2:Y:S04]  /*71b30*/  LDL.LU.64 R76, [R1+0x2220] ;  /* 0x00222000014c7983 */ /* 0x004ea80000300a00 */
[----:B------:R-:W2:Y:S04]  /*71b40*/  LDL.LU.64 R88, [R1+0x2200] ;  /* 0x0022000001587983 */ /* 0x000ea80000300a00 */
[----:B----4-:R-:W4:Y:S01]  /*71b50*/  LDL.LU.64 R12, [R1+0x21e0] ;  /* 0x0021e000010c7983 */ /* 0x010f220000300a00 */
[----:B------:R-:W-:-:S02]  /*71b60*/  IADD3 R78, P1, R78, R4, RZ ;  /* 0x000000044e4e7210 */ /* 0x000fc40007f3e0ff */
[----:B---3--:R-:W-:-:S03]  /*71b70*/  IADD3 R10, P2, R10, R4, RZ ;  /* 0x000000040a0a7210 */ /* 0x008fc60007f5e0ff */
[----:B------:R-:W-:Y:S01]  /*71b80*/  STL [R1+0x2be0], R78 ;  /* 0x002be04e01007387 */ /* 0x000fe20000100800 */
[----:B------:R-:W-:-:S05]  /*71b90*/  IMAD.X R79, R79, 0x1, R3, P1 ;  /* 0x000000014f4f7824 */ /* 0x000fca00008e0603 */
[----:B------:R-:W-:Y:S01]  /*71ba0*/  STL [R1+0x2bdc], R79 ;  /* 0x002bdc4f01007387 */ /* 0x000fe20000100800 */
[----:B------:R-:W-:-:S03]  /*71bb0*/  IMAD.X R11, R11, 0x1, R3, P2 ;  /* 0x000000010b0b7824 */ /* 0x000fc600010e0603 */
[----:B------:R-:W-:Y:S04]  /*71bc0*/  STL [R1+0x2c00], R10 ;  /* 0x002c000a01007387 */ /* 0x000fe80000100800 */
[----:B------:R-:W3:Y:S04]  /*71bd0*/  LDL.LU.64 R86, [R1+0x21c0] ;  /* 0x0021c00001567983 */ /* 0x000ee80000300a00 */
[----:B------:R-:W-:Y:S04]  /*71be0*/  LDGSTS.E [R6+-0x1cc00], desc[UR4][R78.64], P0 ;  /* 0xe34000004e067fae */ /* 0x000fe80008121844 */
[----:B------:R1:W-:Y:S04]  /*71bf0*/  STL [R1+0x2bfc], R11 ;  /* 0x002bfc0b01007387 */ /* 0x0003e80000100800 */
[----:B------:R-:W-:Y:S04]  /*71c00*/  LDGSTS.E [R6+-0x1c800], desc[UR4][R10.64], P0 ;  /* 0xe38000000a067fae */ /* 0x000fe80008121844 */
[----:B-1----:R-:W3:Y:S04]  /*71c10*/  LDL.LU.64 R10, [R1+0x21a0] ;  /* 0x0021a000010a7983 */ /* 0x002ee80000300a00 */
[----:B------:R-:W3:Y:S01]  /*71c20*/  LDL.LU.64 R84, [R1+0x2180] ;  /* 0x0021800001547983 */ /* 0x000ee20000300a00 */
[----:B------:R-:W-:-:S05]  /*71c30*/  IADD3 R14, P1, R14, R4, RZ ;  /* 0x000000040e0e7210 */ /* 0x000fca0007f3e0ff */
[--C-:B------:R-:W-:Y:S01]  /*71c40*/  IMAD.X R15, R15, 0x1, R3.reuse, P1 ;  /* 0x000000010f0f7824 */ /* 0x100fe200008e0603 */
[----:B------:R-:W-:Y:S01]  /*71c50*/  IADD3 R5, P2, R5, R4, RZ ;  /* 0x0000000405057210 */ /* 0x000fe20007f5e0ff */
[----:B------:R1:W-:Y:S04]  /*71c60*/  STL [R1+0x2c20], R14 ;  /* 0x002c200e01007387 */ /* 0x0003e80000100800 */
[----:B------:R1:W-:Y:S01]  /*71c70*/  STL [R1+0x2c1c], R15 ;  /* 0x002c1c0f01007387 */ /* 0x0003e20000100800 */
[----:B------:R-:W-:-:S03]  /*71c80*/  IMAD.X R9, R9, 0x1, R3, P2 ;  /* 0x0000000109097824 */ /* 0x000fc600010e0603 */
[----:B------:R2:W-:Y:S04]  /*71c90*/  STL [R1+0x2c40], R5 ;  /* 0x002c400501007387 */ /* 0x0005e80000100800 */
[----:B------:R-:W3:Y:S04]  /*71ca0*/  LDL.LU.64 R80, [R1+0x2160] ;  /* 0x0021600001507983 */ /* 0x000ee80000300a00 */
[----:B------:R3:W-:Y:S04]  /*71cb0*/  STL [R1+0x2c3c], R9 ;  /* 0x002c3c0901007387 */ /* 0x0007e80000100800 */
[----:B------:R1:W-:Y:S04]  /*71cc0*/  LDGSTS.E [R6+-0x1c400], desc[UR4][R14.64], P0 ;  /* 0xe3c000000e067fae */ /* 0x0003e80008121844 */
[----:B------:R-:W3:Y:S01]  /*71cd0*/  LDL.LU.64 R78, [R1+0x2140] ;  /* 0x00214000014e7983 */ /* 0x000ee20000300a00 */
[----:B-1----:R-:W-:-:S02]  /*71ce0*/  IMAD.MOV.U32 R14, RZ, RZ, R5 ;  /* 0x000000ffff0e7224 */ /* 0x002fc400078e0005 */
[----:B------:R-:W-:-:S05]  /*71cf0*/  IMAD.MOV.U32 R15, RZ, RZ, R9 ;  /* 0x000000ffff0f7224 */ /* 0x000fca00078e0009 */
[----:B------:R1:W-:Y:S04]  /*71d00*/  LDGSTS.E [R6+-0x1c000], desc[UR4][R14.64], P0 ;  /* 0xe40000000e067fae */ /* 0x0003e80008121844 */
[----:B------:R-:W3:Y:S04]  /*71d10*/  LDL.LU.64 R14, [R1+0x2120] ;  /* 0x00212000010e7983 */ /* 0x000ee80000300a00 */
[----:B------:R-:W3:Y:S04]  /*71d20*/  LDL.LU.64 R96, [R1+0x2100] ;  /* 0x0021000001607983 */ /* 0x000ee80000300a00 */
[----:B------:R-:W3:Y:S04]  /*71d30*/  LDL.LU R83, [R1+0x2a44] ;  /* 0x002a440001537983 */ /* 0x000ee80000300800 */
[----:B------:R-:W3:Y:S01]  /*71d40*/  LDL.LU R82, [R1+0x2a48] ;  /* 0x002a480001527983 */ /* 0x000ee20000300800 */
[----:B--2---:R-:W-:-:S05]  /*71d50*/  IADD3 R138, P1, R76, R4, RZ ;  /* 0x000000044c8a7210 */ /* 0x004fca0007f3e0ff */
[----:B------:R-:W-:Y:S02]  /*71d60*/  IMAD.X R5, R77, 0x1, R3, P1 ;  /* 0x000000014d057824 */ /* 0x000fe400008e0603 */
[----:B------:R-:W2:Y:S01]  /*71d70*/  LDL.LU.64 R76, [R1+0x20e0] ;  /* 0x0020e000014c7983 */ /* 0x000ea20000300a00 */
[----:B------:R-:W-:-:S03]  /*71d80*/  IADD3 R136, P1, R88, R4, RZ ;  /* 0x0000000458887210 */ /* 0x000fc60007f3e0ff */
[----:B------:R-:W2:Y:S02]  /*71d90*/  LDL.LU.64 R94, [R1+0x20c0] ;  /* 0x0020c000015e7983 */ /* 0x000ea40000300a00 */
[--C-:B------:R-:W-:Y:S01]  /*71da0*/  IMAD.X R137, R89, 0x1, R3.reuse, P1 ;  /* 0x0000000159897824 */ /* 0x100fe200008e0603 */
[-C--:B----4-:R-:W-:Y:S01]  /*71db0*/  IADD3 R134, P1, R12, R4.reuse, RZ ;  /* 0x000000040c867210 */ /* 0x090fe20007f3e0ff */
[----:B------:R-:W4:Y:S04]  /*71dc0*/  LDL.LU.64 R92, [R1+0x20a0] ;  /* 0x0020a000015c7983 */ /* 0x000f280000300a00 */
[----:B------:R-:W-:Y:S02]  /*71dd0*/  IMAD.X R135, R13, 0x1, R3, P1 ;  /* 0x000000010d877824 */ /* 0x000fe400008e0603 */
[----:B------:R-:W4:Y:S04]  /*71de0*/  LDL.LU.64 R12, [R1+0x2080] ;  /* 0x00208000010c7983 */ /* 0x000f280000300a00 */
[----:B------:R-:W4:Y:S04]  /*71df0*/  LDL.LU.64 R90, [R1+0x2060] ;  /* 0x00206000015a7983 */ /* 0x000f280000300a00 */
[----:B------:R-:W4:Y:S01]  /*71e00*/  LDL.LU.64 R88, [R1+0x2040] ;  /* 0x0020400001587983 */ /* 0x000f220000300a00 */
[----:B---3--:R-:W-:-:S05]  /*71e10*/  IADD3 R132, P1, R86, R4, RZ ;  /* 0x0000000456847210 */ /* 0x008fca0007f3e0ff */
[----:B------:R-:W-:Y:S01]  /*71e20*/  IMAD.X R133, R87, 0x1, R3, P1 ;  /* 0x0000000157857824 */ /* 0x000fe200008e0603 */
[----:B------:R-:W-:-:S05]  /*71e30*/  IADD3 R130, P1, R10, R4, RZ ;  /* 0x000000040a827210 */ /* 0x000fca0007f3e0ff */
[----:B------:R-:W-:Y:S02]  /*71e40*/  IMAD.X R131, R11, 0x1, R3, P1 ;  /* 0x000000010b837824 */ /* 0x000fe400008e0603 */
[----:B------:R-:W3:Y:S01]  /*71e50*/  LDL.LU.64 R10, [R1+0x2020] ;  /* 0x00202000010a7983 */ /* 0x000ee20000300a00 */
[----:B------:R-:W-:-:S03]  /*71e60*/  IADD3 R128, P1, R84, R4, RZ ;  /* 0x0000000454807210 */ /* 0x000fc60007f3e0ff */
[----:B------:R-:W3:Y:S02]  /*71e70*/  LDL.LU.64 R86, [R1+0x2000] ;  /* 0x0020000001567983 */ /* 0x000ee40000300a00 */
[----:B------:R-:W-:Y:S02]  /*71e80*/  IMAD.X R129, R85, 0x1, R3, P1 ;  /* 0x0000000155817824 */ /* 0x000fe400008e0603 */
[----:B------:R-:W3:Y:S01]  /*71e90*/  LDL.LU.64 R84, [R1+0x1fe0] ;  /* 0x001fe00001547983 */ /* 0x000ee20000300a00 */
[----:B------:R-:W-:-:S05]  /*71ea0*/  IADD3 R126, P1, R80, R4, RZ ;  /* 0x00000004507e7210 */ /* 0x000fca0007f3e0ff */
[----:B------:R-:W-:Y:S02]  /*71eb0*/  IMAD.X R127, R81, 0x1, R3, P1 ;  /* 0x00000001517f7824 */ /* 0x000fe400008e0603 */
[----:B------:R-:W3:Y:S01]  /*71ec0*/  LDL.LU.64 R80, [R1+0x1fc0] ;  /* 0x001fc00001507983 */ /* 0x000ee20000300a00 */
[----:B------:R-:W-:-:S05]  /*71ed0*/  IADD3 R124, P1, R78, R4, RZ ;  /* 0x000000044e7c7210 */ /* 0x000fca0007f3e0ff */
[----:B------:R-:W-:Y:S02]  /*71ee0*/  IMAD.X R125, R79, 0x1, R3, P1 ;  /* 0x000000014f7d7824 */ /* 0x000fe400008e0603 */
[----:B------:R-:W3:Y:S01]  /*71ef0*/  LDL.LU.64 R78, [R1+0x1fa0] ;  /* 0x001fa000014e7983 */ /* 0x000ee20000300a00 */
[----:B------:R-:W-:-:S05]  /*71f00*/  IADD3 R122, P1, R14, R4, RZ ;  /* 0x000000040e7a7210 */ /* 0x000fca0007f3e0ff */
[--C-:B------:R-:W-:Y:S01]  /*71f10*/  IMAD.X R123, R15, 0x1, R3.reuse, P1 ;  /* 0x000000010f7b7824 */ /* 0x100fe200008e0603 */
[-C--:B------:R-:W-:Y:S01]  /*71f20*/  IADD3 R120, P1, R96, R4.reuse, RZ ;  /* 0x0000000460787210 */ /* 0x080fe20007f3e0ff */
[----:B------:R-:W3:Y:S04]  /*71f30*/  LDL.LU.64 R14, [R1+0x1f80] ;  /* 0x001f8000010e7983 */ /* 0x000ee80000300a00 */
[----:B------:R-:W-:Y:S01]  /*71f40*/  IMAD.X R121, R97, 0x1, R3, P1 ;  /* 0x0000000161797824 */ /* 0x000fe200008e0603 */
[----:B--2---:R-:W-:-:S05]  /*71f50*/  IADD3 R118, P1, R76, R4, RZ ;  /* 0x000000044c767210 */ /* 0x004fca0007f3e0ff */
[--C-:B------:R-:W-:Y:S01]  /*71f60*/  IMAD.X R119, R77, 0x1, R3.reuse, P1 ;  /* 0x000000014d777824 */ /* 0x100fe200008e0603 */
[-C--:B------:R-:W-:Y:S01]  /*71f70*/  IADD3 R116, P1, R94, R4.reuse, RZ ;  /* 0x000000045e747210 */ /* 0x080fe20007f3e0ff */
[----:B------:R-:W2:Y:S04]  /*71f80*/  LDL.LU.64 R76, [R1+0x1f60] ;  /* 0x001f6000014c7983 */ /* 0x000ea80000300a00 */
[----:B------:R-:W-:Y:S01]  /*71f90*/  IMAD.X R117, R95, 0x1, R3, P1 ;  /* 0x000000015f757824 */ /* 0x000fe200008e0603 */
[----:B----4-:R-:W-:-:S05]  /*71fa0*/  IADD3 R114, P1, R92, R4, RZ ;  /* 0x000000045c727210 */ /* 0x010fca0007f3e0ff */
[----:B------:R-:W-:Y:S01]  /*71fb0*/  IMAD.X R115, R93, 0x1, R3, P1 ;  /* 0x000000015d737824 */ /* 0x000fe200008e0603 */
[----:B------:R-:W-:-:S05]  /*71fc0*/  IADD3 R112, P1, R12, R4, RZ ;  /* 0x000000040c707210 */ /* 0x000fca0007f3e0ff */
[--C-:B------:R-:W-:Y:S01]  /*71fd0*/  IMAD.X R113, R13, 0x1, R3.reuse, P1 ;  /* 0x000000010d717824 */ /* 0x100fe200008e0603 */
[-C--:B------:R-:W-:Y:S01]  /*71fe0*/  IADD3 R110, P1, R90, R4.reuse, RZ ;  /* 0x000000045a6e7210 */ /* 0x080fe20007f3e0ff */
[----:B------:R-:W4:Y:S04]  /*71ff0*/  LDL.LU.64 R12, [R1+0x1f40] ;  /* 0x001f4000010c7983 */ /* 0x000f280000300a00 */
[----:B------:R-:W-:Y:S01]  /*72000*/  IMAD.X R111, R91, 0x1, R3, P1 ;  /* 0x000000015b6f7824 */ /* 0x000fe200008e0603 */
[----:B------:R-:W-:-:S05]  /*72010*/  IADD3 R108, P1, R88, R4, RZ ;  /* 0x00000004586c7210 */ /* 0x000fca0007f3e0ff */
[----:B------:R-:W-:Y:S01]  /*72020*/  IMAD.X R109, R89, 0x1, R3, P1 ;  /* 0x00000001596d7824 */ /* 0x000fe200008e0603 */
[----:B---3--:R-:W-:-:S05]  /*72030*/  IADD3 R106, P1, R10, R4, RZ ;  /* 0x000000040a6a7210 */ /* 0x008fca0007f3e0ff */
[----:B------:R-:W-:Y:S02]  /*72040*/  IMAD.X R107, R11, 0x1, R3, P1 ;  /* 0x000000010b6b7824 */ /* 0x000fe400008e0603 */
[----:B------:R-:W3:Y:S01]  /*72050*/  LDL.LU.64 R10, [R1+0x1f20] ;  /* 0x001f2000010a7983 */ /* 0x000ee20000300a00 */
[----:B------:R-:W-:-:S05]  /*72060*/  IADD3 R104, P1, R86, R4, RZ ;  /* 0x0000000456687210 */ /* 0x000fca0007f3e0ff */
[--C-:B------:R-:W-:Y:S01]  /*72070*/  IMAD.X R105, R87, 0x1, R3.reuse, P1 ;  /* 0x0000000157697824 */ /* 0x100fe200008e0603 */
[-C--:B------:R-:W-:Y:S01]  /*72080*/  IADD3 R102, P1, R84, R4.reuse, RZ ;  /* 0x0000000454667210 */ /* 0x080fe20007f3e0ff */
[----:B------:R-:W3:Y:S04]  /*72090*/  LDL.LU.64 R86, [R1+0x1f00] ;  /* 0x001f000001567983 */ /* 0x000ee80000300a00 */
[----:B------:R-:W-:Y:S01]  /*720a0*/  IMAD.X R103, R85, 0x1, R3, P1 ;  /* 0x0000000155677824 */ /* 0x000fe200008e0603 */
[----:B------:R-:W-:-:S05]  /*720b0*/  IADD3 R100, P1, R80, R4, RZ ;  /* 0x0000000450647210 */ /* 0x000fca0007f3e0ff */
[----:B------:R-:W-:Y:S01]  /*720c0*/  IMAD.X R101, R81, 0x1, R3, P1 ;  /* 0x0000000151657824 */ /* 0x000fe200008e0603 */
[----:B------:R-:W-:-:S05]  /*720d0*/  IADD3 R98, P1, R78, R4, RZ ;  /* 0x000000044e627210 */ /* 0x000fca0007f3e0ff */
[----:B------:R-:W-:Y:S02]  /*720e0*/  IMAD.X R99, R79, 0x1, R3, P1 ;  /* 0x000000014f637824 */ /* 0x000fe400008e0603 */
[----:B------:R-:W3:Y:S01]  /*720f0*/  LDL.LU.64 R78, [R1+0x1ee0] ;  /* 0x001ee000014e7983 */ /* 0x000ee20000300a00 */
[----:B------:R-:W-:-:S05]  /*72100*/  IADD3 R96, P1, R14, R4, RZ ;  /* 0x000000040e607210 */ /* 0x000fca0007f3e0ff */
[----:B------:R-:W-:Y:S02]  /*72110*/  IMAD.X R97, R15, 0x1, R3, P1 ;  /* 0x000000010f617824 */ /* 0x000fe400008e0603 */
[----:B------:R-:W3:Y:S04]  /*72120*/  LDL.LU.64 R14, [R1+0x1ec0] ;  /* 0x001ec000010e7983 */ /* 0x000ee80000300a00 */
[----:B------:R-:W1:Y:S04]  /*72130*/  LDL.LU.64 R84, [R1+0x1ea0] ;  /* 0x001ea00001547983 */ /* 0x000e680000300a00 */
[----:B------:R-:W3:Y:S01]  /*72140*/  LDL.LU.64 R80, [R1+0x1e80] ;  /* 0x001e800001507983 */ /* 0x000ee20000300a00 */
[----:B--2---:R-:W-:-:S05]  /*72150*/  IADD3 R94, P1, R76, R4, RZ ;  /* 0x000000044c5e7210 */ /* 0x004fca0007f3e0ff */
[----:B------:R-:W-:Y:S02]  /*72160*/  IMAD.X R95, R77, 0x1, R3, P1 ;  /* 0x000000014d5f7824 */ /* 0x000fe400008e0603 */
[----:B------:R-:W2:Y:S01]  /*72170*/  LDL.LU.64 R76, [R1+0x1e60] ;  /* 0x001e6000014c7983 */ /* 0x000ea20000300a00 */
[----:B----4-:R-:W-:-:S05]  /*72180*/  IADD3 R92, P1, R12, R4, RZ ;  /* 0x000000040c5c7210 */ /* 0x010fca0007f3e0ff */
[----:B------:R-:W-:Y:S02]  /*72190*/  IMAD.X R93, R13, 0x1, R3, P1 ;  /* 0x000000010d5d7824 */ /* 0x000fe400008e0603 */
[----:B------:R-:W4:Y:S01]  /*721a0*/  LDL.LU.64 R12, [R1+0x1e40] ;  /* 0x001e4000010c7983 */ /* 0x000f220000300a00 */
[----:B---3--:R-:W-:-:S05]  /*721b0*/  IADD3 R90, P1, R10, R4, RZ ;  /* 0x000000040a5a7210 */ /* 0x008fca0007f3e0ff */
[----:B------:R-:W-:Y:S02]  /*721c0*/  IMAD.X R91, R11, 0x1, R3, P1 ;  /* 0x000000010b5b7824 */ /* 0x000fe400008e0603 */
[----:B------:R-:W3:Y:S04]  /*721d0*/  LDL.LU.64 R10, [R1+0x1e20] ;  /* 0x001e2000010a7983 */ /* 0x000ee80000300a00 */
[----:B------:R-:W3:Y:S01]  /*721e0*/  LDL.LU.64 R140, [R1+0x1e00] ;  /* 0x001e0000018c7983 */ /* 0x000ee20000300a00 */
[----:B------:R-:W-:-:S05]  /*721f0*/  IADD3 R88, P1, R86, R4, RZ ;  /* 0x0000000456587210 */ /* 0x000fca0007f3e0ff */
[----:B------:R-:W-:Y:S01]  /*72200*/  IMAD.X R89, R87, 0x1, R3, P1 ;  /* 0x0000000157597824 */ /* 0x000fe200008e0603 */
[----:B------:R-:W-:-:S05]  /*72210*/  IADD3 R86, P1, R78, R4, RZ ;  /* 0x000000044e567210 */ /* 0x000fca0007f3e0ff */
[----:B------:R-:W-:Y:S01]  /*72220*/  IMAD.X R87, R79, 0x1, R3, P1 ;  /* 0x000000014f577824 */ /* 0x000fe200008e0603 */
[----:B------:R-:W-:-:S05]  /*72230*/  IADD3 R78, P1, R14, R4, RZ ;  /* 0x000000040e4e7210 */ /* 0x000fca0007f3e0ff */
[----:B------:R-:W-:Y:S01]  /*72240*/  IMAD.X R79, R15, 0x1, R3, P1 ;  /* 0x000000010f4f7824 */ /* 0x000fe200008e0603 */
[----:B-1----:R-:W-:-:S05]  /*72250*/  IADD3 R14, P1, R84, R4, RZ ;  /* 0x00000004540e7210 */ /* 0x002fca0007f3e0ff */
[----:B------:R-:W-:Y:S01]  /*72260*/  IMAD.X R15, R85, 0x1, R3, P1 ;  /* 0x00000001550f7824 */ /* 0x000fe200008e0603 */
[----:B------:R-:W-:-:S05]  /*72270*/  IADD3 R84, P1, R80, R4, RZ ;  /* 0x0000000450547210 */ /* 0x000fca0007f3e0ff */
[----:B------:R-:W-:Y:S02]  /*72280*/  IMAD.X R85, R81, 0x1, R3, P1 ;  /* 0x0000000151557824 */ /* 0x000fe400008e0603 */
[----:B------:R-:W-:-:S05]  /*72290*/  IMAD.MOV.U32 R139, RZ, RZ, R5 ;  /* 0x000000ffff8b7224 */ /* 0x000fca00078e0005 */
        /* <DEDUP_REMOVED lines=29> */
[----:B------:R-:W-:Y:S01]  /*72470*/  LDGSTS.E [R6+-0xc800], desc[UR4][R84.64], P0 ;  /* 0xf380000054067fae */ /* 0x000fe20008121844 */
[----:B--2---:R-:W-:-:S05]  /*72480*/  IADD3 R80, P1, R76, R4, RZ ;  /* 0x000000044c507210 */ /* 0x004fca0007f3e0ff */
[----:B------:R-:W-:-:S05]  /*72490*/  IMAD.X R81, R77, 0x1, R3, P1 ;  /* 0x000000014d517824 */ /* 0x000fca00008e0603 */
[----:B------:R2:W-:Y:S01]  /*724a0*/  LDGSTS.E [R6+-0xc400], desc[UR4][R80.64], P0 ;  /* 0xf3c0000050067fae */ /* 0x0005e20008121844 */
[----:B----4-:R-:W-:-:S05]  /*724b0*/  IADD3 R76, P1, R12, R4, RZ ;  /* 0x000000040c4c7210 */ /* 0x010fca0007f3e0ff */
[----:B------:R-:W-:-:S05]  /*724c0*/  IMAD.X R77, R13, 0x1, R3, P1 ;  /* 0x000000010d4d7824 */ /* 0x000fca00008e0603 */
[----:B------:R-:W-:Y:S01]  /*724d0*/  LDGSTS.E [R6+-0xc000], desc[UR4][R76.64], P0 ;  /* 0xf40000004c067fae */ /* 0x000fe20008121844 */
[----:B---3--:R-:W-:-:S05]  /*724e0*/  IADD3 R12, P1, R10, R4, RZ ;  /* 0x000000040a0c7210 */ /* 0x008fca0007f3e0ff */
[----:B------:R-:W-:Y:S01]  /*724f0*/  IMAD.X R13, R11, 0x1, R3, P1 ;  /* 0x000000010b0d7824 */ /* 0x000fe200008e0603 */
[----:B------:R-:W-:-:S04]  /*72500*/  IADD3 R10, P1, R140, R4, RZ ;  /* 0x000000048c0a7210 */ /* 0x000fc80007f3e0ff */
[----:B------:R-:W-:Y:S01]  /*72510*/  LDGSTS.E [R6+-0xbc00], desc[UR4][R12.64], P0 ;  /* 0xf44000000c067fae */ /* 0x000fe20008121844 */
[----:B------:R-:W-:Y:S01]  /*72520*/  IMAD.X R11, R141, 0x1, R3, P1 ;  /* 0x000000018d0b7824 */ /* 0x000fe200008e0603 */
[----:B------:R-:W-:-:S04]  /*72530*/  IADD3 R9, P1, R244, R4, RZ ;  /* 0x00000004f4097210 */ /* 0x000fc80007f3e0ff */
[----:B------:R-:W-:Y:S01]  /*72540*/  LDGSTS.E [R6+-0xb800], desc[UR4][R10.64], P0 ;  /* 0xf48000000a067fae */ /* 0x000fe20008121844 */
[----:B------:R-:W-:Y:S01]  /*72550*/  IMAD.X R244, R245, 0x1, R3, P1 ;  /* 0x00000001f5f47824 */ /* 0x000fe200008e0603 */
[----:B------:R-:W-:-:S05]  /*72560*/  IADD3 R151, P1, R236, R4, RZ ;  /* 0x00000004ec977210 */ /* 0x000fca0007f3e0ff */
        /* <DEDUP_REMOVED lines=52> */
[----:B------:R-:W-:Y:S01]  /*728b0*/  STL.64 [R1+0x1ee0], R86 ;  /* 0x001ee05601007387 */ /* 0x000fe20000100a00 */
[----:B------:R-:W-:-:S03]  /*728c0*/  IMAD.MOV.U32 R244, RZ, RZ, R9 ;  /* 0x000000fffff47224 */ /* 0x000fc600078e0009 */
[----:B------:R3:W-:Y:S04]  /*728d0*/  STL.64 [R1+0x1ec0], R78 ;  /* 0x001ec04e01007387 */ /* 0x0007e80000100a00 */
[----:B------:R4:W-:Y:S04]  /*728e0*/  STL.64 [R1+0x1ea0], R14 ;  /* 0x001ea00e01007387 */ /* 0x0009e80000100a00 */
[----:B------:R-:W-:Y:S04]  /*728f0*/  STL.64 [R1+0x1e80], R84 ;  /* 0x001e805401007387 */ /* 0x000fe80000100a00 */
[----:B------:R1:W-:Y:S04]  /*72900*/  STL.64 [R1+0x1e60], R80 ;  /* 0x001e605001007387 */ /* 0x0003e80000100a00 */
[----:B------:R-:W2:Y:S04]  /*72910*/  LDL.LU R9, [R1+0x3308] ;  /* 0x0033080001097983 */ /* 0x000ea80000300800 */
[----:B------:R-:W-:Y:S04]  /*72920*/  STL.64 [R1+0x1e40], R76 ;  /* 0x001e404c01007387 */ /* 0x000fe80000100a00 */
[----:B------:R1:W-:Y:S04]  /*72930*/  STL.64 [R1+0x1e20], R12 ;  /* 0x001e200c01007387 */ /* 0x0003e80000100a00 */
[----:B------:R1:W-:Y:S04]  /*72940*/  STL.64 [R1+0x1e00], R10 ;  /* 0x001e000a01007387 */ /* 0x0003e80000100a00 */
[----:B---3--:R-:W3:Y:S04]  /*72950*/  LDL.LU R78, [R1+0x2a68] ;  /* 0x002a6800014e7983 */ /* 0x008ee80000300800 */
[----:B----4-:R-:W4:Y:S04]  /*72960*/  LDL.LU R15, [R1+0x2a88] ;  /* 0x002a8800010f7983 */ /* 0x010f280000300800 */
[----:B-1----:R-:W2:Y:S04]  /*72970*/  LDL.LU R81, [R1+0x2a64] ;  /* 0x002a640001517983 */ /* 0x002ea80000300800 */
[----:B------:R-:W2:Y:S04]  /*72980*/  LDL.LU R80, [R1+0x2a84] ;  /* 0x002a840001507983 */ /* 0x000ea80000300800 */
[----:B------:R-:W2:Y:S04]  /*72990*/  LDL.LU R14, [R1+0x2aa4] ;  /* 0x002aa400010e7983 */ /* 0x000ea80000300800 */
[----:B------:R-:W2:Y:S04]  /*729a0*/  LDL.LU R12, [R1+0x2aa8] ;  /* 0x002aa800010c7983 */ /* 0x000ea80000300800 */
[----:B------:R-:W2:Y:S04]  /*729b0*/  LDL.LU R76, [R1+0x2ac4] ;  /* 0x002ac400014c7983 */ /* 0x000ea80000300800 */
[----:B------:R-:W2:Y:S04]  /*729c0*/  LDL.LU R13, [R1+0x2ac8] ;  /* 0x002ac800010d7983 */ /* 0x000ea80000300800 */
[----:B------:R-:W2:Y:S04]  /*729d0*/  LDL.LU R79, [R1+0x2ae4] ;  /* 0x002ae400014f7983 */ /* 0x000ea80000300800 */
[----:B------:R-:W2:Y:S04]  /*729e0*/  LDL.LU R10, [R1+0x2ae8] ;  /* 0x002ae800010a7983 */ /* 0x000ea80000300800 */
[----:B------:R-:W2:Y:S04]  /*729f0*/  LDL.LU R77, [R1+0x2b04] ;  /* 0x002b0400014d7983 */ /* 0x000ea80000300800 */
[----:B------:R-:W2:Y:S01]  /*72a00*/  LDL.LU R11, [R1+0x2b08] ;  /* 0x002b0800010b7983 */ /* 0x000ea20000300800 */
[----:B------:R-:W-:Y:S01]  /*72a10*/  IMAD.MOV.U32 R237, RZ, RZ, R236 ;  /* 0x000000ffffed7224 */ /* 0x000fe200078e00ec */
[----:B------:R-:W-:Y:S01]  /*72a20*/  IADD3 R141, P2, R20, R4, RZ ;  /* 0x00000004148d7210 */ /* 0x000fe20007f5e0ff */
[----:B------:R-:W-:Y:S01]  /*72a30*/  IMAD.MOV.U32 R236, RZ, RZ, R151 ;  /* 0x000000ffffec7224 */ /* 0x000fe200078e0097 */
[----:B------:R-:W-:Y:S01]  /*72a40*/  LDGSTS.E [R6+-0xb400], desc[UR4][R244.64], P0 ;  /* 0xf4c00000f4067fae */ /* 0x000fe20008121844 */
[----:B------:R-:W-:-:S02]  /*72a50*/  IMAD.MOV.U32 R229, RZ, RZ, R228 ;  /* 0x000000ffffe57224 */ /* 0x000fc400078e00e4 */
[----:B------:R-:W-:Y:S01]  /*72a60*/  IMAD.MOV.U32 R228, RZ, RZ, R150 ;  /* 0x000000ffffe47224 */ /* 0x000fe200078e0096 */
[----:B------:R-:W-:Y:S01]  /*72a70*/  LDGSTS.E [R6+-0xb000], desc[UR4][R236.64], P0 ;  /* 0xf5000000ec067fae */ /* 0x000fe20008121844 */
[----:B------:R-:W-:Y:S02]  /*72a80*/  IMAD.MOV.U32 R221, RZ, RZ, R220 ;  /* 0x000000ffffdd7224 */ /* 0x000fe400078e00dc */
[----:B------:R-:W-:Y:S01]  /*72a90*/  IMAD.MOV.U32 R220, RZ, RZ, R149 ;  /* 0x000000ffffdc7224 */ /* 0x000fe200078e0095 */
[----:B------:R-:W-:Y:S01]  /*72aa0*/  LDGSTS.E [R6+-0xac00], desc[UR4][R228.64], P0 ;  /* 0xf5400000e4067fae */ /* 0x000fe20008121844 */
[----:B------:R-:W-:Y:S02]  /*72ab0*/  IMAD.MOV.U32 R213, RZ, RZ, R212 ;  /* 0x000000ffffd57224 */ /* 0x000fe400078e00d4 */
        /* <DEDUP_REMOVED lines=9> */
[----:B------:R-:W-:Y:S01]  /*72b50*/  IMAD.X R20, R21, 0x1, R3, P2 ;  /* 0x0000000115147824 */ /* 0x000fe200010e0603 */
[----:B------:R-:W-:Y:S01]  /*72b60*/  LDGSTS.E [R6+-0x9c00], desc[UR4][R196.64], P0 ;  /* 0xf6400000c4067fae */ /* 0x000fe20008121844 */
[----:B------:R-:W-:-:S02]  /*72b70*/  IMAD.MOV.U32 R188, RZ, RZ, R145 ;  /* 0x000000ffffbc7224 */ /* 0x000fc400078e0091 */
[----:B------:R-:W-:Y:S02]  /*72b80*/  IMAD.MOV.U32 R181, RZ, RZ, R180 ;  /* 0x000000ffffb57224 */ /* 0x000fe400078e00b4 */
[----:B------:R-:W-:Y:S01]  /*72b90*/  IMAD.MOV.U32 R165, RZ, RZ, R164 ;  /* 0x000000ffffa57224 */ /* 0x000fe200078e00a4 */
[----:B------:R-:W-:Y:S01]  /*72ba0*/  LDGSTS.E [R6+-0x9800], desc[UR4][R188.64], P0 ;  /* 0xf6800000bc067fae */ /* 0x000fe20008121844 */
[----:B------:R-:W-:Y:S02]  /*72bb0*/  IMAD.MOV.U32 R180, RZ, RZ, R144 ;  /* 0x000000ffffb47224 */ /* 0x000fe400078e0090 */
[----:B------:R-:W-:Y:S02]  /*72bc0*/  IMAD.MOV.U32 R173, RZ, RZ, R172 ;  /* 0x000000ffffad7224 */ /* 0x000fe400078e00ac */
[----:B------:R-:W-:Y:S01]  /*72bd0*/  IMAD.MOV.U32 R164, RZ, RZ, R140 ;  /* 0x000000ffffa47224 */ /* 0x000fe200078e008c */
[----:B------:R-:W-:Y:S01]  /*72be0*/  LOP3.LUT R140, R7, 0x20, RZ, 0x3c, !PT ;  /* 0x00000020078c7812 */ /* 0x000fe200078e3cff */
[----:B------:R-:W-:Y:S01]  /*72bf0*/  IMAD.U32 R5, RZ, RZ, UR13 ;  /* 0x0000000dff057e24 */ /* 0x000fe2000f8e00ff */
[----:B------:R-:W-:Y:S01]  /*72c00*/  LDGSTS.E [R6+-0x9400], desc[UR4][R180.64], P0 ;  /* 0xf6c00000b4067fae */ /* 0x000fe20008121844 */
[----:B------:R-:W-:-:S02]  /*72c10*/  IMAD.MOV.U32 R172, RZ, RZ, R143 ;  /* 0x000000ffffac7224 */ /* 0x000fc400078e008f */
[----:B------:R-:W-:Y:S02]  /*72c20*/  IMAD.MOV.U32 R157, RZ, RZ, R156 ;  /* 0x000000ffff9d7224 */ /* 0x000fe400078e009c */
[----:B------:R-:W-:Y:S02]  /*72c30*/  IMAD.MOV.U32 R156, RZ, RZ, R142 ;  /* 0x000000ffff9c7224 */ /* 0x000fe400078e008e */
[----:B------:R-:W-:Y:S01]  /*72c40*/  IMAD.MOV.U32 R21, RZ, RZ, R20 ;  /* 0x000000ffff157224 */ /* 0x000fe200078e0014 */
[----:B------:R-:W-:Y:S01]  /*72c50*/  IADD3 R5, R140, 0x100000, R5 ;  /* 0x001000008c057810 */ /* 0x000fe20007ffe005 */
[----:B------:R-:W-:Y:S01]  /*72c60*/  IMAD.MOV.U32 R20, RZ, RZ, R141 ;  /* 0x000000ffff147224 */ /* 0x000fe200078e008d */
[----:B------:R-:W-:Y:S04]  /*72c70*/  LDGSTS.E [R6+-0x9000], desc[UR4][R172.64], P0 ;  /* 0xf7000000ac067fae */ /* 0x000fe80008121844 */
[----:B------:R-:W-:Y:S04]  /*72c80*/  LDGSTS.E [R6+-0x8c00], desc[UR4][R164.64], P0 ;  /* 0xf7400000a4067fae */ /* 0x000fe80008121844 */
[----:B------:R-:W-:Y:S04]  /*72c90*/  LDGSTS.E [R6+-0x8800], desc[UR4][R156.64], P0 ;  /* 0xf78000009c067fae */ /* 0x000fe80008121844 */
[----:B------:R-:W-:Y:S04]  /*72ca0*/  LDGSTS.E [R6+-0x8400], desc[UR4][R20.64], P0 ;  /* 0xf7c0000014067fae */ /* 0x000fe80008121844 */
[----:B------:R1:W-:Y:S01]  /*72cb0*/  LDGSTS.E [R5+-0x1ff00], desc[UR4][R82.64], P0 ;  /* 0xe010000052057fae */ /* 0x0003e20008121844 */
[----:B---3--:R-:W-:-:S02]  /*72cc0*/  IADD3 R78, P1, R78, R4, RZ ;  /* 0x000000044e4e7210 */ /* 0x008fc40007f3e0ff */
[----:B----4-:R-:W-:-:S03]  /*72cd0*/  IADD3 R15, P2, R15, R4, RZ ;  /* 0x000000040f0f7210 */ /* 0x010fc60007f5e0ff */
[--C-:B--2---:R-:W-:Y:S01]  /*72ce0*/  IMAD.X R81, R81, 0x1, R3.reuse, P1 ;  /* 0x0000000151517824 */ /* 0x104fe200008e0603 */
[----:B------:R-:W-:Y:S01]  /*72cf0*/  STL [R1+0x2a68], R78 ;  /* 0x002a684e01007387 */ /* 0x000fe20000100800 */
[----:B------:R-:W-:-:S03]  /*72d00*/  IMAD.X R80, R80, 0x1, R3, P2 ;  /* 0x0000000150507824 */ /* 0x000fc600010e0603 */
[----:B------:R2:W-:Y:S01]  /*72d10*/  STL [R1+0x2a64], R81 ;  /* 0x002a645101007387 */ /* 0x0005e20000100800 */
[----:B-1----:R-:W-:Y:S02]  /*72d20*/  IMAD.MOV.U32 R83, RZ, RZ, R81 ;  /* 0x000000ffff537224 */ /* 0x002fe400078e0051 */
[----:B------:R-:W-:Y:S01]  /*72d30*/  IMAD.MOV.U32 R82, RZ, RZ, R78 ;  /* 0x000000ffff527224 */ /* 0x000fe200078e004e */
[----:B------:R-:W-:Y:S04]  /*72d40*/  STL [R1+0x2a88], R15 ;  /* 0x002a880f01007387 */ /* 0x000fe80000100800 */
[----:B------:R1:W-:Y:S01]  /*72d50*/  STL [R1+0x2a84], R80 ;  /* 0x002a845001007387 */ /* 0x0003e20000100800 */
[----:B--2---:R-:W-:-:S03]  /*72d60*/  IMAD.MOV.U32 R81, RZ, RZ, R80 ;  /* 0x000000ffff517224 */ /* 0x004fc600078e0050 */
[----:B------:R-:W2:Y:S04]  /*72d70*/  LDL.LU R78, [R1+0x2b28] ;  /* 0x002b2800014e7983 */ /* 0x000ea80000300800 */
[----:B------:R-:W3:Y:S01]  /*72d80*/  LDL.LU R6, [R1+0x2b48] ;  /* 0x002b480001067983 */ /* 0x000ee20000300800 */
[----:B-1----:R-:W-:-:S03]  /*72d90*/  IMAD.MOV.U32 R80, RZ, RZ, R15 ;  /* 0x000000ffff507224 */ /* 0x002fc600078e000f */
[----:B------:R1:W-:Y:S01]  /*72da0*/  LDGSTS.E [R5+-0x1fb00], desc[UR4][R82.64], P0 ;  /* 0xe050000052057fae */ /* 0x0003e20008121844 */
[----:B------:R-:W-:-:S03]  /*72db0*/  IADD3 R12, P1, R12, R4, RZ ;  /* 0x000000040c0c7210 */ /* 0x000fc60007f3e0ff */
[----:B------:R-:W-:Y:S01]  /*72dc0*/  LDGSTS.E [R5+-0x1f700], desc[UR4][R80.64], P0 ;  /* 0xe090000050057fae */ /* 0x000fe20008121844 */
[----:B------:R-:W-:Y:S01]  /*72dd0*/  IADD3 R13, P2, R13, R4, RZ ;  /* 0x000000040d0d7210 */ /* 0x000fe20007f5e0ff */
[--C-:B------:R-:W-:Y:S02]  /*72de0*/  IMAD.X R14, R14, 0x1, R3.reuse, P1 ;  /* 0x000000010e0e7824 */ /* 0x100fe400008e0603 */
[----:B------:R-:W4:Y:S04]  /*72df0*/  LDL.LU R80, [R1+0x2b24] ;  /* 0x002b240001507983 */ /* 0x000f280000300800 */
[----:B------:R-:W4:Y:S01]  /*72e00*/  LDL.LU R15, [R1+0x2b44] ;  /* 0x002b4400010f7983 */ /* 0x000f220000300800 */
[----:B------:R-:W-:-:S03]  /*72e10*/  IMAD.X R76, R76, 0x1, R3, P2 ;  /* 0x000000014c4c7824 */ /* 0x000fc600010e0603 */
[----:B------:R-:W-:Y:S01]  /*72e20*/  STL [R1+0x2aa8], R12 ;  /* 0x002aa80c01007387 */ /* 0x000fe20000100800 */
[----:B-1----:R-:W-:Y:S02]  /*72e30*/  IMAD.MOV.U32 R82, RZ, RZ, R12 ;  /* 0x000000ffff527224 */ /* 0x002fe400078e000c */
[----:B------:R-:W-:Y:S01]  /*72e40*/  IMAD.MOV.U32 R83, RZ, RZ, R14 ;  /* 0x000000ffff537224 */ /* 0x000fe200078e000e */
[----:B------:R1:W-:Y:S04]  /*72e50*/  STL [R1+0x2aa4], R14 ;  /* 0x002aa40e01007387 */ /* 0x0003e80000100800 */
[----:B------:R-:W-:Y:S04]  /*72e60*/  STL [R1+0x2ac8], R13 ;  /* 0x002ac80d01007387 */ /* 0x000fe80000100800 */
[----:B------:R1:W-:Y:S04]  /*72e70*/  STL [R1+0x2ac4], R76 ;  /* 0x002ac44c01007387 */ /* 0x0003e80000100800 */
[----:B-1----:R-:W4:Y:S04]  /*72e80*/  LDL.LU R14, [R1+0x2b68] ;  /* 0x002b6800010e7983 */ /* 0x002f280000300800 */
[----:B------:R-:W4:Y:S04]  /*72e90*/  LDL.LU R12, [R1+0x2b88] ;  /* 0x002b8800010c7983 */ /* 0x000f280000300800 */
[----:B------:R1:W-:Y:S02]  /*72ea0*/  LDGSTS.E [R5+-0x1f300], desc[UR4][R82.64], P0 ;  /* 0xe0d0000052057fae */ /* 0x0003e40008121844 */
[----:B-1----:R-:W-:-:S02]  /*72eb0*/  IMAD.MOV.U32 R83, RZ, RZ, R76 ;  /* 0x000000ffff537224 */ /* 0x002fc400078e004c */
[----:B------:R-:W4:Y:S01]  /*72ec0*/  LDL.LU R76, [R1+0x2b64] ;  /* 0x002b6400014c7983 */ /* 0x000f220000300800 */
[----:B------:R-:W-:-:S03]  /*72ed0*/  IMAD.MOV.U32 R82, RZ, RZ, R13 ;  /* 0x000000ffff527224 */ /* 0x000fc600078e000d */
[----:B------:R-:W4:Y:S01]  /*72ee0*/  LDL.LU R13, [R1+0x2b84] ;  /* 0x002b8400010d7983 */ /* 0x000f220000300800 */
[-C--:B------:R-:W-:Y:S02]  /*72ef0*/  IADD3 R10, P1, R10, R4.reuse, RZ ;  /* 0x000000040a0a7210 */ /* 0x080fe40007f3e0ff */
[----:B------:R-:W-:Y:S01]  /*72f00*/  IADD3 R11, P2, R11, R4, RZ ;  /* 0x000000040b0b7210 */ /* 0x000fe20007f5e0ff */
[----:B------:R1:W-:Y:S02]  /*72f10*/  LDGSTS.E [R5+-0x1ef00], desc[UR4][R82.64], P0 ;  /* 0xe110000052057fae */ /* 0x0003e40008121844 */
[--C-:B------:R-:W-:Y:S02]  /*72f20*/  IMAD.X R79, R79, 0x1, R3.reuse, P1 ;  /* 0x000000014f4f7824 */ /* 0x100fe400008e0603 */
[----:B------:R-:W-:Y:S01]  /*72f30*/  IMAD.X R77, R77, 0x1, R3, P2 ;  /* 0x000000014d4d7824 */ /* 0x000fe200010e0603 */
[----:B------:R1:W-:Y:S04]  /*72f40*/  STL [R1+0x2ae8], R10 ;  /* 0x002ae80a01007387 */ /* 0x0003e80000100800 */
[----:B------:R-:W-:Y:S01]  /*72f50*/  STL [R1+0x2ae4], R79 ;  /* 0x002ae44f01007387 */ /* 0x000fe20000100800 */
[----:B-1----:R-:W-:-:S03]  /*72f60*/  IMAD.MOV.U32 R82, RZ, RZ, R10 ;  /* 0x000000ffff527224 */ /* 0x002fc600078e000a */
[----:B------:R1:W-:Y:S01]  /*72f70*/  STL [R1+0x2b08], R11 ;  /* 0x002b080b01007387 */ /* 0x0003e20000100800 */
[----:B------:R-:W-:-:S03]  /*72f80*/  IMAD.MOV.U32 R83, RZ, RZ, R79 ;  /* 0x000000ffff537224 */ /* 0x000fc600078e004f */
[----:B------:R-:W4:Y:S04]  /*72f90*/  LDL.LU R81, [R1+0x2ba8] ;  /* 0x002ba80001517983 */ /* 0x000f280000300800 */
[----:B------:R1:W-:Y:S04]  /*72fa0*/  STL [R1+0x2b04], R77 ;  /* 0x002b044d01007387 */ /* 0x0003e80000100800 */
[----:B------:R-:W4:Y:S01]  /*72fb0*/  LDL.LU R10, [R1+0x2bc8] ;  /* 0x002bc800010a7983 */ /* 0x000f220000300800 */
[----:B------:R-:W-:-:S03]  /*72fc0*/  IMAD.MOV.U32 R84, RZ, RZ, R11 ;  /* 0x000000ffff547224 */ /* 0x000fc600078e000b */
[----:B------:R-:W-:Y:S04]  /*72fd0*/  LDGSTS.E [R5+-0x1eb00], desc[UR4][R82.64], P0 ;  /* 0xe150000052057fae */ /* 0x000fe80008121844 */
[----:B------:R-:W4:Y:S04]  /*72fe0*/  LDL.LU R82, [R1+0x2ba4] ;  /* 0x002ba40001527983 */ /* 0x000f280000300800 */
[----:B-1----:R-:W4:Y:S01]  /*72ff0*/  LDL.LU R11, [R1+0x2bc4] ;  /* 0x002bc400010b7983 */ /* 0x002f220000300800 */
[----:B------:R-:W-:-:S03]  /*73000*/  IMAD.MOV.U32 R85, RZ, RZ, R77 ;  /* 0x000000ffff557224 */ /* 0x000fc600078e004d */
[----:B------:R-:W4:Y:S04]  /*73010*/  LDL.LU R79, [R1+0x2be8] ;  /* 0x002be800014f7983 */ /* 0x000f280000300800 */
[----:B------:R-:W4:Y:S04]  /*73020*/  LDL.LU R77, [R1+0x2c08] ;  /* 0x002c0800014d7983 */ /* 0x000f280000300800 */
[----:B------:R1:W-:Y:S01]  /*73030*/  LDGSTS.E [R5+-0x1e700], desc[UR4][R84.64], P0 ;  /* 0xe190000054057fae */ /* 0x0003e20008121844 */
[-C--:B--2---:R-:W-:Y:S02]  /*73040*/  IADD3 R78, P1, R78, R4.reuse, RZ ;  /* 0x000000044e4e7210 */ /* 0x084fe40007f3e0ff */
[----:B---3--:R-:W-:-:S03]  /*73050*/  IADD3 R6, P2, R6, R4, RZ ;  /* 0x0000000406067210 */ /* 0x008fc60007f5e0ff */
[----:B------:R-:W-:Y:S01]  /*73060*/  STL [R1+0x2b28], R78 ;  /* 0x002b284e01007387 */ /* 0x000fe20000100800 */
[----:B-1----:R-:W-:Y:S02]  /*73070*/  IMAD.MOV.U32 R84, RZ, RZ, R78 ;  /* 0x000000ffff547224 */ /* 0x002fe400078e004e */
[--C-:B----4-:R-:W-:Y:S02]  /*73080*/  IMAD.X R80, R80, 0x1, R3.reuse, P1 ;  /* 0x0000000150507824 */ /* 0x110fe400008e0603 */
[----:B------:R-:W-:-:S03]  /*73090*/  IMAD.X R15, R15, 0x1, R3, P2 ;  /* 0x000000010f0f7824 */ /* 0x000fc600010e0603 */
[----:B------:R1:W-:Y:S01]  /*730a0*/  STL [R1+0x2b24], R80 ;  /* 0x002b245001007387 */ /* 0x0003e20000100800 */
[----:B------:R-:W-:-:S03]  /*730b0*/  IMAD.MOV.U32 R85, RZ, RZ, R80 ;  /* 0x000000ffff557224 */ /* 0x000fc600078e0050 */
[----:B------:R-:W-:Y:S04]  /*730c0*/  STL [R1+0x2b48], R6 ;  /* 0x002b480601007387 */ /* 0x000fe80000100800 */
[----:B------:R2:W-:Y:S04]  /*730d0*/  STL [R1+0x2b44], R15 ;  /* 0x002b440f01007387 */ /* 0x0005e80000100800 */
[----:B-1----:R-:W3:Y:S04]  /*730e0*/  LDL.LU R80, [R1+0x2be4] ;  /* 0x002be40001507983 */ /* 0x002ee80000300800 */
[----:B------:R-:W4:Y:S01]  /*730f0*/  LDL.LU R78, [R1+0x2c04] ;  /* 0x002c0400014e7983 */ /* 0x000f220000300800 */
[----:B------:R-:W-:-:S03]  /*73100*/  IADD3 R14, P1, R14, R4, RZ ;  /* 0x000000040e0e7210 */ /* 0x000fc60007f3e0ff */
[----:B------:R1:W-:Y:S01]  /*73110*/  LDGSTS.E [R5+-0x1e300], desc[UR4][R84.64], P0 ;  /* 0xe1d0000054057fae */ /* 0x0003e20008121844 */
[----:B------:R-:W-:Y:S01]  /*73120*/  IADD3 R12, P2, R12, R4, RZ ;  /* 0x000000040c0c7210 */ /* 0x000fe20007f5e0ff */
[----:B-1----:R-:W-:Y:S02]  /*73130*/  IMAD.MOV.U32 R84, RZ, RZ, R6 ;  /* 0x000000ffff547224 */ /* 0x002fe400078e0006 */
[----:B------:R-:W-:Y:S02]  /*73140*/  IMAD.MOV.U32 R85, RZ, RZ, R15 ;  /* 0x000000ffff557224 */ /* 0x000fe400078e000f */
[----:B--2---:R-:W2:Y:S04]  /*73150*/  LDL.LU R15, [R1+0x2c28] ;  /* 0x002c2800010f7983 */ /* 0x004ea80000300800 */
[----:B------:R-:W2:Y:S01]  /*73160*/  LDL.LU R6, [R1+0x2c48] ;  /* 0x002c480001067983 */ /* 0x000ea20000300800 */
[----:B------:R-:W-:-:S02]  /*73170*/  IMAD.X R76, R76, 0x1, R3, P1 ;  /* 0x000000014c4c7824 */ /* 0x000fc400008e0603 */
[----:B------:R-:W-:Y:S01]  /*73180*/  IMAD.X R13, R13, 0x1, R3, P2 ;  /* 0x000000010d0d7824 */ /* 0x000fe200010e0603 */
[----:B------:R-:W-:Y:S04]  /*73190*/  STL [R1+0x2b68], R14 ;  /* 0x002b680e01007387 */ /* 0x000fe80000100800 */
[----:B------:R1:W-:Y:S04]  /*731a0*/  STL [R1+0x2b64], R76 ;  /* 0x002b644c01007387 */ /* 0x0003e80000100800 */
[----:B------:R1:W-:Y:S04]  /*731b0*/  LDGSTS.E [R5+-0x1df00], desc[UR4][R84.64], P0 ;  /* 0xe210000054057fae */ /* 0x0003e80008121844 */
[----:B------:R-:W-:Y:S04]  /*731c0*/  STL [R1+0x2b88], R12 ;  /* 0x002b880c01007387 */ /* 0x000fe80000100800 */
[----:B------:R1:W-:Y:S02]  /*731d0*/  STL [R1+0x2b84], R13 ;  /* 0x002b840d01007387 */ /* 0x0003e40000100800 */
[----:B-1----:R-:W-:-:S02]  /*731e0*/  IMAD.MOV.U32 R85, RZ, RZ, R76 ;  /* 0x000000ffff557224 */ /* 0x002fc400078e004c */
[----:B------:R-:W2:Y:S01]  /*731f0*/  LDL.LU R76, [R1+0x2c24] ;  /* 0x002c2400014c7983 */ /* 0x000ea20000300800 */
[----:B------:R-:W-:-:S03]  /*73200*/  IMAD.MOV.U32 R84, RZ, RZ, R14 ;  /* 0x000000ffff547224 */ /* 0x000fc600078e000e */
[----:B------:R-:W2:Y:S01]  /*73210*/  LDL.LU R14, [R1+0x2c44] ;  /* 0x002c4400010e7983 */ /* 0x000ea20000300800 */
[-C--:B------:R-:W-:Y:S02]  /*73220*/  IADD3 R81, P1, R81, R4.reuse, RZ ;  /* 0x0000000451517210 */ /* 0x080fe40007f3e0ff */
[----:B------:R-:W-:Y:S01]  /*73230*/  IADD3 R10, P2, R10, R4, RZ ;  /* 0x000000040a0a7210 */ /* 0x000fe20007f5e0ff */
[----:B------:R1:W-:Y:S04]  /*73240*/  LDGSTS.E [R5+-0x1db00], desc[UR4][R84.64], P0 ;  /* 0xe250000054057fae */ /* 0x0003e80008121844 */
[----:B------:R-:W-:Y:S01]  /*73250*/  LDGSTS.E [R5+-0x1d700], desc[UR4][R12.64], P0 ;  /* 0xe29000000c057fae */ /* 0x000fe20008121844 */
[----:B------:R-:W-:-:S03]  /*73260*/  IMAD.X R82, R82, 0x1, R3, P1 ;  /* 0x0000000152527824 */ /* 0x000fc600008e0603 */
[----:B------:R-:W2:Y:S01]  /*73270*/  LDL.LU.64 R12, [R1+0x2218] ;  /* 0x00221800010c7983 */ /* 0x000ea20000300a00 */
[----:B------:R-:W-:-:S03]  /*73280*/  IMAD.X R11, R11, 0x1, R3, P2 ;  /* 0x000000010b0b7824 */ /* 0x000fc600010e0603 */
[----:B------:R-:W-:Y:S01]  /*73290*/  STL [R1+0x2ba8], R81 ;  /* 0x002ba85101007387 */ /* 0x000fe20000100800 */
[----:B------:R-:W-:-:S03]  /*732a0*/  IMAD.MOV.U32 R83, RZ, RZ, R82 ;  /* 0x000000ffff537224 */ /* 0x000fc600078e0052 */
[----:B------:R1:W-:Y:S04]  /*732b0*/  STL [R1+0x2ba4], R82 ;  /* 0x002ba45201007387 */ /* 0x0003e80000100800 */
[----:B------:R-:W-:Y:S04]  /*732c0*/  STL [R1+0x2bc8], R10 ;  /* 0x002bc80a01007387 */ /* 0x000fe80000100800 */
[----:B------:R1:W-:Y:S02]  /*732d0*/  STL [R1+0x2bc4], R11 ;  /* 0x002bc40b01007387 */ /* 0x0003e40000100800 */
[----:B-1----:R-:W-:-:S02]  /*732e0*/  IMAD.MOV.U32 R82, RZ, RZ, R81 ;  /* 0x000000ffff527224 */ /* 0x002fc400078e0051 */
[----:B------:R-:W2:Y:S04]  /*732f0*/  LDL.LU.64 R88, [R1+0x21f8] ;  /* 0x0021f80001587983 */ /* 0x000ea80000300a00 */
[----:B------:R-:W-:Y:S04]  /*73300*/  LDGSTS.E [R5+-0x1d300], desc[UR4][R82.64], P0 ;  /* 0xe2d0000052057fae */ /* 0x000fe80008121844 */
[----:B------:R-:W-:Y:S04]  /*73310*/  LDGSTS.E [R5+-0x1cf00], desc[UR4][R10.64], P0 ;  /* 0xe31000000a057fae */ /* 0x000fe80008121844 */
[----:B------:R-:W2:Y:S01]  /*73320*/  LDL.LU.64 R10, [R1+0x21d8] ;  /* 0x0021d800010a7983 */ /* 0x000ea20000300a00 */
[----:B------:R-:W-:-:S02]  /*73330*/  IADD3 R79, P1, R79, R4, RZ ;  /* 0x000000044f4f7210 */ /* 0x000fc40007f3e0ff */
[----:B------:R-:W-:Y:S01]  /*73340*/  IADD3 R77, P2, R77, R4, RZ ;  /* 0x000000044d4d7210 */ /* 0x000fe20007f5e0ff */
[----:B------:R-:W2:Y:S04]  /*73350*/  LDL.LU.64 R86, [R1+0x21b8] ;  /* 0x0021b80001567983 */ /* 0x000ea80000300a00 */
[----:B------:R-:W-:Y:S01]  /*73360*/  STL [R1+0x2be8], R79 ;  /* 0x002be84f01007387 */ /* 0x000fe20000100800 */
[--C-:B---3--:R-:W-:Y:S02]  /*73370*/  IMAD.X R80, R80, 0x1, R3.reuse, P1 ;  /* 0x0000000150507824 */ /* 0x108fe400008e0603 */
[----:B----4-:R-:W-:-:S03]  /*73380*/  IMAD.X R78, R78, 0x1, R3, P2 ;  /* 0x000000014e4e7824 */ /* 0x010fc600010e0603 */
[----:B------:R1:W-:Y:S01]  /*73390*/  STL [R1+0x2be4], R80 ;  /* 0x002be45001007387 */ /* 0x0003e20000100800 */
[----:B------:R-:W-:-:S03]  /*733a0*/  IMAD.MOV.U32 R81, RZ, RZ, R80 ;  /* 0x000000ffff517224 */ /* 0x000fc600078e0050 */
[----:B------:R-:W-:Y:S04]  /*733b0*/  STL [R1+0x2c08], R77 ;  /* 0x002c084d01007387 */ /* 0x000fe80000100800 */
[----:B------:R3:W-:Y:S01]  /*733c0*/  STL [R1+0x2c04], R78 ;  /* 0x002c044e01007387 */ /* 0x0007e20000100800 */
[----:B-1----:R-:W-:Y:S02]  /*733d0*/  IMAD.MOV.U32 R80, RZ, RZ, R79 ;  /* 0x000000ffff507224 */ /* 0x002fe400078e004f */
[----:B------:R-:W-:Y:S01]  /*733e0*/  IMAD.MOV.U32 R79, RZ, RZ, R78 ;  /* 0x000000ffff4f7224 */ /* 0x000fe200078e004e */
[----:B------:R-:W4:Y:S04]  /*733f0*/  LDL.LU.64 R84, [R1+0x2198] ;  /* 0x0021980001547983 */ /* 0x000f280000300a00 */
[----:B------:R-:W-:Y:S01]  /*73400*/  LDGSTS.E [R5+-0x1cb00], desc[UR4][R80.64], P0 ;  /* 0xe350000050057fae */ /* 0x000fe20008121844 */
[----:B---3--:R-:W-:Y:S01]  /*73410*/  IMAD.MOV.U32 R78, RZ, RZ, R77 ;  /* 0x000000ffff4e7224 */ /* 0x008fe200078e004d */
[----:B--2---:R-:W-:-:S04]  /*73420*/  IADD3 R15, P1, R15, R4, RZ ;  /* 0x000000040f0f7210 */ /* 0x004fc80007f3e0ff */
[----:B------:R1:W-:Y:S01]  /*73430*/  LDGSTS.E [R5+-0x1c700], desc[UR4][R78.64], P0 ;  /* 0xe39000004e057fae */ /* 0x0003e20008121844 */
[----:B------:R-:W-:-:S03]  /*73440*/  IADD3 R6, P2, R6, R4, RZ ;  /* 0x0000000406067210 */ /* 0x000fc60007f5e0ff */
[----:B------:R-:W2:Y:S04]  /*73450*/  LDL.LU.64 R78, [R1+0x2178] ;  /* 0x00217800014e7983 */ /* 0x000ea80000300a00 */
[----:B------:R-:W3:Y:S04]  /*73460*/  LDL.LU.64 R82, [R1+0x2158] ;  /* 0x0021580001527983 */ /* 0x000ee80000300a00 */
[----:B------:R-:W3:Y:S04]  /*73470*/  LDL.LU.64 R80, [R1+0x2138] ;  /* 0x0021380001507983 */ /* 0x000ee80000300a00 */
[----:B------:R-:W-:Y:S01]  /*73480*/  STL [R1+0x2c28], R15 ;  /* 0x002c280f01007387 */ /* 0x000fe20000100800 */
[----:B------:R-:W-:-:S04]  /*73490*/  IMAD.X R76, R76, 0x1, R3, P1 ;  /* 0x000000014c4c7824 */ /* 0x000fc800008e0603 */
[----:B------:R-:W-:Y:S01]  /*734a0*/  IMAD.MOV.U32 R77, RZ, RZ, R76 ;  /* 0x000000ffff4d7224 */ /* 0x000fe200078e004c */
[----:B------:R1:W-:Y:S01]  /*734b0*/  STL [R1+0x2c24], R76 ;  /* 0x002c244c01007387 */ /* 0x0003e20000100800 */
[----:B------:R-:W-:-:S03]  /*734c0*/  IMAD.X R14, R14, 0x1, R3, P2 ;  /* 0x000000010e0e7824 */ /* 0x000fc600010e0603 */
[----:B------:R-:W-:Y:S01]  /*734d0*/  STL [R1+0x2c48], R6 ;  /* 0x002c480601007387 */ /* 0x000fe20000100800 */
[----:B-1----:R-:W-:-:S03]  /*734e0*/  IMAD.MOV.U32 R76, RZ, RZ, R15 ;  /* 0x000000ffff4c7224 */ /* 0x002fc600078e000f */
[----:B------:R1:W-:Y:S01]  /*734f0*/  STL [R1+0x2c44], R14 ;  /* 0x002c440e01007387 */ /* 0x0003e20000100800 */
[----:B------:R-:W-:-:S03]  /*73500*/  IMAD.MOV.U32 R15, RZ, RZ, R14 ;  /* 0x000000ffff0f7224 */ /* 0x000fc600078e000e */
[----:B------:R3:W-:Y:S01]  /*73510*/  LDGSTS.E [R5+-0x1c300], desc[UR4][R76.64], P0 ;  /* 0xe3d000004c057fae */ /* 0x0007e20008121844 */
[----:B-1----:R-:W-:-:S05]  /*73520*/  IMAD.MOV.U32 R14, RZ, RZ, R6 ;  /* 0x000000ffff0e7224 */ /* 0x002fca00078e0006 */
[----:B------:R1:W-:Y:S04]  /*73530*/  LDGSTS.E [R5+-0x1bf00], desc[UR4][R14.64], P0 ;  /* 0xe41000000e057fae */ /* 0x0003e80008121844 */
[----:B------:R-:W3:Y:S01]  /*73540*/  LDL.LU.64 R76, [R1+0x2118] ;  /* 0x00211800014c7983 */ /* 0x000ee20000300a00 */
[----:B------:R-:W-:-:S03]  /*73550*/  IADD3 R134, P1, R12, R4, RZ ;  /* 0x000000040c867210 */ /* 0x000fc60007f3e0ff */
[----:B------:R-:W3:Y:S04]  /*73560*/  LDL.LU.64 R14, [R1+0x20f8] ;  /* 0x0020f800010e7983 */ /* 0x000ee80000300a00 */
[----:B------:R-:W3:Y:S01]  /*73570*/  LDL.LU.64 R92, [R1+0x20d8] ;  /* 0x0020d800015c7983 */ /* 0x000ee20000300a00 */
[--C-:B------:R-:W-:Y:S01]  /*73580*/  IMAD.X R6, R13, 0x1, R3.reuse, P1 ;  /* 0x000000010d067824 */ /* 0x100fe200008e0603 */
[-C--:B------:R-:W-:Y:S02]  /*73590*/  IADD3 R132, P1, R88, R4.reuse, RZ ;  /* 0x0000000458847210 */ /* 0x080fe40007f3e0ff */
[----:B------:R-:W3:Y:S03]  /*735a0*/  LDL.LU.64 R12, [R1+0x20b8] ;  /* 0x0020b800010c7983 */ /* 0x000ee60000300a00 */
[----:B------:R-:W-:Y:S01]  /*735b0*/  IMAD.X R133, R89, 0x1, R3, P1 ;  /* 0x0000000159857824 */ /* 0x000fe200008e0603 */
[----:B------:R-:W3:Y:S01]  /*735c0*/  LDL.LU.64 R90, [R1+0x2098] ;  /* 0x00209800015a7983 */ /* 0x000ee20000300a00 */
[----:B------:R-:W-:-:S05]  /*735d0*/  IADD3 R130, P1, R10, R4, RZ ;  /* 0x000000040a827210 */ /* 0x000fca0007f3e0ff */
[----:B------:R-:W-:Y:S02]  /*735e0*/  IMAD.X R131, R11, 0x1, R3, P1 ;  /* 0x000000010b837824 */ /* 0x000fe400008e0603 */
[----:B------:R-:W3:Y:S01]  /*735f0*/  LDL.LU.64 R10, [R1+0x2078] ;  /* 0x00207800010a7983 */ /* 0x000ee20000300a00 */
[----:B------:R-:W-:-:S03]  /*73600*/  IADD3 R128, P1, R86, R4, RZ ;  /* 0x0000000456807210 */ /* 0x000fc60007f3e0ff */
[----:B------:R-:W3:Y:S02]  /*73610*/  LDL.LU.64 R88, [R1+0x2058] ;  /* 0x0020580001587983 */ /* 0x000ee40000300a00 */
[----:B------:R-:W-:Y:S02]  /*73620*/  IMAD.X R129, R87, 0x1, R3, P1 ;  /* 0x0000000157817824 */ /* 0x000fe400008e0603 */
[----:B------:R-:W3:Y:S01]  /*73630*/  LDL.LU.64 R86, [R1+0x2038] ;  /* 0x0020380001567983 */ /* 0x000ee20000300a00 */
[----:B----4-:R-:W-:-:S05]  /*73640*/  IADD3 R126, P1, R84, R4, RZ ;  /* 0x00000004547e7210 */ /* 0x010fca0007f3e0ff */
[----:B------:R-:W-:Y:S02]  /*73650*/  IMAD.X R127, R85, 0x1, R3, P1 ;  /* 0x00000001557f7824 */ /* 0x000fe400008e0603 */
[----:B------:R-:W4:Y:S01]  /*73660*/  LDL.LU.64 R84, [R1+0x2018] ;  /* 0x0020180001547983 */ /* 0x000f220000300a00 */
[----:B--2---:R-:W-:-:S05]  /*73670*/  IADD3 R124, P1, R78, R4, RZ ;  /* 0x000000044e7c7210 */ /* 0x004fca0007f3e0ff */
[--C-:B------:R-:W-:Y:S01]  /*73680*/  IMAD.X R125, R79, 0x1, R3.reuse, P1 ;  /* 0x000000014f7d7824 */ /* 0x100fe200008e0603 */
[-C--:B---3--:R-:W-:Y:S01]  /*73690*/  IADD3 R122, P1, R82, R4.reuse, RZ ;  /* 0x00000004527a7210 */ /* 0x088fe20007f3e0ff */
[----:B------:R-:W2:Y:S04]  /*736a0*/  LDL.LU.64 R78, [R1+0x1ff8] ;  /* 0x001ff800014e7983 */ /* 0x000ea80000300a00 */
[--C-:B------:R-:W-:Y:S01]  /*736b0*/  IMAD.X R123, R83, 0x1, R3.reuse, P1 ;  /* 0x00000001537b7824 */ /* 0x100fe200008e0603 */
[----:B------:R-:W-:Y:S01]  /*736c0*/  IADD3 R120, P1, R80, R4, RZ ;  /* 0x0000000450787210 */ /* 0x000fe20007f3e0ff */
[----:B------:R-:W3:Y:S04]  /*736d0*/  LDL.LU.64 R82, [R1+0x1fd8] ;  /* 0x001fd80001527983 */ /* 0x000ee80000300a00 */
[----:B------:R-:W-:-:S02]  /*736e0*/  IMAD.X R121, R81, 0x1, R3, P1 ;  /* 0x0000000151797824 */ /* 0x000fc400008e0603 */
        /* <DEDUP_REMOVED lines=10> */
[--C-:B------:R-:W-:Y:S01]  /*73790*/  IMAD.X R113, R13, 0x1, R3.reuse, P1 ;  /* 0x000000010d717824 */ /* 0x100fe200008e0603 */
[-C--:B------:R-:W-:Y:S01]  /*737a0*/  IADD3 R110, P1, R90, R4.reuse, RZ ;  /* 0x000000045a6e7210 */ /* 0x080fe20007f3e0ff */
[----:B------:R-:W3:Y:S04]  /*737b0*/  LDL.LU.64 R12, [R1+0x1f58] ;  /* 0x001f5800010c7983 */ /* 0x000ee80000300a00 */
[----:B------:R-:W-:Y:S01]  /*737c0*/  IMAD.X R111, R91, 0x1, R3, P1 ;  /* 0x000000015b6f7824 */ /* 0x000fe200008e0603 */
[----:B------:R-:W-:-:S05]  /*737d0*/  IADD3 R108, P1, R10, R4, RZ ;  /* 0x000000040a6c7210 */ /* 0x000fca0007f3e0ff */
[----:B------:R-:W-:Y:S02]  /*737e0*/  IMAD.X R109, R11, 0x1, R3, P1 ;  /* 0x000000010b6d7824 */ /* 0x000fe400008e0603 */
[----:B------:R-:W3:Y:S01]  /*737f0*/  LDL.LU.64 R10, [R1+0x1f38] ;  /* 0x001f3800010a7983 */ /* 0x000ee20000300a00 */
[----:B------:R-:W-:-:S05]  /*73800*/  IADD3 R106, P1, R88, R4, RZ ;  /* 0x00000004586a7210 */ /* 0x000fca0007f3e0ff */
[----:B------:R-:W-:Y:S01]  /*73810*/  IMAD.X R107, R89, 0x1, R3, P1 ;  /* 0x00000001596b7824 */ /* 0x000fe200008e0603 */
[----:B------:R-:W-:-:S05]  /*73820*/  IADD3 R104, P1, R86, R4, RZ ;  /* 0x0000000456687210 */ /* 0x000fca0007f3e0ff */
[----:B------:R-:W-:Y:S01]  /*73830*/  IMAD.X R105, R87, 0x1, R3, P1 ;  /* 0x0000000157697824 */ /* 0x000fe200008e0603 */
        /* <DEDUP_REMOVED lines=19> */
[----:B------:R-:W-:Y:S02]  /*73970*/  IMAD.X R91, R13, 0x1, R3, P1 ;  /* 0x000000010d5b7824 */ /* 0x000fe400008e0603 */
[----:B------:R-:W1:Y:S01]  /*73980*/  LDL.LU.64 R12, [R1+0x1e58] ;  /* 0x001e5800010c7983 */ /* 0x000e620000300a00 */
[----:B------:R-:W-:-:S05]  /*73990*/  IADD3 R88, P1, R10, R4, RZ ;  /* 0x000000040a587210 */ /* 0x000fca0007f3e0ff */
[----:B------:R-:W-:Y:S02]  /*739a0*/  IMAD.X R89, R11, 0x1, R3, P1 ;  /* 0x000000010b597824 */ /* 0x000fe400008e0603 */
[----:B------:R-:W3:Y:S04]  /*739b0*/  LDL.LU.64 R10, [R1+0x1e38] ;  /* 0x001e3800010a7983 */ /* 0x000ee80000300a00 */
[----:B------:R-:W3:Y:S01]  /*739c0*/  LDL.LU.64 R136, [R1+0x1e18] ;  /* 0x001e180001887983 */ /* 0x000ee20000300a00 */
[----:B------:R-:W-:-:S05]  /*739d0*/  IMAD.MOV.U32 R135, RZ, RZ, R6 ;  /* 0x000000ffff877224 */ /* 0x000fca00078e0006 */
        /* <DEDUP_REMOVED lines=33> */
[----:B------:R-:W-:Y:S01]  /*73bf0*/  LDGSTS.E [R5+-0x18b00], desc[UR4][R110.64], P0 ;  /* 0xe75000006e057fae */ /* 0x000fe20008121844 */
[----:B----4-:R-:W-:-:S03]  /*73c00*/  IADD3 R86, P1, R84, R4, RZ ;  /* 0x0000000454567210 */ /* 0x010fc60007f3e0ff */
[----:B------:R-:W-:Y:S02]  /*73c10*/  STL.64 [R1+0x1f78], R92 ;  /* 0x001f785c01007387 */ /* 0x000fe40000100a00 */
[----:B------:R-:W-:Y:S02]  /*73c20*/  IMAD.X R87, R85, 0x1, R3, P1 ;  /* 0x0000000155577824 */ /* 0x000fe400008e0603 */
[----:B------:R-:W-:Y:S04]  /*73c30*/  LDGSTS.E [R5+-0x18700], desc[UR4][R108.64], P0 ;  /* 0xe79000006c057fae */ /* 0x000fe80008121844 */
[----:B------:R-:W-:Y:S04]  /*73c40*/  STL.64 [R1+0x1f58], R90 ;  /* 0x001f585a01007387 */ /* 0x000fe80000100a00 */
[----:B------:R-:W-:Y:S01]  /*73c50*/  LDGSTS.E [R5+-0x18300], desc[UR4][R106.64], P0 ;  /* 0xe7d000006a057fae */ /* 0x000fe20008121844 */
[----:B--2---:R-:W-:-:S03]  /*73c60*/  IADD3 R84, P1, R78, R4, RZ ;  /* 0x000000044e547210 */ /* 0x004fc60007f3e0ff */
[----:B------:R-:W-:Y:S02]  /*73c70*/  STL.64 [R1+0x1f38], R88 ;  /* 0x001f385801007387 */ /* 0x000fe40000100a00 */
[--C-:B------:R-:W-:Y:S01]  /*73c80*/  IMAD.X R85, R79, 0x1, R3.reuse, P1 ;  /* 0x000000014f557824 */ /* 0x100fe200008e0603 */
[-C--:B---3--:R-:W-:Y:S01]  /*73c90*/  IADD3 R78, P1, R82, R4.reuse, RZ ;  /* 0x00000004524e7210 */ /* 0x088fe20007f3e0ff */
[----:B------:R-:W-:Y:S04]  /*73ca0*/  LDGSTS.E [R5+-0xff00], desc[UR4][R104.64], P0 ;  /* 0xf010000068057fae */ /* 0x000fe80008121844 */
[--C-:B------:R-:W-:Y:S01]  /*73cb0*/  IMAD.X R79, R83, 0x1, R3.reuse, P1 ;  /* 0x00000001534f7824 */ /* 0x100fe200008e0603 */
[-C--:B------:R-:W-:Y:S01]  /*73cc0*/  IADD3 R82, P1, R80, R4.reuse, RZ ;  /* 0x0000000450527210 */ /* 0x080fe20007f3e0ff */
[----:B------:R-:W-:Y:S04]  /*73cd0*/  STL.64 [R1+0x1f18], R86 ;  /* 0x001f185601007387 */ /* 0x000fe80000100a00 */
[----:B------:R-:W-:Y:S01]  /*73ce0*/  IMAD.X R83, R81, 0x1, R3, P1 ;  /* 0x0000000151537824 */ /* 0x000fe200008e0603 */
[----:B------:R-:W-:Y:S04]  /*73cf0*/  LDGSTS.E [R5+-0xfb00], desc[UR4][R102.64], P0 ;  /* 0xf050000066057fae */ /* 0x000fe80008121844 */
[----:B------:R-:W-:Y:S04]  /*73d00*/  STL.64 [R1+0x1ef8], R84 ;  /* 0x001ef85401007387 */ /* 0x000fe80000100a00 */
[----:B------:R-:W-:Y:S01]  /*73d10*/  LDGSTS.E [R5+-0xf700], desc[UR4][R100.64], P0 ;  /* 0xf090000064057fae */ /* 0x000fe20008121844 */
[----:B------:R-:W-:-:S03]  /*73d20*/  IADD3 R80, P1, R76, R4, RZ ;  /* 0x000000044c507210 */ /* 0x000fc60007f3e0ff */
[----:B------:R2:W-:Y:S02]  /*73d30*/  STL.64 [R1+0x1ed8], R78 ;  /* 0x001ed84e01007387 */ /* 0x0005e40000100a00 */
[----:B------:R-:W-:Y:S02]  /*73d40*/  IMAD.X R81, R77, 0x1, R3, P1 ;  /* 0x000000014d517824 */ /* 0x000fe400008e0603 */
[----:B------:R-:W-:Y:S01]  /*73d50*/  LDGSTS.E [R5+-0xf300], desc[UR4][R98.64], P0 ;  /* 0xf0d0000062057fae */ /* 0x000fe20008121844 */
[----:B------:R-:W-:-:S03]  /*73d60*/  IADD3 R76, P1, R14, R4, RZ ;  /* 0x000000040e4c7210 */ /* 0x000fc60007f3e0ff */
[----:B------:R-:W-:Y:S02]  /*73d70*/  STL.64 [R1+0x1eb8], R82 ;  /* 0x001eb85201007387 */ /* 0x000fe40000100a00 */
[----:B------:R-:W-:Y:S02]  /*73d80*/  IMAD.X R77, R15, 0x1, R3, P1 ;  /* 0x000000010f4d7824 */ /* 0x000fe400008e0603 */
[----:B------:R-:W-:Y:S04]  /*73d90*/  LDGSTS.E [R5+-0xef00], desc[UR4][R96.64], P0 ;  /* 0xf110000060057fae */ /* 0x000fe80008121844 */
[----:B------:R-:W-:Y:S01]  /*73da0*/  STL.64 [R1+0x1e98], R80 ;  /* 0x001e985001007387 */ /* 0x000fe20000100a00 */
[----:B-1----:R-:W-:-:S03]  /*73db0*/  IADD3 R14, P1, R12, R4, RZ ;  /* 0x000000040c0e7210 */ /* 0x002fc60007f3e0ff */
[----:B------:R-:W-:Y:S02]  /*73dc0*/  LDGSTS.E [R5+-0xeb00], desc[UR4][R94.64], P0 ;  /* 0xf15000005e057fae */ /* 0x000fe40008121844 */
[----:B------:R-:W-:Y:S02]  /*73dd0*/  IMAD.X R15, R13, 0x1, R3, P1 ;  /* 0x000000010d0f7824 */ /* 0x000fe400008e0603 */
[----:B------:R1:W-:Y:S04]  /*73de0*/  STL.64 [R1+0x1e78], R76 ;  /* 0x001e784c01007387 */ /* 0x0003e80000100a00 */
[----:B------:R-:W-:Y:S01]  /*73df0*/  LDGSTS.E [R5+-0xe700], desc[UR4][R92.64], P0 ;  /* 0xf19000005c057fae */ /* 0x000fe20008121844 */
[----:B------:R-:W-:-:S03]  /*73e00*/  IADD3 R12, P1, R10, R4, RZ ;  /* 0x000000040a0c7210 */ /* 0x000fc60007f3e0ff */
[----:B------:R3:W-:Y:S02]  /*73e10*/  STL.64 [R1+0x1e58], R14 ;  /* 0x001e580e01007387 */ /* 0x0007e40000100a00 */
[--C-:B------:R-:W-:Y:S01]  /*73e20*/  IMAD.X R13, R11, 0x1, R3.reuse, P1 ;  /* 0x000000010b0d7824 */ /* 0x100fe200008e0603 */
[-C--:B------:R-:W-:Y:S01]  /*73e30*/  IADD3 R10, P1, R136, R4.reuse, RZ ;  /* 0x00000004880a7210 */ /* 0x080fe20007f3e0ff */
[----:B------:R-:W-:Y:S04]  /*73e40*/  LDGSTS.E [R5+-0xe300], desc[UR4][R90.64], P0 ;  /* 0xf1d000005a057fae */ /* 0x000fe80008121844 */
[----:B------:R-:W-:Y:S01]  /*73e50*/  IMAD.X R11, R137, 0x1, R3, P1 ;  /* 0x00000001890b7824 */ /* 0x000fe200008e0603 */
[----:B------:R4:W-:Y:S04]  /*73e60*/  STL.64 [R1+0x1e38], R12 ;  /* 0x001e380c01007387 */ /* 0x0009e80000100a00 */
[----:B------:R-:W-:Y:S04]  /*73e70*/  LDGSTS.E [R5+-0xdf00], desc[UR4][R88.64], P0 ;  /* 0xf210000058057fae */ /* 0x000fe80008121844 */
[----:B------:R4:W-:Y:S04]  /*73e80*/  STL.64 [R1+0x1e18], R10 ;  /* 0x001e180a01007387 */ /* 0x0009e80000100a00 */
[----:B------:R-:W-:Y:S04]  /*73e90*/  LDGSTS.E [R5+-0xdb00], desc[UR4][R86.64], P0 ;  /* 0xf250000056057fae */ /* 0x000fe80008121844 */
[----:B------:R-:W-:Y:S04]  /*73ea0*/  LDGSTS.E [R5+-0xd700], desc[UR4][R84.64], P0 ;  /* 0xf290000054057fae */ /* 0x000fe80008121844 */
[----:B------:R-:W4:Y:S04]  /*73eb0*/  LDL.LU R6, [R1+0x2a50] ;  /* 0x002a500001067983 */ /* 0x000f280000300800 */
[----:B------:R-:W-:Y:S04]  /*73ec0*/  LDGSTS.E [R5+-0xd300], desc[UR4][R78.64], P0 ;  /* 0xf2d000004e057fae */ /* 0x000fe80008121844 */
[----:B------:R-:W-:Y:S04]  /*73ed0*/  LDGSTS.E [R5+-0xcf00], desc[UR4][R82.64], P0 ;  /* 0xf310000052057fae */ /* 0x000fe80008121844 */
[----:B------:R4:W-:Y:S04]  /*73ee0*/  LDGSTS.E [R5+-0xcb00], desc[UR4][R80.64], P0 ;  /* 0xf350000050057fae */ /* 0x0009e80008121844 */
[----:B--2---:R-:W2:Y:S04]  /*73ef0*/  LDL.LU R79, [R1+0x2a70] ;  /* 0x002a7000014f7983 */ /* 0x004ea80000300800 */
[----:B------:R-:W-:Y:S04]  /*73f00*/  LDGSTS.E [R5+-0xc700], desc[UR4][R76.64], P0 ;  /* 0xf39000004c057fae */ /* 0x000fe80008121844 */
[----:B------:R-:W-:Y:S04]  /*73f10*/  LDGSTS.E [R5+-0xc300], desc[UR4][R14.64], P0 ;  /* 0xf3d000000e057fae */ /* 0x000fe80008121844 */
[----:B------:R-:W-:Y:S04]  /*73f20*/  LDGSTS.E [R5+-0xbf00], desc[UR4][R12.64], P0 ;  /* 0xf41000000c057fae */ /* 0x000fe80008121844 */
[----:B-1----:R-:W2:Y:S04]  /*73f30*/  LDL.LU R77, [R1+0x2a4c] ;  /* 0x002a4c00014d7983 */ /* 0x002ea80000300800 */
[----:B------:R-:W2:Y:S04]  /*73f40*/  LDL.LU R80, [R1+0x2a6c] ;  /* 0x002a6c0001507983 */ /* 0x000ea80000300800 */
[----:B------:R-:W2:Y:S04]  /*73f50*/  LDL.LU R78, [R1+0x2a8c] ;  /* 0x002a8c00014e7983 */ /* 0x000ea80000300800 */
[----:B---3--:R-:W3:Y:S04]  /*73f60*/  LDL.LU R14, [R1+0x2a90] ;  /* 0x002a9000010e7983 */ /* 0x008ee80000300800 */
[----:B------:R-:W3:Y:S04]  /*73f70*/  LDL.LU R76, [R1+0x2aac] ;  /* 0x002aac00014c7983 */ /* 0x000ee80000300800 */
[----:B------:R-:W3:Y:S04]  /*73f80*/  LDL.LU R15, [R1+0x2ab0] ;  /* 0x002ab000010f7983 */ /* 0x000ee80000300800 */
[----:B------:R-:W-:Y:S04]  /*73f90*/  LDGSTS.E [R5+-0xbb00], desc[UR4][R10.64], P0 ;  /* 0xf45000000a057fae */ /* 0x000fe80008121844 */
[----:B----4-:R-:W4:Y:S04]  /*73fa0*/  LDL.LU R12, [R1+0x2acc] ;  /* 0x002acc00010c7983 */ /* 0x010f280000300800 */
[----:B------:R-:W4:Y:S04]  /*73fb0*/  LDL.LU R10, [R1+0x2ad0] ;  /* 0x002ad000010a7983 */ /* 0x000f280000300800 */
[----:B------:R-:W4:Y:S04]  /*73fc0*/  LDL.LU R13, [R1+0x2aec] ;  /* 0x002aec00010d7983 */ /* 0x000f280000300800 */
[----:B------:R-:W4:Y:S01]  /*73fd0*/  LDL.LU R11, [R1+0x2af0] ;  /* 0x002af000010b7983 */ /* 0x000f220000300800 */
        /* <DEDUP_REMOVED lines=22> */
[----:B------:R-:W-:Y:S01]  /*74140*/  IADD3 R138, P1, R162, R4, RZ ;  /* 0x00000004a28a7210 */ /* 0x000fe20007f3e0ff */
[----:B------:R-:W-:-:S04]  /*74150*/  IMAD.MOV.U32 R251, RZ, RZ, R250 ;  /* 0x000000fffffb7224 */ /* 0x000fc800078e00fa */
[----:B------:R-:W-:Y:S01]  /*74160*/  IMAD.X R162, R163, 0x1, R3, P1 ;  /* 0x00000001a3a27824 */ /* 0x000fe200008e0603 */
[-C--:B------:R-:W-:Y:S01]  /*74170*/  IADD3 R137, P1, R154, R4.reuse, RZ ;  /* 0x000000049a897210 */ /* 0x080fe20007f3e0ff */
[----:B------:R-:W-:Y:S02]  /*74180*/  IMAD.MOV.U32 R250, RZ, RZ, R149 ;  /* 0x000000fffffa7224 */ /* 0x000fe400078e0095 */
[----:B------:R-:W-:Y:S02]  /*74190*/  IMAD.MOV.U32 R243, RZ, RZ, R242 ;  /* 0x000000fffff37224 */ /* 0x000fe400078e00f2 */
[----:B------:R-:W-:Y:S01]  /*741a0*/  IMAD.MOV.U32 R242, RZ, RZ, R148 ;  /* 0x000000fffff27224 */ /* 0x000fe200078e0094 */
[----:B------:R-:W-:Y:S01]  /*741b0*/  LDGSTS.E [R5+-0xb700], desc[UR4][R250.64], P0 ;  /* 0xf4900000fa057fae */ /* 0x000fe20008121844 */
[----:B------:R-:W-:Y:S02]  /*741c0*/  IMAD.MOV.U32 R235, RZ, RZ, R234 ;  /* 0x000000ffffeb7224 */ /* 0x000fe400078e00ea */
[----:B------:R-:W-:Y:S01]  /*741d0*/  IMAD.X R154, R155, 0x1, R3, P1 ;  /* 0x000000019b9a7824 */ /* 0x000fe200008e0603 */
        /* <DEDUP_REMOVED lines=37> */
[----:B------:R-:W-:-:S03]  /*74430*/  LOP3.LUT R81, R7, 0x40, RZ, 0x3c, !PT ;  /* 0x0000004007517812 */ /* 0x000fc600078e3cff */
[----:B------:R1:W-:Y:S02]  /*74440*/  LDGSTS.E [R5+-0x8300], desc[UR4][R18.64], P0 ;  /* 0xf7d0000012057fae */ /* 0x0003e40008121844 */
[----:B-1----:R-:W-:-:S05]  /*74450*/  IMAD.U32 R5, RZ, RZ, UR13 ;  /* 0x0000000dff057e24 */ /* 0x002fca000f8e00ff */
[----:B------:R-:W-:Y:S02]  /*74460*/  IADD3 R5, R81, 0x100000, R5 ;  /* 0x0010000051057810 */ /* 0x000fe40007ffe005 */
[----:B------:R-:W-:-:S05]  /*74470*/  IADD3 R6, P1, R6, R4, RZ ;  /* 0x0000000406067210 */ /* 0x000fca0007f3e0ff */
[----:B------:R-:W-:Y:S01]  /*74480*/  STL [R1+0x2a50], R6 ;  /* 0x002a500601007387 */ /* 0x000fe20000100800 */
[----:B------:R-:W-:Y:S01]  /*74490*/  IMAD.MOV.U32 R82, RZ, RZ, R6 ;  /* 0x000000ffff527224 */ /* 0x000fe200078e0006 */
[----:B--2---:R-:W-:-:S05]  /*744a0*/  IADD3 R79, P2, R79, R4, RZ ;  /* 0x000000044f4f7210 */ /* 0x004fca0007f5e0ff */
[----:B------:R-:W-:Y:S01]  /*744b0*/  STL [R1+0x2a70], R79 ;  /* 0x002a704f01007387 */ /* 0x000fe20000100800 */
[--C-:B------:R-:W-:Y:S02]  /*744c0*/  IMAD.X R77, R77, 0x1, R3.reuse, P1 ;  /* 0x000000014d4d7824 */ /* 0x100fe400008e0603 */
[----:B------:R-:W-:-:S03]  /*744d0*/  IMAD.X R80, R80, 0x1, R3, P2 ;  /* 0x0000000150507824 */ /* 0x000fc600010e0603 */
[----:B------:R1:W-:Y:S01]  /*744e0*/  STL [R1+0x2a4c], R77 ;  /* 0x002a4c4d01007387 */ /* 0x0003e20000100800 */
[----:B------:R-:W-:-:S05]  /*744f0*/  IMAD.MOV.U32 R83, RZ, RZ, R77 ;  /* 0x000000ffff537224 */ /* 0x000fca00078e004d */
[----:B------:R-:W-:Y:S04]  /*74500*/  LDGSTS.E [R5+-0x1fe00], desc[UR4][R82.64], P0 ;  /* 0xe020000052057fae */ /* 0x000fe80008121844 */
[----:B-1----:R-:W2:Y:S04]  /*74510*/  LDL.LU R77, [R1+0x2b10] ;  /* 0x002b1000014d7983 */ /* 0x002ea80000300800 */
[----:B------:R1:W-:Y:S04]  /*74520*/  STL [R1+0x2a6c], R80 ;  /* 0x002a6c5001007387 */ /* 0x0003e80000100800 */
[----:B------:R-:W2:Y:S01]  /*74530*/  LDL.LU R6, [R1+0x2b30] ;  /* 0x002b300001067983 */ /* 0x000ea20000300800 */
[----:B---3--:R-:W-:-:S03]  /*74540*/  IADD3 R14, P1, R14, R4, RZ ;  /* 0x000000040e0e7210 */ /* 0x008fc60007f3e0ff */
[----:B------:R-:W3:Y:S01]  /*74550*/  LDL.LU R82, [R1+0x2b0c] ;  /* 0x002b0c0001527983 */ /* 0x000ee20000300800 */
[----:B------:R-:W-:Y:S02]  /*74560*/  IMAD.MOV.U32 R81, RZ, RZ, R80 ;  /* 0x000000ffff517224 */ /* 0x000fe400078e0050 */
[----:B-1----:R-:W-:Y:S02]  /*74570*/  IMAD.MOV.U32 R80, RZ, RZ, R79 ;  /* 0x000000ffff507224 */ /* 0x002fe400078e004f */
[----:B------:R-:W3:Y:S01]  /*74580*/  LDL.LU R79, [R1+0x2b2c] ;  /* 0x002b2c00014f7983 */ /* 0x000ee20000300800 */
[----:B------:R-:W-:Y:S01]  /*74590*/  IADD3 R15, P2, R15, R4, RZ ;  /* 0x000000040f0f7210 */ /* 0x000fe20007f5e0ff */
[--C-:B------:R-:W-:Y:S02]  /*745a0*/  IMAD.X R78, R78, 0x1, R3.reuse, P1 ;  /* 0x000000014e4e7824 */ /* 0x100fe400008e0603 */
[----:B------:R1:W-:Y:S02]  /*745b0*/  LDGSTS.E [R5+-0x1fa00], desc[UR4][R80.64], P0 ;  /* 0xe060000050057fae */ /* 0x0003e40008121844 */
[----:B------:R-:W-:-:S02]  /*745c0*/  IMAD.X R76, R76, 0x1, R3, P2 ;  /* 0x000000014c4c7824 */ /* 0x000fc400010e0603 */
[----:B------:R-:W-:Y:S04]  /*745d0*/  STL [R1+0x2a90], R14 ;  /* 0x002a900e01007387 */ /* 0x000fe80000100800 */
[----:B------:R4:W-:Y:S01]  /*745e0*/  STL [R1+0x2a8c], R78 ;  /* 0x002a8c4e01007387 */ /* 0x0009e20000100800 */
[----:B-1----:R-:W-:Y:S02]  /*745f0*/  IMAD.MOV.U32 R80, RZ, RZ, R14 ;  /* 0x000000ffff507224 */ /* 0x002fe400078e000e */
[----:B------:R-:W-:Y:S01]  /*74600*/  IMAD.MOV.U32 R81, RZ, RZ, R78 ;  /* 0x000000ffff517224 */ /* 0x000fe200078e004e */
[----:B------:R1:W-:Y:S04]  /*74610*/  STL [R1+0x2ab0], R15 ;  /* 0x002ab00f01007387 */ /* 0x0003e80000100800 */
[----:B------:R1:W-:Y:S04]  /*74620*/  LDGSTS.E [R5+-0x1f600], desc[UR4][R80.64], P0 ;  /* 0xe0a0000050057fae */ /* 0x0003e80008121844 */
[----:B------:R-:W-:Y:S04]  /*74630*/  STL [R1+0x2aac], R76 ;  /* 0x002aac4c01007387 */ /* 0x000fe80000100800 */
[----:B----4-:R-:W4:Y:S01]  /*74640*/  LDL.LU R78, [R1+0x2b50] ;  /* 0x002b5000014e7983 */ /* 0x010f220000300800 */
[----:B-1----:R-:W-:-:S03]  /*74650*/  IMAD.MOV.U32 R80, RZ, RZ, R15 ;  /* 0x000000ffff507224 */ /* 0x002fc600078e000f */
[----:B------:R-:W4:Y:S01]  /*74660*/  LDL.LU R14, [R1+0x2b70] ;  /* 0x002b7000010e7983 */ /* 0x000f220000300800 */
[----:B------:R-:W-:-:S05]  /*74670*/  IMAD.MOV.U32 R81, RZ, RZ, R76 ;  /* 0x000000ffff517224 */ /* 0x000fca00078e004c */
[----:B------:R-:W-:Y:S04]  /*74680*/  LDGSTS.E [R5+-0x1f200], desc[UR4][R80.64], P0 ;  /* 0xe0e0000050057fae */ /* 0x000fe80008121844 */
[----:B------:R-:W4:Y:S04]  /*74690*/  LDL.LU R80, [R1+0x2b4c] ;  /* 0x002b4c0001507983 */ /* 0x000f280000300800 */
[----:B------:R-:W4:Y:S01]  /*746a0*/  LDL.LU R15, [R1+0x2b6c] ;  /* 0x002b6c00010f7983 */ /* 0x000f220000300800 */
[-C--:B------:R-:W-:Y:S02]  /*746b0*/  IADD3 R10, P1, R10, R4.reuse, RZ ;  /* 0x000000040a0a7210 */ /* 0x080fe40007f3e0ff */
[----:B------:R-:W-:-:S03]  /*746c0*/  IADD3 R11, P2, R11, R4, RZ ;  /* 0x000000040b0b7210 */ /* 0x000fc60007f5e0ff */
[--C-:B------:R-:W-:Y:S01]  /*746d0*/  IMAD.X R12, R12, 0x1, R3.reuse, P1 ;  /* 0x000000010c0c7824 */ /* 0x100fe200008e0603 */
[----:B------:R-:W-:Y:S01]  /*746e0*/  STL [R1+0x2ad0], R10 ;  /* 0x002ad00a01007387 */ /* 0x000fe20000100800 */
[----:B------:R-:W-:Y:S02]  /*746f0*/  IMAD.X R13, R13, 0x1, R3, P2 ;  /* 0x000000010d0d7824 */ /* 0x000fe400010e0603 */
[----:B------:R-:W-:Y:S01]  /*74700*/  IMAD.MOV.U32 R84, RZ, RZ, R10 ;  /* 0x000000ffff547224 */ /* 0x000fe200078e000a */
[----:B------:R1:W-:Y:S01]  /*74710*/  STL [R1+0x2acc], R12 ;  /* 0x002acc0c01007387 */ /* 0x0003e20000100800 */
[----:B------:R-:W-:-:S03]  /*74720*/  IMAD.MOV.U32 R85, RZ, RZ, R12 ;  /* 0x000000ffff557224 */ /* 0x000fc600078e000c */
[----:B------:R-:W-:Y:S04]  /*74730*/  STL [R1+0x2af0], R11 ;  /* 0x002af00b01007387 */ /* 0x000fe80000100800 */
[----:B------:R1:W-:Y:S04]  /*74740*/  LDGSTS.E [R5+-0x1ee00], desc[UR4][R84.64], P0 ;  /* 0xe120000054057fae */ /* 0x0003e80008121844 */
[----:B-1----:R-:W4:Y:S04]  /*74750*/  LDL.LU R12, [R1+0x2b90] ;  /* 0x002b9000010c7983 */ /* 0x002f280000300800 */
[----:B------:R1:W-:Y:S04]  /*74760*/  STL [R1+0x2aec], R13 ;  /* 0x002aec0d01007387 */ /* 0x0003e80000100800 */
[----:B------:R-:W4:Y:S01]  /*74770*/  LDL.LU R10, [R1+0x2bb0] ;  /* 0x002bb000010a7983 */ /* 0x000f220000300800 */
[----:B------:R-:W-:-:S02]  /*74780*/  IMAD.MOV.U32 R85, RZ, RZ, R13 ;  /* 0x000000ffff557224 */ /* 0x000fc400078e000d */
[----:B------:R-:W-:Y:S01]  /*74790*/  IMAD.MOV.U32 R84, RZ, RZ, R11 ;  /* 0x000000ffff547224 */ /* 0x000fe200078e000b */
[----:B-1----:R-:W4:Y:S04]  /*747a0*/  LDL.LU R13, [R1+0x2b8c] ;  /* 0x002b8c00010d7983 */ /* 0x002f280000300800 */
[----:B------:R-:W4:Y:S04]  /*747b0*/  LDL.LU R11, [R1+0x2bac] ;  /* 0x002bac00010b7983 */ /* 0x000f280000300800 */
[----:B------:R-:W4:Y:S04]  /*747c0*/  LDL.LU R81, [R1+0x2bd0] ;  /* 0x002bd00001517983 */ /* 0x000f280000300800 */
[----:B------:R-:W4:Y:S04]  /*747d0*/  LDL.LU R76, [R1+0x2bf0] ;  /* 0x002bf000014c7983 */ /* 0x000f280000300800 */
[----:B------:R1:W-:Y:S01]  /*747e0*/  LDGSTS.E [R5+-0x1ea00], desc[UR4][R84.64], P0 ;  /* 0xe160000054057fae */ /* 0x0003e20008121844 */
[----:B--2---:R-:W-:-:S05]  /*747f0*/  IADD3 R77, P1, R77, R4, RZ ;  /* 0x000000044d4d7210 */ /* 0x004fca0007f3e0ff */
[----:B------:R-:W-:Y:S01]  /*74800*/  STL [R1+0x2b10], R77 ;  /* 0x002b104d01007387 */ /* 0x000fe20000100800 */
[----:B------:R-:W-:Y:S01]  /*74810*/  IADD3 R6, P2, R6, R4, RZ ;  /* 0x0000000406067210 */ /* 0x000fe20007f5e0ff */
[----:B---3--:R-:W-:-:S04]  /*74820*/  IMAD.X R82, R82, 0x1, R3, P1 ;  /* 0x0000000152527824 */ /* 0x008fc800008e0603 */
[----:B------:R-:W-:Y:S01]  /*74830*/  IMAD.MOV.U32 R83, RZ, RZ, R82 ;  /* 0x000000ffff537224 */ /* 0x000fe200078e0052 */
[----:B------:R2:W-:Y:S01]  /*74840*/  STL [R1+0x2b0c], R82 ;  /* 0x002b0c5201007387 */ /* 0x0005e20000100800 */
[----:B------:R-:W-:-:S03]  /*74850*/  IMAD.X R79, R79, 0x1, R3, P2 ;  /* 0x000000014f4f7824 */ /* 0x000fc600010e0603 */
[----:B------:R-:W-:Y:S01]  /*74860*/  STL [R1+0x2b30], R6 ;  /* 0x002b300601007387 */ /* 0x000fe20000100800 */
[----:B--2---:R-:W-:-:S03]  /*74870*/  IMAD.MOV.U32 R82, RZ, RZ, R77 ;  /* 0x000000ffff527224 */ /* 0x004fc600078e004d */
[----:B------:R2:W-:Y:S04]  /*74880*/  STL [R1+0x2b2c], R79 ;  /* 0x002b2c4f01007387 */ /* 0x0005e80000100800 */
[----:B------:R-:W-:Y:S04]  /*74890*/  LDGSTS.E [R5+-0x1e600], desc[UR4][R82.64], P0 ;  /* 0xe1a0000052057fae */ /* 0x000fe80008121844 */
[----:B------:R-:W3:Y:S04]  /*748a0*/  LDL.LU R82, [R1+0x2bcc] ;  /* 0x002bcc0001527983 */ /* 0x000ee80000300800 */
[----:B------:R-:W3:Y:S01]  /*748b0*/  LDL.LU R77, [R1+0x2bec] ;  /* 0x002bec00014d7983 */ /* 0x000ee20000300800 */
[----:B----4-:R-:W-:Y:S01]  /*748c0*/  IADD3 R78, P1, R78, R4, RZ ;  /* 0x000000044e4e7210 */ /* 0x010fe20007f3e0ff */
[----:B-1----:R-:W-:-:S02]  /*748d0*/  IMAD.MOV.U32 R84, RZ, RZ, R6 ;  /* 0x000000ffff547224 */ /* 0x002fc400078e0006 */
[----:B------:R-:W-:Y:S01]  /*748e0*/  IMAD.MOV.U32 R85, RZ, RZ, R79 ;  /* 0x000000ffff557224 */ /* 0x000fe200078e004f */
[----:B------:R-:W-:Y:S01]  /*748f0*/  IADD3 R14, P2, R14, R4, RZ ;  /* 0x000000040e0e7210 */ /* 0x000fe20007f5e0ff */
[----:B--2---:R-:W2:Y:S04]  /*74900*/  LDL.LU R79, [R1+0x2c10] ;  /* 0x002c1000014f7983 */ /* 0x004ea80000300800 */
[----:B------:R-:W4:Y:S04]  /*74910*/  LDL.LU R6, [R1+0x2c30] ;  /* 0x002c300001067983 */ /* 0x000f280000300800 */
[----:B------:R-:W-:Y:S04]  /*74920*/  STL [R1+0x2b50], R78 ;  /* 0x002b504e01007387 */ /* 0x000fe80000100800 */
[----:B------:R1:W-:Y:S01]  /*74930*/  LDGSTS.E [R5+-0x1e200], desc[UR4][R84.64], P0 ;  /* 0xe1e0000054057fae */ /* 0x0003e20008121844 */
[----:B------:R-:W-:-:S05]  /*74940*/  IMAD.X R80, R80, 0x1, R3, P1 ;  /* 0x0000000150507824 */ /* 0x000fca00008e0603 */
[----:B------:R1:W-:Y:S02]  /*74950*/  STL [R1+0x2b4c], R80 ;  /* 0x002b4c5001007387 */ /* 0x0003e40000100800 */
[----:B-1----:R-:W-:Y:S02]  /*74960*/  IMAD.MOV.U32 R85, RZ, RZ, R80 ;  /* 0x000000ffff557224 */ /* 0x002fe400078e0050 */
[----:B------:R-:W-:Y:S01]  /*74970*/  STL [R1+0x2b70], R14 ;  /* 0x002b700e01007387 */ /* 0x000fe20000100800 */
[----:B------:R-:W-:-:S03]  /*74980*/  IMAD.X R15, R15, 0x1, R3, P2 ;  /* 0x000000010f0f7824 */ /* 0x000fc600010e0603 */
[----:B------:R-:W4:Y:S01]  /*74990*/  LDL.LU R80, [R1+0x2c0c] ;  /* 0x002c0c0001507983 */ /* 0x000f220000300800 */
[----:B------:R-:W-:-:S03]  /*749a0*/  IMAD.MOV.U32 R84, RZ, RZ, R78 ;  /* 0x000000ffff547224 */ /* 0x000fc600078e004e */
[----:B------:R1:W-:Y:S04]  /*749b0*/  STL [R1+0x2b6c], R15 ;  /* 0x002b6c0f01007387 */ /* 0x0003e80000100800 */
[----:B------:R-:W4:Y:S04]  /*749c0*/  LDL.LU R78, [R1+0x2c2c] ;  /* 0x002c2c00014e7983 */ /* 0x000f280000300800 */
[----:B------:R-:W-:Y:S01]  /*749d0*/  LDGSTS.E [R5+-0x1de00], desc[UR4][R84.64], P0 ;  /* 0xe220000054057fae */ /* 0x000fe20008121844 */
[----:B------:R-:W-:-:S03]  /*749e0*/  IADD3 R12, P1, R12, R4, RZ ;  /* 0x000000040c0c7210 */ /* 0x000fc60007f3e0ff */
[----:B------:R-:W-:Y:S01]  /*749f0*/  LDGSTS.E [R5+-0x1da00], desc[UR4][R14.64], P0 ;  /* 0xe26000000e057fae */ /* 0x000fe20008121844 */
[----:B------:R-:W-:-:S03]  /*74a00*/  IADD3 R10, P2, R10, R4, RZ ;  /* 0x000000040a0a7210 */ /* 0x000fc60007f5e0ff */
[----:B-1----:R-:W4:Y:S01]  /*74a10*/  LDL.LU.64 R14, [R1+0x2230] ;  /* 0x00223000010e7983 */ /* 0x002f220000300a00 */
[--C-:B------:R-:W-:Y:S02]  /*74a20*/  IMAD.X R13, R13, 0x1, R3.reuse, P1 ;  /* 0x000000010d0d7824 */ /* 0x100fe400008e0603 */
[----:B------:R-:W-:Y:S01]  /*74a30*/  IMAD.X R11, R11, 0x1, R3, P2 ;  /* 0x000000010b0b7824 */ /* 0x000fe200010e0603 */
[----:B------:R-:W-:Y:S04]  /*74a40*/  STL [R1+0x2b90], R12 ;  /* 0x002b900c01007387 */ /* 0x000fe80000100800 */
[----:B------:R1:W-:Y:S04]  /*74a50*/  STL [R1+0x2b8c], R13 ;  /* 0x002b8c0d01007387 */ /* 0x0003e80000100800 */
[----:B------:R-:W-:Y:S04]  /*74a60*/  STL [R1+0x2bb0], R10 ;  /* 0x002bb00a01007387 */ /* 0x000fe80000100800 */
[----:B------:R-:W-:Y:S04]  /*74a70*/  LDGSTS.E [R5+-0x1d600], desc[UR4][R12.64], P0 ;  /* 0xe2a000000c057fae */ /* 0x000fe80008121844 */
[----:B------:R1:W-:Y:S04]  /*74a80*/  STL [R1+0x2bac], R11 ;  /* 0x002bac0b01007387 */ /* 0x0003e80000100800 */
[----:B------:R-:W-:Y:S04]  /*74a90*/  LDGSTS.E [R5+-0x1d200], desc[UR4][R10.64], P0 ;  /* 0xe2e000000a057fae */ /* 0x000fe80008121844 */
[----:B-1----:R-:W4:Y:S04]  /*74aa0*/  LDL.LU.64 R12, [R1+0x2210] ;  /* 0x00221000010c7983 */ /* 0x002f280000300a00 */
[----:B------:R-:W4:Y:S04]  /*74ab0*/  LDL.LU.64 R86, [R1+0x21f0] ;  /* 0x0021f00001567983 */ /* 0x000f280000300a00 */
[----:B------:R-:W4:Y:S01]  /*74ac0*/  LDL.LU.64 R10, [R1+0x21d0] ;  /* 0x0021d000010a7983 */ /* 0x000f220000300a00 */
[----:B------:R-:W-:-:S02]  /*74ad0*/  IADD3 R81, P1, R81, R4, RZ ;  /* 0x0000000451517210 */ /* 0x000fc40007f3e0ff */
[----:B------:R-:W-:-:S03]  /*74ae0*/  IADD3 R76, P2, R76, R4, RZ ;  /* 0x000000044c4c7210 */ /* 0x000fc60007f5e0ff */
[----:B------:R-:W-:Y:S01]  /*74af0*/  STL [R1+0x2bd0], R81 ;  /* 0x002bd05101007387 */ /* 0x000fe20000100800 */
[--C-:B---3--:R-:W-:Y:S02]  /*74b00*/  IMAD.X R82, R82, 0x1, R3.reuse, P1 ;  /* 0x0000000152527824 */ /* 0x108fe400008e0603 */
[----:B------:R-:W-:-:S03]  /*74b10*/  IMAD.X R77, R77, 0x1, R3, P2 ;  /* 0x000000014d4d7824 */ /* 0x000fc600010e0603 */
[----:B------:R1:W-:Y:S01]  /*74b20*/  STL [R1+0x2bcc], R82 ;  /* 0x002bcc5201007387 */ /* 0x0003e20000100800 */
[----:B------:R-:W-:-:S03]  /*74b30*/  IMAD.MOV.U32 R83, RZ, RZ, R82 ;  /* 0x000000ffff537224 */ /* 0x000fc600078e0052 */
[----:B------:R-:W-:Y:S04]  /*74b40*/  STL [R1+0x2bf0], R76 ;  /* 0x002bf04c01007387 */ /* 0x000fe80000100800 */
[----:B------:R3:W-:Y:S01]  /*74b50*/  STL [R1+0x2bec], R77 ;  /* 0x002bec4d01007387 */ /* 0x0007e20000100800 */
[----:B-1----:R-:W-:-:S03]  /*74b60*/  IMAD.MOV.U32 R82, RZ, RZ, R81 ;  /* 0x000000ffff527224 */ /* 0x002fc600078e0051 */
[----:B------:R-:W3:Y:S01]  /*74b70*/  LDL.LU.64 R84, [R1+0x21b0] ;  /* 0x0021b00001547983 */ /* 0x000ee20000300a00 */
[----:B--2---:R-:W-:-:S03]  /*74b80*/  IADD3 R79, P1, R79, R4, RZ ;  /* 0x000000044f4f7210 */ /* 0x004fc60007f3e0ff */
[----:B------:R-:W-:Y:S01]  /*74b90*/  LDGSTS.E [R5+-0x1ce00], desc[UR4][R82.64], P0 ;  /* 0xe320000052057fae */ /* 0x000fe20008121844 */
[----:B----4-:R-:W-:-:S03]  /*74ba0*/  IADD3 R6, P2, R6, R4, RZ ;  /* 0x0000000406067210 */ /* 0x010fc60007f5e0ff */
[----:B------:R-:W-:Y:S04]  /*74bb0*/  LDGSTS.E [R5+-0x1ca00], desc[UR4][R76.64], P0 ;  /* 0xe36000004c057fae */ /* 0x000fe80008121844 */
[----:B------:R-:W2:Y:S04]  /*74bc0*/  LDL.LU.64 R82, [R1+0x2190] ;  /* 0x0021900001527983 */ /* 0x000ea80000300a00 */
[----:B---3--:R-:W3:Y:S01]  /*74bd0*/  LDL.LU.64 R76, [R1+0x2170] ;  /* 0x00217000014c7983 */ /* 0x008ee20000300a00 */
[----:B------:R-:W-:-:S03]  /*74be0*/  IMAD.X R80, R80, 0x1, R3, P1 ;  /* 0x0000000150507824 */ /* 0x000fc600008e0603 */
[----:B------:R-:W-:Y:S01]  /*74bf0*/  STL [R1+0x2c10], R79 ;  /* 0x002c104f01007387 */ /* 0x000fe20000100800 */
[----:B------:R-:W-:Y:S02]  /*74c00*/  IMAD.MOV.U32 R88, RZ, RZ, R79 ;  /* 0x000000ffff587224 */ /* 0x000fe400078e004f */
[----:B------:R-:W-:Y:S01]  /*74c10*/  IMAD.MOV.U32 R89, RZ, RZ, R80 ;  /* 0x000000ffff597224 */ /* 0x000fe200078e0050 */
[----:B------:R1:W-:Y:S01]  /*74c20*/  STL [R1+0x2c0c], R80 ;  /* 0x002c0c5001007387 */ /* 0x0003e20000100800 */
[----:B------:R-:W-:-:S03]  /*74c30*/  IMAD.X R78, R78, 0x1, R3, P2 ;  /* 0x000000014e4e7824 */ /* 0x000fc600010e0603 */
[----:B------:R-:W-:Y:S04]  /*74c40*/  STL [R1+0x2c30], R6 ;  /* 0x002c300601007387 */ /* 0x000fe80000100800 */
[----:B------:R4:W-:Y:S04]  /*74c50*/  LDGSTS.E [R5+-0x1c600], desc[UR4][R88.64], P0 ;  /* 0xe3a0000058057fae */ /* 0x0009e80008121844 */
[----:B-1----:R-:W3:Y:S04]  /*74c60*/  LDL.LU.64 R80, [R1+0x2150] ;  /* 0x0021500001507983 */ /* 0x002ee80000300a00 */
[----:B------:R1:W-:Y:S01]  /*74c70*/  STL [R1+0x2c2c], R78 ;  /* 0x002c2c4e01007387 */ /* 0x0003e20000100800 */
[----:B----4-:R-:W-:-:S03]  /*74c80*/  IMAD.MOV.U32 R89, RZ, RZ, R78 ;  /* 0x000000ffff597224 */ /* 0x010fc600078e004e */
[----:B-1----:R-:W4:Y:S01]  /*74c90*/  LDL.LU.64 R78, [R1+0x2130] ;  /* 0x00213000014e7983 */ /* 0x002f220000300a00 */
[----:B------:R-:W-:-:S03]  /*74ca0*/  IADD3 R136, P1, R14, R4, RZ ;  /* 0x000000040e887210 */ /* 0x000fc60007f3e0ff */
[----:B------:R-:W4:Y:S01]  /*74cb0*/  LDL.LU.64 R94, [R1+0x2110] ;  /* 0x00211000015e7983 */ /* 0x000f220000300a00 */
[----:B------:R-:W-:Y:S02]  /*74cc0*/  IMAD.MOV.U32 R88, RZ, RZ, R6 ;  /* 0x000000ffff587224 */ /* 0x000fe400078e0006 */
[----:B------:R-:W-:Y:S02]  /*74cd0*/  IMAD.X R6, R15, 0x1, R3, P1 ;  /* 0x000000010f067824 */ /* 0x000fe400008e0603 */
[----:B------:R-:W4:Y:S04]  /*74ce0*/  LDL.LU.64 R14, [R1+0x20f0] ;  /* 0x0020f000010e7983 */ /* 0x000f280000300a00 */
[----:B------:R-:W4:Y:S04]  /*74cf0*/  LDL.LU.64 R92, [R1+0x20d0] ;  /* 0x0020d000015c7983 */ /* 0x000f280000300a00 */
[----:B------:R1:W-:Y:S01]  /*74d00*/  LDGSTS.E [R5+-0x1c200], desc[UR4][R88.64], P0 ;  /* 0xe3e0000058057fae */ /* 0x0003e20008121844 */
[----:B------:R-:W-:-:S05]  /*74d10*/  IADD3 R134, P1, R12, R4, RZ ;  /* 0x000000040c867210 */ /* 0x000fca0007f3e0ff */
[----:B------:R-:W-:Y:S02]  /*74d20*/  IMAD.X R135, R13, 0x1, R3, P1 ;  /* 0x000000010d877824 */ /* 0x000fe400008e0603 */
[----:B------:R-:W4:Y:S01]  /*74d30*/  LDL.LU.64 R12, [R1+0x20b0] ;  /* 0x0020b000010c7983 */ /* 0x000f220000300a00 */
[----:B------:R-:W-:-:S03]  /*74d40*/  IADD3 R132, P1, R86, R4, RZ ;  /* 0x0000000456847210 */ /* 0x000fc60007f3e0ff */
[----:B------:R-:W4:Y:S02]  /*74d50*/  LDL.LU.64 R90, [R1+0x2090] ;  /* 0x00209000015a7983 */ /* 0x000f240000300a00 */
[--C-:B------:R-:W-:Y:S01]  /*74d60*/  IMAD.X R133, R87, 0x1, R3.reuse, P1 ;  /* 0x0000000157857824 */ /* 0x100fe200008e0603 */
[-C--:B------:R-:W-:Y:S01]  /*74d70*/  IADD3 R130, P1, R10, R4.reuse, RZ ;  /* 0x000000040a827210 */ /* 0x080fe20007f3e0ff */
[----:B------:R-:W4:Y:S04]  /*74d80*/  LDL.LU.64 R88, [R1+0x2070] ;  /* 0x0020700001587983 */ /* 0x000f280000300a00 */
[----:B------:R-:W-:Y:S02]  /*74d90*/  IMAD.X R131, R11, 0x1, R3, P1 ;  /* 0x000000010b837824 */ /* 0x000fe400008e0603 */
[----:B------:R-:W4:Y:S04]  /*74da0*/  LDL.LU.64 R10, [R1+0x2050] ;  /* 0x00205000010a7983 */ /* 0x000f280000300a00 */
[----:B------:R-:W4:Y:S01]  /*74db0*/  LDL.LU.64 R86, [R1+0x2030] ;  /* 0x0020300001567983 */ /* 0x000f220000300a00 */
[----:B------:R-:W-:-:S05]  /*74dc0*/  IADD3 R128, P1, R84, R4, RZ ;  /* 0x0000000454807210 */ /* 0x000fca0007f3e0ff */
[----:B------:R-:W-:Y:S02]  /*74dd0*/  IMAD.X R129, R85, 0x1, R3, P1 ;  /* 0x0000000155817824 */ /* 0x000fe400008e0603 */
[----:B------:R-:W4:Y:S01]  /*74de0*/  LDL.LU.64 R84, [R1+0x2010] ;  /* 0x0020100001547983 */ /* 0x000f220000300a00 */
[----:B--2---:R-:W-:-:S05]  /*74df0*/  IADD3 R126, P1, R82, R4, RZ ;  /* 0x00000004527e7210 */ /* 0x004fca0007f3e0ff */
[--C-:B------:R-:W-:Y:S01]  /*74e00*/  IMAD.X R127, R83, 0x1, R3.reuse, P1 ;  /* 0x00000001537f7824 */ /* 0x100fe200008e0603 */
[-C--:B---3--:R-:W-:Y:S01]  /*74e10*/  IADD3 R124, P1, R76, R4.reuse, RZ ;  /* 0x000000044c7c7210 */ /* 0x088fe20007f3e0ff */
[----:B------:R-:W2:Y:S04]  /*74e20*/  LDL.LU.64 R82, [R1+0x1ff0] ;  /* 0x001ff00001527983 */ /* 0x000ea80000300a00 */
[----:B------:R-:W-:Y:S02]  /*74e30*/  IMAD.X R125, R77, 0x1, R3, P1 ;  /* 0x000000014d7d7824 */ /* 0x000fe400008e0603 */
[----:B------:R-:W3:Y:S01]  /*74e40*/  LDL.LU.64 R76, [R1+0x1fd0] ;  /* 0x001fd000014c7983 */ /* 0x000ee20000300a00 */
[----:B------:R-:W-:-:S05]  /*74e50*/  IADD3 R122, P1, R80, R4, RZ ;  /* 0x00000004507a7210 */ /* 0x000fca0007f3e0ff */
[----:B------:R-:W-:Y:S02]  /*74e60*/  IMAD.X R123, R81, 0x1, R3, P1 ;  /* 0x00000001517b7824 */ /* 0x000fe400008e0603 */
[----:B------:R-:W3:Y:S01]  /*74e70*/  LDL.LU.64 R80, [R1+0x1fb0] ;  /* 0x001fb00001507983 */ /* 0x000ee20000300a00 */
[----:B----4-:R-:W-:-:S05]  /*74e80*/  IADD3 R120, P1, R78, R4, RZ ;  /* 0x000000044e787210 */ /* 0x010fca0007f3e0ff */
[--C-:B------:R-:W-:Y:S01]  /*74e90*/  IMAD.X R121, R79, 0x1, R3.reuse, P1 ;  /* 0x000000014f797824 */ /* 0x100fe200008e0603 */
[-C--:B------:R-:W-:Y:S01]  /*74ea0*/  IADD3 R118, P1, R94, R4.reuse, RZ ;  /* 0x000000045e767210 */ /* 0x080fe20007f3e0ff */
[----:B------:R-:W4:Y:S04]  /*74eb0*/  LDL.LU.64 R78, [R1+0x1f90] ;  /* 0x001f9000014e7983 */ /* 0x000f280000300a00 */
[----:B------:R-:W-:Y:S01]  /*74ec0*/  IMAD.X R119, R95, 0x1, R3, P1 ;  /* 0x000000015f777824 */ /* 0x000fe200008e0603 */
[----:B------:R-:W-:-:S05]  /*74ed0*/  IADD3 R116, P1, R14, R4, RZ ;  /* 0x000000040e747210 */ /* 0x000fca0007f3e0ff */
        /* <DEDUP_REMOVED lines=11> */
[----:B------:R-:W-:-:S05]  /*74f90*/  IADD3 R106, P1, R10, R4, RZ ;  /* 0x000000040a6a7210 */ /* 0x000fca0007f3e0ff */
[----:B------:R-:W-:Y:S02]  /*74fa0*/  IMAD.X R107, R11, 0x1, R3, P1 ;  /* 0x000000010b6b7824 */ /* 0x000fe400008e0603 */
[----:B------:R-:W1:Y:S01]  /*74fb0*/  LDL.LU.64 R10, [R1+0x1f30] ;  /* 0x001f3000010a7983 */ /* 0x000e620000300a00 */
[----:B------:R-:W-:-:S05]  /*74fc0*/  IADD3 R104, P1, R86, R4, RZ ;  /* 0x0000000456687210 */ /* 0x000fca0007f3e0ff */
[----:B------:R-:W-:Y:S01]  /*74fd0*/  IMAD.X R105, R87, 0x1, R3, P1 ;  /* 0x0000000157697824 */ /* 0x000fe200008e0603 */
[----:B------:R-:W-:-:S05]  /*74fe0*/  IADD3 R102, P1, R84, R4, RZ ;  /* 0x0000000454667210 */ /* 0x000fca0007f3e0ff */
[----:B------:R-:W-:Y:S02]  /*74ff0*/  IMAD.X R103, R85, 0x1, R3, P1 ;  /* 0x0000000155677824 */ /* 0x000fe400008e0603 */
[----:B------:R-:W4:Y:S01]  /*75000*/  LDL.LU.64 R84, [R1+0x1f10] ;  /* 0x001f100001547983 */ /* 0x000f220000300a00 */
[----:B--2---:R-:W-:-:S05]  /*75010*/  IADD3 R100, P1, R82, R4, RZ ;  /* 0x0000000452647210 */ /* 0x004fca0007f3e0ff */
[----:B------:R-:W-:Y:S01]  /*75020*/  IMAD.X R101, R83, 0x1, R3, P1 ;  /* 0x0000000153657824 */ /* 0x000fe200008e0603 */
[----:B---3--:R-:W-:-:S05]  /*75030*/  IADD3 R98, P1, R76, R4, RZ ;  /* 0x000000044c627210 */ /* 0x008fca0007f3e0ff */
[----:B------:R-:W-:Y:S02]  /*75040*/  IMAD.X R99, R77, 0x1, R3, P1 ;  /* 0x000000014d637824 */ /* 0x000fe400008e0603 */
[----:B------:R-:W2:Y:S04]  /*75050*/  LDL.LU.64 R76, [R1+0x1ef0] ;  /* 0x001ef000014c7983 */ /* 0x000ea80000300a00 */
[----:B------:R-:W3:Y:S01]  /*75060*/  LDL.LU.64 R82, [R1+0x1ed0] ;  /* 0x001ed00001527983 */ /* 0x000ee20000300a00 */
[----:B------:R-:W-:-:S05]  /*75070*/  IADD3 R96, P1, R80, R4, RZ ;  /* 0x0000000450607210 */ /* 0x000fca0007f3e0ff */
[----:B------:R-:W-:Y:S02]  /*75080*/  IMAD.X R97, R81, 0x1, R3, P1 ;  /* 0x0000000151617824 */ /* 0x000fe400008e0603 */
[----:B------:R-:W3:Y:S01]  /*75090*/  LDL.LU.64 R80, [R1+0x1eb0] ;  /* 0x001eb00001507983 */ /* 0x000ee20000300a00 */
[----:B----4-:R-:W-:-:S05]  /*750a0*/  IADD3 R94, P1, R78, R4, RZ ;  /* 0x000000044e5e7210 */ /* 0x010fca0007f3e0ff */
[----:B------:R-:W-:Y:S02]  /*750b0*/  IMAD.X R95, R79, 0x1, R3, P1 ;  /* 0x000000014f5f7824 */ /* 0x000fe400008e0603 */
[----:B------:R-:W4:Y:S01]  /*750c0*/  LDL.LU.64 R78, [R1+0x1e90] ;  /* 0x001e9000014e7983 */ /* 0x000f220000300a00 */
[----:B------:R-:W-:-:S05]  /*750d0*/  IADD3 R92, P1, R14, R4, RZ ;  /* 0x000000040e5c7210 */ /* 0x000fca0007f3e0ff */
[----:B------:R-:W-:Y:S02]  /*750e0*/  IMAD.X R93, R15, 0x1, R3, P1 ;  /* 0x000000010f5d7824 */ /* 0x000fe400008e0603 */
[----:B------:R-:W4:Y:S01]  /*750f0*/  LDL.LU.64 R14, [R1+0x1e70] ;  /* 0x001e7000010e7983 */ /* 0x000f220000300a00 */
[----:B------:R-:W-:-:S05]  /*75100*/  IADD3 R90, P1, R12, R4, RZ ;  /* 0x000000040c5a7210 */ /* 0x000fca0007f3e0ff */
[----:B------:R-:W-:Y:S02]  /*75110*/  IMAD.X R91, R13, 0x1, R3, P1 ;  /* 0x000000010d5b7824 */ /* 0x000fe400008e0603 */
[----:B------:R-:W4:Y:S01]  /*75120*/  LDL.LU.64 R12, [R1+0x1e50] ;  /* 0x001e5000010c7983 */ /* 0x000f220000300a00 */
[----:B-1----:R-:W-:-:S05]  /*75130*/  IADD3 R88, P1, R10, R4, RZ ;  /* 0x000000040a587210 */ /* 0x002fca0007f3e0ff */
[----:B------:R-:W-:Y:S02]  /*75140*/  IMAD.X R89, R11, 0x1, R3, P1 ;  /* 0x000000010b597824 */ /* 0x000fe400008e0603 */
[----:B------:R-:W4:Y:S04]  /*75150*/  LDL.LU.64 R10, [R1+0x1e30] ;  /* 0x001e3000010a7983 */ /* 0x000f280000300a00 */
[----:B------:R-:W4:Y:S01]  /*75160*/  LDL.LU.64 R138, [R1+0x1e10] ;  /* 0x001e1000018a7983 */ /* 0x000f220000300a00 */
        /* <DEDUP_REMOVED lines=36> */
[----:B------:R-:W-:-:S03]  /*753b0*/  IADD3 R86, P1, R84, R4, RZ ;  /* 0x0000000454567210 */ /* 0x000fc60007f3e0ff */
        /* <DEDUP_REMOVED lines=10> */
[----:B------:R-:W-:Y:S01]  /*75460*/  IMAD.X R77, R83, 0x1, R3, P1 ;  /* 0x00000001534d7824 */ /* 0x000fe200008e0603 */
[----:B------:R-:W-:Y:S04]  /*75470*/  STL.64 [R1+0x1f10], R86 ;  /* 0x001f105601007387 */ /* 0x000fe80000100a00 */
[----:B------:R-:W-:Y:S01]  /*75480*/  LDGSTS.E [R5+-0xfe00], desc[UR4][R104.64], P0 ;  /* 0xf020000068057fae */ /* 0x000fe20008121844 */
[----:B------:R-:W-:-:S03]  /*75490*/  IADD3 R82, P1, R80, R4, RZ ;  /* 0x0000000450527210 */ /* 0x000fc60007f3e0ff */
[----:B------:R-:W-:Y:S02]  /*754a0*/  STL.64 [R1+0x1ef0], R84 ;  /* 0x001ef05401007387 */ /* 0x000fe40000100a00 */
[----:B------:R-:W-:Y:S02]  /*754b0*/  IMAD.X R83, R81, 0x1, R3, P1 ;  /* 0x0000000151537824 */ /* 0x000fe400008e0603 */
[----:B------:R-:W-:Y:S04]  /*754c0*/  LDGSTS.E [R5+-0xfa00], desc[UR4][R102.64], P0 ;  /* 0xf060000066057fae */ /* 0x000fe80008121844 */
[----:B------:R1:W-:Y:S01]  /*754d0*/  STL.64 [R1+0x1ed0], R76 ;  /* 0x001ed04c01007387 */ /* 0x0003e20000100a00 */
[----:B----4-:R-:W-:-:S03]  /*754e0*/  IADD3 R80, P1, R78, R4, RZ ;  /* 0x000000044e507210 */ /* 0x010fc60007f3e0ff */
[----:B------:R-:W-:Y:S02]  /*754f0*/  LDGSTS.E [R5+-0xf600], desc[UR4][R100.64], P0 ;  /* 0xf0a0000064057fae */ /* 0x000fe40008121844 */
[----:B------:R-:W-:Y:S02]  /*75500*/  IMAD.X R81, R79, 0x1, R3, P1 ;  /* 0x000000014f517824 */ /* 0x000fe400008e0603 */
[----:B------:R-:W-:Y:S04]  /*75510*/  STL.64 [R1+0x1eb0], R82 ;  /* 0x001eb05201007387 */ /* 0x000fe80000100a00 */
[----:B------:R-:W-:Y:S01]  /*75520*/  LDGSTS.E [R5+-0xf200], desc[UR4][R98.64], P0 ;  /* 0xf0e0000062057fae */ /* 0x000fe20008121844 */
[----:B------:R-:W-:-:S03]  /*75530*/  IADD3 R78, P1, R14, R4, RZ ;  /* 0x000000040e4e7210 */ /* 0x000fc60007f3e0ff */
[----:B------:R2:W-:Y:S02]  /*75540*/  STL.64 [R1+0x1e90], R80 ;  /* 0x001e905001007387 */ /* 0x0005e40000100a00 */
[----:B------:R-:W-:Y:S02]  /*75550*/  IMAD.X R79, R15, 0x1, R3, P1 ;  /* 0x000000010f4f7824 */ /* 0x000fe400008e0603 */
[----:B------:R-:W-:Y:S01]  /*75560*/  LDGSTS.E [R5+-0xee00], desc[UR4][R96.64], P0 ;  /* 0xf120000060057fae */ /* 0x000fe20008121844 */
[----:B------:R-:W-:-:S03]  /*75570*/  IADD3 R14, P1, R12, R4, RZ ;  /* 0x000000040c0e7210 */ /* 0x000fc60007f3e0ff */
[----:B------:R3:W-:Y:S02]  /*75580*/  STL.64 [R1+0x1e70], R78 ;  /* 0x001e704e01007387 */ /* 0x0007e40000100a00 */
[----:B------:R-:W-:Y:S02]  /*75590*/  IMAD.X R15, R13, 0x1, R3, P1 ;  /* 0x000000010d0f7824 */ /* 0x000fe400008e0603 */
        /* <DEDUP_REMOVED lines=15> */
[----:B------:R-:W-:Y:S04]  /*75690*/  LDGSTS.E [R5+-0xce00], desc[UR4][R82.64], P0 ;  /* 0xf320000052057fae */ /* 0x000fe80008121844 */
[----:B------:R4:W-:Y:S04]  /*756a0*/  LDGSTS.E [R5+-0xca00], desc[UR4][R80.64], P0 ;  /* 0xf360000050057fae */ /* 0x0009e80008121844 */
[----:B-1----:R-:W4:Y:S04]  /*756b0*/  LDL.LU R77, [R1+0x2a78] ;  /* 0x002a7800014d7983 */ /* 0x002f280000300800 */
[----:B------:R-:W-:Y:S04]  /*756c0*/  LDGSTS.E [R5+-0xc600], desc[UR4][R78.64], P0 ;  /* 0xf3a000004e057fae */ /* 0x000fe80008121844 */
[----:B--2---:R-:W2:Y:S04]  /*756d0*/  LDL.LU R80, [R1+0x2a54] ;  /* 0x002a540001507983 */ /* 0x004ea80000300800 */
[----:B------:R-:W-:Y:S04]  /*756e0*/  LDGSTS.E [R5+-0xc200], desc[UR4][R14.64], P0 ;  /* 0xf3e000000e057fae */ /* 0x000fe80008121844 */
[----:B---3--:R-:W3:Y:S04]  /*756f0*/  LDL.LU R79, [R1+0x2a74] ;  /* 0x002a7400014f7983 */ /* 0x008ee80000300800 */
[----:B------:R-:W3:Y:S04]  /*75700*/  LDL.LU R76, [R1+0x2a94] ;  /* 0x002a9400014c7983 */ /* 0x000ee80000300800 */
[----:B----4-:R-:W4:Y:S04]  /*75710*/  LDL.LU R14, [R1+0x2a98] ;  /* 0x002a9800010e7983 */ /* 0x010f280000300800 */
[----:B------:R-:W4:Y:S04]  /*75720*/  LDL.LU R78, [R1+0x2ab4] ;  /* 0x002ab400014e7983 */ /* 0x000f280000300800 */
[----:B------:R-:W4:Y:S04]  /*75730*/  LDL.LU R15, [R1+0x2ab8] ;  /* 0x002ab800010f7983 */ /* 0x000f280000300800 */
[----:B------:R-:W-:Y:S04]  /*75740*/  LDGSTS.E [R5+-0xbe00], desc[UR4][R12.64], P0 ;  /* 0xf42000000c057fae */ /* 0x000fe80008121844 */
[----:B------:R-:W-:Y:S04]  /*75750*/  LDGSTS.E [R5+-0xba00], desc[UR4][R10.64], P0 ;  /* 0xf46000000a057fae */ /* 0x000fe80008121844 */
[----:B------:R-:W4:Y:S04]  /*75760*/  LDL.LU R12, [R1+0x2ad4] ;  /* 0x002ad400010c7983 */ /* 0x000f280000300800 */
        /* <DEDUP_REMOVED lines=78> */
[----:B------:R-:W-:Y:S01]  /*75c50*/  IADD3 R77, P2, R77, R4, RZ ;  /* 0x000000044d4d7210 */ /* 0x000fe20007f5e0ff */
[----:B--2---:R-:W-:-:S04]  /*75c60*/  IMAD.X R80, R80, 0x1, R3, P1 ;  /* 0x0000000150507824 */ /* 0x004fc800008e0603 */
[----:B------:R-:W-:Y:S01]  /*75c70*/  STL [R1+0x2a78], R77 ;  /* 0x002a784d01007387 */ /* 0x000fe20000100800 */
[----:B------:R-:W-:-:S03]  /*75c80*/  IMAD.MOV.U32 R81, RZ, RZ, R80 ;  /* 0x000000ffff517224 */ /* 0x000fc600078e0050 */
[----:B------:R1:W-:Y:S01]  /*75c90*/  STL [R1+0x2a54], R80 ;  /* 0x002a545001007387 */ /* 0x0003e20000100800 */
[----:B---3--:R-:W-:Y:S02]  /*75ca0*/  IMAD.X R79, R79, 0x1, R3, P2 ;  /* 0x000000014f4f7824 */ /* 0x008fe400010e0603 */
[----:B------:R-:W-:Y:S02]  /*75cb0*/  IMAD.MOV.U32 R82, RZ, RZ, R77 ;  /* 0x000000ffff527224 */ /* 0x000fe400078e004d */
[----:B-1----:R-:W-:Y:S02]  /*75cc0*/  IMAD.MOV.U32 R80, RZ, RZ, R6 ;  /* 0x000000ffff507224 */ /* 0x002fe400078e0006 */
[----:B------:R-:W-:-:S03]  /*75cd0*/  IMAD.MOV.U32 R83, RZ, RZ, R79 ;  /* 0x000000ffff537224 */ /* 0x000fc600078e004f */
[----:B------:R-:W-:Y:S04]  /*75ce0*/  LDGSTS.E [R5+-0x1fd00], desc[UR4][R80.64], P0 ;  /* 0xe030000050057fae */ /* 0x000fe80008121844 */
[----:B------:R-:W-:Y:S04]  /*75cf0*/  LDGSTS.E [R5+-0x1f900], desc[UR4][R82.64], P0 ;  /* 0xe070000052057fae */ /* 0x000fe80008121844 */
[----:B------:R-:W2:Y:S04]  /*75d00*/  LDL.LU R80, [R1+0x2b18] ;  /* 0x002b180001507983 */ /* 0x000ea80000300800 */
[----:B------:R1:W-:Y:S04]  /*75d10*/  STL [R1+0x2a74], R79 ;  /* 0x002a744f01007387 */ /* 0x0003e80000100800 */
[----:B------:R-:W3:Y:S04]  /*75d20*/  LDL.LU R6, [R1+0x2b38] ;  /* 0x002b380001067983 */ /* 0x000ee80000300800 */
[----:B------:R-:W3:Y:S01]  /*75d30*/  LDL.LU R82, [R1+0x2b14] ;  /* 0x002b140001527983 */ /* 0x000ee20000300800 */
[----:B----4-:R-:W-:-:S02]  /*75d40*/  IADD3 R14, P1, R14, R4, RZ ;  /* 0x000000040e0e7210 */ /* 0x010fc40007f3e0ff */
[----:B------:R-:W-:Y:S01]  /*75d50*/  IADD3 R15, P2, R15, R4, RZ ;  /* 0x000000040f0f7210 */ /* 0x000fe20007f5e0ff */
[----:B------:R-:W4:Y:S02]  /*75d60*/  LDL.LU R77, [R1+0x2b34] ;  /* 0x002b3400014d7983 */ /* 0x000f240000300800 */
[--C-:B------:R-:W-:Y:S02]  /*75d70*/  IMAD.X R76, R76, 0x1, R3.reuse, P1 ;  /* 0x000000014c4c7824 */ /* 0x100fe400008e0603 */
[----:B------:R-:W-:Y:S01]  /*75d80*/  IMAD.X R78, R78, 0x1, R3, P2 ;  /* 0x000000014e4e7824 */ /* 0x000fe200010e0603 */
[----:B------:R-:W-:Y:S01]  /*75d90*/  STL [R1+0x2a98], R14 ;  /* 0x002a980e01007387 */ /* 0x000fe20000100800 */
[----:B------:R-:W-:-:S03]  /*75da0*/  IMAD.MOV.U32 R84, RZ, RZ, R14 ;  /* 0x000000ffff547224 */ /* 0x000fc600078e000e */
[----:B------:R1:W-:Y:S01]  /*75db0*/  STL [R1+0x2a94], R76 ;  /* 0x002a944c01007387 */ /* 0x0003e20000100800 */
[----:B------:R-:W-:Y:S02]  /*75dc0*/  IMAD.MOV.U32 R85, RZ, RZ, R76 ;  /* 0x000000ffff557224 */ /* 0x000fe400078e004c */
[----:B-1----:R-:W-:Y:S01]  /*75dd0*/  IMAD.MOV.U32 R79, RZ, RZ, R78 ;  /* 0x000000ffff4f7224 */ /* 0x002fe200078e004e */
[----:B------:R-:W-:Y:S04]  /*75de0*/  STL [R1+0x2ab8], R15 ;  /* 0x002ab80f01007387 */ /* 0x000fe80000100800 */
[----:B------:R1:W-:Y:S04]  /*75df0*/  STL [R1+0x2ab4], R78 ;  /* 0x002ab44e01007387 */ /* 0x0003e80000100800 */
[----:B------:R-:W4:Y:S04]  /*75e00*/  LDL.LU R76, [R1+0x2b58] ;  /* 0x002b5800014c7983 */ /* 0x000f280000300800 */
[----:B------:R1:W-:Y:S02]  /*75e10*/  LDGSTS.E [R5+-0x1f500], desc[UR4][R84.64], P0 ;  /* 0xe0b0000054057fae */ /* 0x0003e40008121844 */
[----:B-1----:R-:W-:-:S02]  /*75e20*/  IMAD.MOV.U32 R78, RZ, RZ, R15 ;  /* 0x000000ffff4e7224 */ /* 0x002fc400078e000f */
[----:B------:R-:W4:Y:S04]  /*75e30*/  LDL.LU R14, [R1+0x2b78] ;  /* 0x002b7800010e7983 */ /* 0x000f280000300800 */
[----:B------:R-:W-:Y:S04]  /*75e40*/  LDGSTS.E [R5+-0x1f100], desc[UR4][R78.64], P0 ;  /* 0xe0f000004e057fae */ /* 0x000fe80008121844 */
[----:B------:R-:W4:Y:S04]  /*75e50*/  LDL.LU R78, [R1+0x2b54] ;  /* 0x002b5400014e7983 */ /* 0x000f280000300800 */
[----:B------:R-:W4:Y:S01]  /*75e60*/  LDL.LU R15, [R1+0x2b74] ;  /* 0x002b7400010f7983 */ /* 0x000f220000300800 */
[----:B------:R-:W-:-:S02]  /*75e70*/  IADD3 R10, P1, R10, R4, RZ ;  /* 0x000000040a0a7210 */ /* 0x000fc40007f3e0ff */
        /* <DEDUP_REMOVED lines=21> */
[----:B---3--:R-:W-:Y:S01]  /*75fd0*/  IADD3 R6, P2, R6, R4, RZ ;  /* 0x0000000406067210 */ /* 0x008fe20007f5e0ff */
[----:B------:R-:W-:-:S04]  /*75fe0*/  IMAD.X R82, R82, 0x1, R3, P1 ;  /* 0x0000000152527824 */ /* 0x000fc800008e0603 */
[----:B------:R-:W-:Y:S01]  /*75ff0*/  IMAD.MOV.U32 R83, RZ, RZ, R82 ;  /* 0x000000ffff537224 */ /* 0x000fe200078e0052 */
[----:B------:R2:W-:Y:S01]  /*76000*/  STL [R1+0x2b14], R82 ;  /* 0x002b145201007387 */ /* 0x0005e20000100800 */
[----:B----4-:R-:W-:-:S03]  /*76010*/  IMAD.X R77, R77, 0x1, R3, P2 ;  /* 0x000000014d4d7824 */ /* 0x010fc600010e0603 */
[----:B------:R-:W-:Y:S01]  /*76020*/  STL [R1+0x2b38], R6 ;  /* 0x002b380601007387 */ /* 0x000fe20000100800 */
[----:B--2---:R-:W-:-:S03]  /*76030*/  IMAD.MOV.U32 R82, RZ, RZ, R80 ;  /* 0x000000ffff527224 */ /* 0x004fc600078e0050 */
[----:B------:R2:W-:Y:S04]  /*76040*/  STL [R1+0x2b34], R77 ;  /* 0x002b344d01007387 */ /* 0x0005e80000100800 */
[----:B------:R-:W-:Y:S01]  /*76050*/  LDGSTS.E [R5+-0x1e500], desc[UR4][R82.64], P0 ;  /* 0xe1b0000052057fae */ /* 0x000fe20008121844 */
[----:B------:R-:W-:-:S03]  /*76060*/  IADD3 R76, P1, R76, R4, RZ ;  /* 0x000000044c4c7210 */ /* 0x000fc60007f3e0ff */
[----:B------:R-:W3:Y:S04]  /*76070*/  LDL.LU R82, [R1+0x2bd4] ;  /* 0x002bd40001527983 */ /* 0x000ee80000300800 */
[----:B------:R-:W4:Y:S01]  /*76080*/  LDL.LU R80, [R1+0x2bf4] ;  /* 0x002bf40001507983 */ /* 0x000f220000300800 */
[----:B-1----:R-:W-:Y:S01]  /*76090*/  IMAD.MOV.U32 R84, RZ, RZ, R6 ;  /* 0x000000ffff547224 */ /* 0x002fe200078e0006 */
[----:B------:R-:W-:Y:S01]  /*760a0*/  IADD3 R14, P2, R14, R4, RZ ;  /* 0x000000040e0e7210 */ /* 0x000fe20007f5e0ff */
[----:B------:R-:W-:Y:S02]  /*760b0*/  IMAD.MOV.U32 R85, RZ, RZ, R77 ;  /* 0x000000ffff557224 */ /* 0x000fe400078e004d */
[----:B--2---:R-:W2:Y:S04]  /*760c0*/  LDL.LU R77, [R1+0x2c18] ;  /* 0x002c1800014d7983 */ /* 0x004ea80000300800 */
[----:B------:R-:W2:Y:S01]  /*760d0*/  LDL.LU R6, [R1+0x2c38] ;  /* 0x002c380001067983 */ /* 0x000ea20000300800 */
[----:B------:R-:W-:-:S03]  /*760e0*/  IMAD.X R78, R78, 0x1, R3, P1 ;  /* 0x000000014e4e7824 */ /* 0x000fc600008e0603 */
[----:B------:R-:W-:Y:S04]  /*760f0*/  STL [R1+0x2b58], R76 ;  /* 0x002b584c01007387 */ /* 0x000fe80000100800 */
[----:B------:R1:W-:Y:S01]  /*76100*/  LDGSTS.E [R5+-0x1e100], desc[UR4][R84.64], P0 ;  /* 0xe1f0000054057fae */ /* 0x0003e20008121844 */
[----:B------:R-:W-:-:S03]  /*76110*/  IMAD.X R15, R15, 0x1, R3, P2 ;  /* 0x000000010f0f7824 */ /* 0x000fc600010e0603 */
[----:B------:R1:W-:Y:S04]  /*76120*/  STL [R1+0x2b54], R78 ;  /* 0x002b544e01007387 */ /* 0x0003e80000100800 */
[----:B------:R-:W-:Y:S01]  /*76130*/  STL [R1+0x2b78], R14 ;  /* 0x002b780e01007387 */ /* 0x000fe20000100800 */
[----:B-1----:R-:W-:-:S03]  /*76140*/  IMAD.MOV.U32 R85, RZ, RZ, R78 ;  /* 0x000000ffff557224 */ /* 0x002fc600078e004e */
[----:B------:R-:W2:Y:S01]  /*76150*/  LDL.LU R78, [R1+0x2c14] ;  /* 0x002c1400014e7983 */ /* 0x000ea20000300800 */
[----:B------:R-:W-:-:S03]  /*76160*/  IMAD.MOV.U32 R84, RZ, RZ, R76 ;  /* 0x000000ffff547224 */ /* 0x000fc600078e004c */
[----:B------:R1:W-:Y:S04]  /*76170*/  STL [R1+0x2b74], R15 ;  /* 0x002b740f01007387 */ /* 0x0003e80000100800 */
[----:B------:R-:W2:Y:S01]  /*76180*/  LDL.LU R76, [R1+0x2c34] ;  /* 0x002c3400014c7983 */ /* 0x000ea20000300800 */
[----:B------:R-:W-:-:S03]  /*76190*/  IADD3 R12, P1, R12, R4, RZ ;  /* 0x000000040c0c7210 */ /* 0x000fc60007f3e0ff */
[----:B------:R-:W-:Y:S04]  /*761a0*/  LDGSTS.E [R5+-0x1dd00], desc[UR4][R84.64], P0 ;  /* 0xe230000054057fae */ /* 0x000fe80008121844 */
[----:B------:R-:W-:Y:S01]  /*761b0*/  LDGSTS.E [R5+-0x1d900], desc[UR4][R14.64], P0 ;  /* 0xe27000000e057fae */ /* 0x000fe20008121844 */
[----:B------:R-:W-:Y:S01]  /*761c0*/  IADD3 R10, P2, R10, R4, RZ ;  /* 0x000000040a0a7210 */ /* 0x000fe20007f5e0ff */
[--C-:B------:R-:W-:Y:S02]  /*761d0*/  IMAD.X R13, R13, 0x1, R3.reuse, P1 ;  /* 0x000000010d0d7824 */ /* 0x100fe400008e0603 */
[----:B-1----:R-:W2:Y:S02]  /*761e0*/  LDL.LU.64 R14, [R1+0x2228] ;  /* 0x00222800010e7983 */ /* 0x002ea40000300a00 */
[----:B------:R-:W-:-:S02]  /*761f0*/  IMAD.X R11, R11, 0x1, R3, P2 ;  /* 0x000000010b0b7824 */ /* 0x000fc400010e0603 */
[----:B------:R-:W-:Y:S04]  /*76200*/  STL [R1+0x2b98], R12 ;  /* 0x002b980c01007387 */ /* 0x000fe80000100800 */
[----:B------:R1:W-:Y:S04]  /*76210*/  STL [R1+0x2b94], R13 ;  /* 0x002b940d01007387 */ /* 0x0003e80000100800 */
[----:B------:R-:W-:Y:S04]  /*76220*/  STL [R1+0x2bb8], R10 ;  /* 0x002bb80a01007387 */ /* 0x000fe80000100800 */
[----:B------:R-:W-:Y:S04]  /*76230*/  LDGSTS.E [R5+-0x1d500], desc[UR4][R12.64], P0 ;  /* 0xe2b000000c057fae */ /* 0x000fe80008121844 */
[----:B------:R1:W-:Y:S04]  /*76240*/  STL [R1+0x2bb4], R11 ;  /* 0x002bb40b01007387 */ /* 0x0003e80000100800 */
[----:B------:R-:W-:Y:S04]  /*76250*/  LDGSTS.E [R5+-0x1d100], desc[UR4][R10.64], P0 ;  /* 0xe2f000000a057fae */ /* 0x000fe80008121844 */
[----:B-1----:R-:W2:Y:S04]  /*76260*/  LDL.LU.64 R12, [R1+0x2208] ;  /* 0x00220800010c7983 */ /* 0x002ea80000300a00 */
[----:B------:R-:W2:Y:S04]  /*76270*/  LDL.LU.64 R86, [R1+0x21e8] ;  /* 0x0021e80001567983 */ /* 0x000ea80000300a00 */
[----:B------:R-:W2:Y:S01]  /*76280*/  LDL.LU.64 R10, [R1+0x21c8] ;  /* 0x0021c800010a7983 */ /* 0x000ea20000300a00 */
[----:B------:R-:W-:-:S02]  /*76290*/  IADD3 R81, P1, R81, R4, RZ ;  /* 0x0000000451517210 */ /* 0x000fc40007f3e0ff */
[----:B------:R-:W-:-:S03]  /*762a0*/  IADD3 R79, P2, R79, R4, RZ ;  /* 0x000000044f4f7210 */ /* 0x000fc60007f5e0ff */
[----:B------:R-:W-:Y:S01]  /*762b0*/  STL [R1+0x2bd8], R81 ;  /* 0x002bd85101007387 */ /* 0x000fe20000100800 */
[--C-:B---3--:R-:W-:Y:S02]  /*762c0*/  IMAD.X R82, R82, 0x1, R3.reuse, P1 ;  /* 0x0000000152527824 */ /* 0x108fe400008e0603 */
[----:B----4-:R-:W-:-:S03]  /*762d0*/  IMAD.X R80, R80, 0x1, R3, P2 ;  /* 0x0000000150507824 */ /* 0x010fc600010e0603 */
[----:B------:R1:W-:Y:S01]  /*762e0*/  STL [R1+0x2bd4], R82 ;  /* 0x002bd45201007387 */ /* 0x0003e20000100800 */
[----:B------:R-:W-:-:S03]  /*762f0*/  IMAD.MOV.U32 R83, RZ, RZ, R82 ;  /* 0x000000ffff537224 */ /* 0x000fc600078e0052 */
[----:B------:R-:W-:Y:S04]  /*76300*/  STL [R1+0x2bf8], R79 ;  /* 0x002bf84f01007387 */ /* 0x000fe80000100800 */
[----:B------:R3:W-:Y:S01]  /*76310*/  STL [R1+0x2bf4], R80 ;  /* 0x002bf45001007387 */ /* 0x0007e20000100800 */
[----:B-1----:R-:W-:-:S03]  /*76320*/  IMAD.MOV.U32 R82, RZ, RZ, R81 ;  /* 0x000000ffff527224 */ /* 0x002fc600078e0051 */
[----:B------:R-:W4:Y:S01]  /*76330*/  LDL.LU.64 R84, [R1+0x21a8] ;  /* 0x0021a80001547983 */ /* 0x000f220000300a00 */
[----:B------:R-:W-:Y:S01]  /*76340*/  IMAD.MOV.U32 R81, RZ, RZ, R80 ;  /* 0x000000ffff517224 */ /* 0x000fe200078e0050 */
[-C--:B--2---:R-:W-:Y:S02]  /*76350*/  IADD3 R77, P1, R77, R4.reuse, RZ ;  /* 0x000000044d4d7210 */ /* 0x084fe40007f3e0ff */
[----:B------:R-:W-:Y:S01]  /*76360*/  LDGSTS.E [R5+-0x1cd00], desc[UR4][R82.64], P0 ;  /* 0xe330000052057fae */ /* 0x000fe20008121844 */
[----:B---3--:R-:W-:Y:S01]  /*76370*/  IMAD.MOV.U32 R80, RZ, RZ, R79 ;  /* 0x000000ffff507224 */ /* 0x008fe200078e004f */
[----:B------:R-:W-:-:S04]  /*76380*/  IADD3 R6, P2, R6, R4, RZ ;  /* 0x0000000406067210 */ /* 0x000fc80007f5e0ff */
[----:B------:R-:W-:Y:S04]  /*76390*/  LDGSTS.E [R5+-0x1c900], desc[UR4][R80.64], P0 ;  /* 0xe370000050057fae */ /* 0x000fe80008121844 */
[----:B------:R-:W2:Y:S01]  /*763a0*/  LDL.LU.64 R82, [R1+0x2188] ;  /* 0x0021880001527983 */ /* 0x000ea20000300a00 */
[----:B------:R-:W-:-:S03]  /*763b0*/  IMAD.X R78, R78, 0x1, R3, P1 ;  /* 0x000000014e4e7824 */ /* 0x000fc600008e0603 */
[----:B------:R-:W3:Y:S01]  /*763c0*/  LDL.LU.64 R80, [R1+0x2168] ;  /* 0x0021680001507983 */ /* 0x000ee20000300a00 */
[----:B------:R-:W-:-:S03]  /*763d0*/  IMAD.MOV.U32 R88, RZ, RZ, R77 ;  /* 0x000000ffff587224 */ /* 0x000fc600078e004d */
[----:B------:R-:W-:Y:S01]  /*763e0*/  STL [R1+0x2c18], R77 ;  /* 0x002c184d01007387 */ /* 0x000fe20000100800 */
[----:B------:R-:W-:-:S03]  /*763f0*/  IMAD.MOV.U32 R89, RZ, RZ, R78 ;  /* 0x000000ffff597224 */ /* 0x000fc600078e004e */
[----:B------:R1:W-:Y:S01]  /*76400*/  STL [R1+0x2c14], R78 ;  /* 0x002c144e01007387 */ /* 0x0003e20000100800 */
[----:B------:R-:W-:-:S03]  /*76410*/  IMAD.X R76, R76, 0x1, R3, P2 ;  /* 0x000000014c4c7824 */ /* 0x000fc600010e0603 */
[----:B------:R-:W-:Y:S04]  /*76420*/  STL [R1+0x2c38], R6 ;  /* 0x002c380601007387 */ /* 0x000fe80000100800 */
[----:B------:R1:W-:Y:S04]  /*76430*/  LDGSTS.E [R5+-0x1c500], desc[UR4][R88.64], P0 ;  /* 0xe3b0000058057fae */ /* 0x0003e80008121844 */
[----:B-1----:R-:W3:Y:S04]  /*76440*/  LDL.LU.64 R78, [R1+0x2148] ;  /* 0x00214800014e7983 */ /* 0x002ee80000300a00 */
[----:B------:R1:W-:Y:S01]  /*76450*/  STL [R1+0x2c34], R76 ;  /* 0x002c344c01007387 */ /* 0x0003e20000100800 */
[----:B------:R-:W-:-:S03]  /*76460*/  IMAD.MOV.U32 R89, RZ, RZ, R76 ;  /* 0x000000ffff597224 */ /* 0x000fc600078e004c */
[----:B-1----:R-:W3:Y:S01]  /*76470*/  LDL.LU.64 R76, [R1+0x2128] ;  /* 0x00212800014c7983 */ /* 0x002ee20000300a00 */
[----:B------:R-:W-:-:S03]  /*76480*/  IADD3 R90, P1, R14, R4, RZ ;  /* 0x000000040e5a7210 */ /* 0x000fc60007f3e0ff */
[----:B------:R-:W3:Y:S01]  /*76490*/  LDL.LU.64 R110, [R1+0x2108] ;  /* 0x00210800016e7983 */ /* 0x000ee20000300a00 */
[----:B------:R-:W-:Y:S02]  /*764a0*/  IMAD.MOV.U32 R88, RZ, RZ, R6 ;  /* 0x000000ffff587224 */ /* 0x000fe400078e0006 */
[----:B------:R-:W-:Y:S02]  /*764b0*/  IMAD.X R6, R15, 0x1, R3, P1 ;  /* 0x000000010f067824 */ /* 0x000fe400008e0603 */
[----:B------:R-:W3:Y:S04]  /*764c0*/  LDL.LU.64 R14, [R1+0x20e8] ;  /* 0x0020e800010e7983 */ /* 0x000ee80000300a00 */
[----:B------:R-:W3:Y:S04]  /*764d0*/  LDL.LU.64 R114, [R1+0x20c8] ;  /* 0x0020c80001727983 */ /* 0x000ee80000300a00 */
[----:B------:R1:W-:Y:S01]  /*764e0*/  LDGSTS.E [R5+-0x1c100], desc[UR4][R88.64], P0 ;  /* 0xe3f0000058057fae */ /* 0x0003e20008121844 */
[----:B------:R-:W-:-:S05]  /*764f0*/  IADD3 R92, P1, R12, R4, RZ ;  /* 0x000000040c5c7210 */ /* 0x000fca0007f3e0ff */
[----:B------:R-:W-:Y:S02]  /*76500*/  IMAD.X R93, R13, 0x1, R3, P1 ;  /* 0x000000010d5d7824 */ /* 0x000fe400008e0603 */
[----:B------:R-:W3:Y:S01]  /*76510*/  LDL.LU.64 R12, [R1+0x20a8] ;  /* 0x0020a800010c7983 */ /* 0x000ee20000300a00 */
[----:B------:R-:W-:-:S03]  /*76520*/  IADD3 R94, P1, R86, R4, RZ ;  /* 0x00000004565e7210 */ /* 0x000fc60007f3e0ff */
[----:B------:R-:W3:Y:S02]  /*76530*/  LDL.LU.64 R118, [R1+0x2088] ;  /* 0x0020880001767983 */ /* 0x000ee40000300a00 */
[--C-:B------:R-:W-:Y:S01]  /*76540*/  IMAD.X R95, R87, 0x1, R3.reuse, P1 ;  /* 0x00000001575f7824 */ /* 0x100fe200008e0603 */
[-C--:B------:R-:W-:Y:S01]  /*76550*/  IADD3 R96, P1, R10, R4.reuse, RZ ;  /* 0x000000040a607210 */ /* 0x080fe20007f3e0ff */
[----:B------:R-:W3:Y:S04]  /*76560*/  LDL.LU.64 R88, [R1+0x2068] ;  /* 0x0020680001587983 */ /* 0x000ee80000300a00 */
[----:B------:R-:W-:Y:S02]  /*76570*/  IMAD.X R97, R11, 0x1, R3, P1 ;  /* 0x000000010b617824 */ /* 0x000fe400008e0603 */
[----:B------:R-:W3:Y:S04]  /*76580*/  LDL.LU.64 R10, [R1+0x2048] ;  /* 0x00204800010a7983 */ /* 0x000ee80000300a00 */
        /* <DEDUP_REMOVED lines=58> */
[----:B------:R-:W3:Y:S04]  /*76930*/  LDL.LU.64 R10, [R1+0x1e28] ;  /* 0x001e2800010a7983 */ /* 0x000ee80000300a00 */
[----:B------:R-:W3:Y:S01]  /*76940*/  LDL.LU.64 R76, [R1+0x1e08] ;  /* 0x001e0800014c7983 */ /* 0x000ee20000300a00 */
[----:B------:R-:W-:-:S05]  /*76950*/  IADD3 R140, P1, R86, R4, RZ ;  /* 0x00000004568c7210 */ /* 0x000fca0007f3e0ff */
[----:B------:R-:W-:Y:S02]  /*76960*/  IMAD.X R141, R87, 0x1, R3, P1 ;  /* 0x00000001578d7824 */ /* 0x000fe400008e0603 */
[----:B------:R-:W-:-:S05]  /*76970*/  IMAD.MOV.U32 R91, RZ, RZ, R6 ;  /* 0x000000ffff5b7224 */ /* 0x000fca00078e0006 */
        /* <DEDUP_REMOVED lines=18> */
[----:B------:R1:W-:Y:S01]  /*76aa0*/  STL.64 [R1+0x1fe8], R126 ;  /* 0x001fe87e01007387 */ /* 0x0003e20000100a00 */
[----:B----4-:R-:W-:-:S03]  /*76ab0*/  IADD3 R142, P1, R84, R4, RZ ;  /* 0x00000004548e7210 */ /* 0x010fc60007f3e0ff */
[----:B------:R4:W-:Y:S02]  /*76ac0*/  LDGSTS.E [R5+-0x1bd00], desc[UR4][R90.64], P0 ;  /* 0xe43000005a057fae */ /* 0x0009e40008121844 */
[----:B------:R-:W-:Y:S02]  /*76ad0*/  IMAD.X R143, R85, 0x1, R3, P1 ;  /* 0x00000001558f7824 */ /* 0x000fe400008e0603 */
[----:B------:R4:W-:Y:S04]  /*76ae0*/  STL.64 [R1+0x1fc8], R128 ;  /* 0x001fc88001007387 */ /* 0x0009e80000100a00 */
[----:B------:R1:W-:Y:S01]  /*76af0*/  LDGSTS.E [R5+-0x1b900], desc[UR4][R92.64], P0 ;  /* 0xe47000005c057fae */ /* 0x0003e20008121844 */
[----:B--2---:R-:W-:-:S03]  /*76b00*/  IADD3 R144, P1, R82, R4, RZ ;  /* 0x0000000452907210 */ /* 0x004fc60007f3e0ff */
[----:B------:R2:W-:Y:S02]  /*76b10*/  STL.64 [R1+0x1fa8], R130 ;  /* 0x001fa88201007387 */ /* 0x0005e40000100a00 */
[--C-:B------:R-:W-:Y:S01]  /*76b20*/  IMAD.X R145, R83, 0x1, R3.reuse, P1 ;  /* 0x0000000153917824 */ /* 0x100fe200008e0603 */
[-C--:B---3--:R-:W-:Y:S01]  /*76b30*/  IADD3 R146, P1, R80, R4.reuse, RZ ;  /* 0x0000000450927210 */ /* 0x088fe20007f3e0ff */
[----:B------:R3:W-:Y:S04]  /*76b40*/  LDGSTS.E [R5+-0x1b500], desc[UR4][R94.64], P0 ;  /* 0xe4b000005e057fae */ /* 0x0007e80008121844 */
[----:B------:R-:W-:Y:S01]  /*76b50*/  IMAD.X R147, R81, 0x1, R3, P1 ;  /* 0x0000000151937824 */ /* 0x000fe200008e0603 */
[----:B------:R2:W-:Y:S04]  /*76b60*/  STL.64 [R1+0x1f88], R132 ;  /* 0x001f888401007387 */ /* 0x0005e80000100a00 */
[----:B------:R3:W-:Y:S01]  /*76b70*/  LDGSTS.E [R5+-0x1b100], desc[UR4][R96.64], P0 ;  /* 0xe4f0000060057fae */ /* 0x0007e20008121844 */
[----:B------:R-:W-:-:S03]  /*76b80*/  IADD3 R148, P1, R78, R4, RZ ;  /* 0x000000044e947210 */ /* 0x000fc60007f3e0ff */
[----:B------:R2:W-:Y:S02]  /*76b90*/  STL.64 [R1+0x1f68], R134 ;  /* 0x001f688601007387 */ /* 0x0005e40000100a00 */
[----:B------:R-:W-:Y:S02]  /*76ba0*/  IMAD.X R149, R79, 0x1, R3, P1 ;  /* 0x000000014f957824 */ /* 0x000fe400008e0603 */
[----:B------:R3:W-:Y:S04]  /*76bb0*/  LDGSTS.E [R5+-0x1ad00], desc[UR4][R98.64], P0 ;  /* 0xe530000062057fae */ /* 0x0007e80008121844 */
[----:B------:R2:W-:Y:S01]  /*76bc0*/  STL.64 [R1+0x1f48], R136 ;  /* 0x001f488801007387 */ /* 0x0005e20000100a00 */
[----:B------:R-:W-:-:S03]  /*76bd0*/  IADD3 R150, P1, R14, R4, RZ ;  /* 0x000000040e967210 */ /* 0x000fc60007f3e0ff */
[----:B------:R3:W-:Y:S02]  /*76be0*/  LDGSTS.E [R5+-0x1a900], desc[UR4][R100.64], P0 ;  /* 0xe570000064057fae */ /* 0x0007e40008121844 */
[----:B------:R-:W-:Y:S02]  /*76bf0*/  IMAD.X R151, R15, 0x1, R3, P1 ;  /* 0x000000010f977824 */ /* 0x000fe400008e0603 */
        /* <DEDUP_REMOVED lines=9> */
[--C-:B------:R-:W-:Y:S01]  /*76c90*/  IMAD.X R13, R11, 0x1, R3.reuse, P1 ;  /* 0x000000010b0d7824 */ /* 0x100fe200008e0603 */
[-C--:B------:R-:W-:Y:S01]  /*76ca0*/  IADD3 R10, P1, R76, R4.reuse, RZ ;  /* 0x000000044c0a7210 */ /* 0x080fe20007f3e0ff */
[----:B------:R3:W-:Y:S04]  /*76cb0*/  STL.64 [R1+0x1ec8], R144 ;  /* 0x001ec89001007387 */ /* 0x0007e80000100a00 */
[--C-:B------:R-:W-:Y:S01]  /*76cc0*/  IMAD.X R11, R77, 0x1, R3.reuse, P1 ;  /* 0x000000014d0b7824 */ /* 0x100fe200008e0603 */
[-C--:B------:R-:W-:Y:S01]  /*76cd0*/  IADD3 R76, P1, R246, R4.reuse, RZ ;  /* 0x00000004f64c7210 */ /* 0x080fe20007f3e0ff */
[----:B------:R1:W-:Y:S04]  /*76ce0*/  LDGSTS.E [R5+-0x19900], desc[UR4][R108.64], P0 ;  /* 0xe67000006c057fae */ /* 0x0003e80008121844 */
        /* <DEDUP_REMOVED lines=11> */
[----:B------:R-:W-:Y:S01]  /*76da0*/  IMAD.MOV.U32 R247, RZ, RZ, R246 ;  /* 0x000000fffff77224 */ /* 0x000fe200078e00f6 */
[----:B------:R1:W-:Y:S03]  /*76db0*/  LDGSTS.E [R5+-0x19100], desc[UR4][R112.64], P0 ;  /* 0xe6f0000070057fae */ /* 0x0003e60008121844 */
        /* <DEDUP_REMOVED lines=9> */
[----:B------:R1:W5:Y:S04]  /*76e50*/  LDL.LU R76, [R1+0x3304] ;  /* 0x00330400014c7983 */ /* 0x0003680000300800 */
[--C-:B------:R-:W-:Y:S01]  /*76e60*/  IMAD.X R190, R191, 0x1, R3.reuse, P1 ;  /* 0x00000001bfbe7824 */ /* 0x100fe200008e0603 */
[-C--:B------:R-:W-:Y:S01]  /*76e70*/  IADD3 R84, P1, R182, R4.reuse, RZ ;  /* 0x00000004b6547210 */ /* 0x080fe20007f3e0ff */
[----:B------:R-:W-:Y:S01]  /*76e80*/  IMAD.MOV.U32 R239, RZ, RZ, R238 ;  /* 0x000000ffffef7224 */ /* 0x000fe200078e00ee */
[----:B------:R1:W-:Y:S03]  /*76e90*/  LDGSTS.E [R5+-0x18900], desc[UR4][R116.64], P0 ;  /* 0xe770000074057fae */ /* 0x0003e60008121844 */
[--C-:B------:R-:W-:Y:S01]  /*76ea0*/  IMAD.X R182, R183, 0x1, R3.reuse, P1 ;  /* 0x00000001b7b67824 */ /* 0x100fe200008e0603 */
[-C--:B------:R-:W-:Y:S01]  /*76eb0*/  IADD3 R85, P1, R174, R4.reuse, RZ ;  /* 0x00000004ae557210 */ /* 0x080fe20007f3e0ff */
[----:B------:R3:W-:Y:S04]  /*76ec0*/  STL.64 [R1+0x1e48], R14 ;  /* 0x001e480e01007387 */ /* 0x0007e80000100a00 */
[----:B------:R-:W-:Y:S01]  /*76ed0*/  IMAD.X R174, R175, 0x1, R3, P1 ;  /* 0x00000001afae7824 */ /* 0x000fe200008e0603 */
[-C--:B------:R-:W-:Y:S01]  /*76ee0*/  IADD3 R86, P1, R166, R4.reuse, RZ ;  /* 0x00000004a6567210 */ /* 0x080fe20007f3e0ff */
[----:B------:R-:W-:Y:S01]  /*76ef0*/  IMAD.MOV.U32 R238, RZ, RZ, R77 ;  /* 0x000000ffffee7224 */ /* 0x000fe200078e004d */
[----:B------:R2:W-:Y:S03]  /*76f00*/  LDGSTS.E [R5+-0x18500], desc[UR4][R118.64], P0 ;  /* 0xe7b0000076057fae */ /* 0x0005e60008121844 */
[--C-:B------:R-:W-:Y:S01]  /*76f10*/  IMAD.X R166, R167, 0x1, R3.reuse, P1 ;  /* 0x00000001a7a67824 */ /* 0x100fe200008e0603 */
[-C--:B------:R-:W-:Y:S01]  /*76f20*/  IADD3 R87, P1, R158, R4.reuse, RZ ;  /* 0x000000049e577210 */ /* 0x080fe20007f3e0ff */
[----:B------:R2:W5:Y:S04]  /*76f30*/  LDL.LU R77, [R1+0x3300] ;  /* 0x00330000014d7983 */ /* 0x0005680000300800 */
[----:B------:R-:W-:Y:S01]  /*76f40*/  IMAD.X R158, R159, 0x1, R3, P1 ;  /* 0x000000019f9e7824 */ /* 0x000fe200008e0603 */
[----:B-1----:R-:W-:Y:S01]  /*76f50*/  IADD3 R88, P1, R22, R4, RZ ;  /* 0x0000000416587210 */ /* 0x002fe20007f3e0ff */
[----:B------:R-:W-:Y:S01]  /*76f60*/  IMAD.MOV.U32 R231, RZ, RZ, R230 ;  /* 0x000000ffffe77224 */ /* 0x000fe200078e00e6 */
[----:B------:R1:W-:Y:S01]  /*76f70*/  STL.64 [R1+0x1e28], R12 ;  /* 0x001e280c01007387 */ /* 0x0003e20000100a00 */
[----:B------:R-:W-:-:S02]  /*76f80*/  IMAD.MOV.U32 R230, RZ, RZ, R78 ;  /* 0x000000ffffe67224 */ /* 0x000fc400078e004e */
[----:B------:R-:W-:Y:S01]  /*76f90*/  IMAD.X R22, R23, 0x1, R3, P1 ;  /* 0x0000000117167824 */ /* 0x000fe200008e0603 */
[----:B------:R1:W5:Y:S01]  /*76fa0*/  LDL.LU R78, [R1+0x32fc] ;  /* 0x0032fc00014e7983 */ /* 0x0003620000300800 */
[----:B------:R-:W-:Y:S01]  /*76fb0*/  IMAD.MOV.U32 R223, RZ, RZ, R222 ;  /* 0x000000ffffdf7224 */ /* 0x000fe200078e00de */
[----:B------:R-:W-:Y:S01]  /*76fc0*/  IADD3 R89, P1, R8, R4, RZ ;  /* 0x0000000408597210 */ /* 0x000fe20007f3e0ff */
[----:B------:R-:W-:Y:S01]  /*76fd0*/  IMAD.MOV.U32 R222, RZ, RZ, R79 ;  /* 0x000000ffffde7224 */ /* 0x000fe200078e004f */
[----:B------:R1:W-:Y:S01]  /*76fe0*/  STL.64 [R1+0x1e08], R10 ;  /* 0x001e080a01007387 */ /* 0x0003e20000100a00 */
[----:B------:R-:W-:Y:S02]  /*76ff0*/  IMAD.MOV.U32 R215, RZ, RZ, R214 ;  /* 0x000000ffffd77224 */ /* 0x000fe400078e00d6 */
[----:B------:R-:W-:Y:S01]  /*77000*/  IMAD.MOV.U32 R214, RZ, RZ, R80 ;  /* 0x000000ffffd67224 */ /* 0x000fe200078e0050 */
[----:B------:R1:W5:Y:S01]  /*77010*/  LDL.LU R79, [R1+0x32f8] ;  /* 0x0032f800014f7983 */ /* 0x0003620000300800 */
[----:B------:R-:W-:-:S02]  /*77020*/  IMAD.MOV.U32 R207, RZ, RZ, R206 ;  /* 0x000000ffffcf7224 */ /* 0x000fc400078e00ce */
[----:B------:R-:W-:Y:S01]  /*77030*/  IMAD.MOV.U32 R206, RZ, RZ, R81 ;  /* 0x000000ffffce7224 */ /* 0x000fe200078e0051 */
[----:B------:R1:W5:Y:S01]  /*77040*/  LDL.LU R80, [R1+0x32f4] ;  /* 0x0032f40001507983 */ /* 0x0003620000300800 */
[----:B------:R-:W-:Y:S02]  /*77050*/  IMAD.MOV.U32 R199, RZ, RZ, R198 ;  /* 0x000000ffffc77224 */ /* 0x000fe400078e00c6 */
[----:B------:R-:W-:Y:S01]  /*77060*/  IMAD.MOV.U32 R198, RZ, RZ, R82 ;  /* 0x000000ffffc67224 */ /* 0x000fe200078e0052 */
[----:B------:R1:W5:Y:S01]  /*77070*/  LDL.LU R81, [R1+0x32f0] ;  /* 0x0032f00001517983 */ /* 0x0003620000300800 */
[----:B------:R-:W-:Y:S02]  /*77080*/  IMAD.MOV.U32 R191, RZ, RZ, R190 ;  /* 0x000000ffffbf7224 */ /* 0x000fe400078e00be */
[----:B------:R-:W-:Y:S01]  /*77090*/  IMAD.MOV.U32 R190, RZ, RZ, R83 ;  /* 0x000000ffffbe7224 */ /* 0x000fe200078e0053 */
[----:B------:R1:W5:Y:S01]  /*770a0*/  LDL.LU R82, [R1+0x32ec] ;  /* 0x0032ec0001527983 */ /* 0x0003620000300800 */
[----:B------:R-:W-:-:S02]  /*770b0*/  IMAD.MOV.U32 R183, RZ, RZ, R182 ;  /* 0x000000ffffb77224 */ /* 0x000fc400078e00b6 */
[----:B------:R-:W-:Y:S01]  /*770c0*/  IMAD.X R8, R9, 0x1, R3, P1 ;  /* 0x0000000109087824 */ /* 0x000fe200008e0603 */
        /* <DEDUP_REMOVED lines=16> */
[----:B------:R-:W-:-:S03]  /*771d0*/  IMAD.MOV.U32 R8, RZ, RZ, R89 ;  /* 0x000000ffff087224 */ /* 0x000fc600078e0059 */
[----:B------:R1:W5:Y:S04]  /*771e0*/  LDL.LU R89, [R1+0x32d0] ;  /* 0x0032d00001597983 */ /* 0x0003680000300800 */
        /* <DEDUP_REMOVED lines=15> */
[----:B------:R1:W-:Y:S04]  /*772e0*/  LDGSTS.E [R5+-0x18100], desc[UR4][R120.64], P0 ;  /* 0xe7f0000078057fae */ /* 0x0003e80008121844 */
[----:B------:R1:W-:Y:S04]  /*772f0*/  LDGSTS.E [R5+-0xfd00], desc[UR4][R122.64], P0 ;  /* 0xf03000007a057fae */ /* 0x0003e80008121844 */
[----:B------:R1:W-:Y:S04]  /*77300*/  LDGSTS.E [R5+-0xf900], desc[UR4][R124.64], P0 ;  /* 0xf07000007c057fae */ /* 0x0003e80008121844 */
[----:B------:R1:W5:Y:S04]  /*77310*/  LDL.LU.64 R120, [R1+0x3250] ;  /* 0x0032500001787983 */ /* 0x0003680000300a00 */
[----:B------:R1:W5:Y:S04]  /*77320*/  LDL.LU.64 R122, [R1+0x3248] ;  /* 0x00324800017a7983 */ /* 0x0003680000300a00 */
[----:B------:R1:W5:Y:S04]  /*77330*/  LDL.LU.64 R124, [R1+0x3240] ;  /* 0x00324000017c7983 */ /* 0x0003680000300a00 */
[----:B------:R1:W-:Y:S04]  /*77340*/  LDGSTS.E [R5+-0xf500], desc[UR4][R126.64], P0 ;  /* 0xf0b000007e057fae */ /* 0x0003e80008121844 */
[----:B------:R1:W-:Y:S04]  /*77350*/  LDGSTS.E [R5+-0xf100], desc[UR4][R128.64], P0 ;  /* 0xf0f0000080057fae */ /* 0x0003e80008121844 */
[----:B------:R1:W-:Y:S04]  /*77360*/  LDGSTS.E [R5+-0xed00], desc[UR4][R130.64], P0 ;  /* 0xf130000082057fae */ /* 0x0003e80008121844 */
[----:B------:R1:W5:Y:S04]  /*77370*/  LDL.LU.64 R126, [R1+0x3238] ;  /* 0x00323800017e7983 */ /* 0x0003680000300a00 */
[----:B----4-:R4:W5:Y:S04]  /*77380*/  LDL.LU.64 R128, [R1+0x3230] ;  /* 0x0032300001807983 */ /* 0x0109680000300a00 */
[----:B--2---:R4:W5:Y:S04]  /*77390*/  LDL.LU.64 R130, [R1+0x3228] ;  /* 0x0032280001827983 */ /* 0x0049680000300a00 */
        /* <DEDUP_REMOVED lines=9> */
[----:B---3--:R4:W5:Y:S04]  /*77430*/  LDL.LU.64 R138, [R1+0x3208] ;  /* 0x00320800018a7983 */ /* 0x0089680000300a00 */
        /* <DEDUP_REMOVED lines=13> */
[----:B-1----:R4:W5:Y:S04]  /*77510*/  LDL.LU.64 R12, [R1+0x31c8] ;  /* 0x0031c800010c7983 */ /* 0x0029680000300a00 */
[----:B------:R4:W-:Y:S04]  /*77520*/  LDGSTS.E [R5+-0xb900], desc[UR4][R10.64], P0 ;  /* 0xf47000000a057fae */ /* 0x0009e80008121844 */
[----:B------:R4:W-:Y:S01]  /*77530*/  LDGSTS.E [R5+-0xb500], desc[UR4][R246.64], P0 ;  /* 0xf4b00000f6057fae */ /* 0x0009e20008121844 */
[----:B------:R-:W-:-:S03]  /*77540*/  UIADD3 UR6, UR6, 0x1, URZ ;  /* 0x0000000106067890 */ /* 0x000fc6000fffe03f */
[----:B------:R4:W-:Y:S04]  /*77550*/  LDGSTS.E [R5+-0xb100], desc[UR4][R238.64], P0 ;  /* 0xf4f00000ee057fae */ /* 0x0009e80008121844 */
[----:B------:R4:W5:Y:S04]  /*77560*/  LDL.LU.64 R10, [R1+0x31c0] ;  /* 0x0031c000010a7983 */ /* 0x0009680000300a00 */
[----:B------:R4:W-:Y:S04]  /*77570*/  LDGSTS.E [R5+-0xad00], desc[UR4][R230.64], P0 ;  /* 0xf5300000e6057fae */ /* 0x0009e80008121844 */
[----:B------:R4:W-:Y:S04]  /*77580*/  LDGSTS.E [R5+-0xa900], desc[UR4][R222.64], P0 ;  /* 0xf5700000de057fae */ /* 0x0009e80008121844 */
[----:B------:R4:W-:Y:S01]  /*77590*/  LDGSTS.E [R5+-0xa500], desc[UR4][R214.64], P0 ;  /* 0xf5b00000d6057fae */ /* 0x0009e20008121844 */
[----:B------:R-:W-:-:S03]  /*775a0*/  UISETP.NE.U32.AND UP0, UPT, UR6, UR14, UPT ;  /* 0x0000000e0600728c */ /* 0x000fc6000bf05070 */
[----:B------:R4:W-:Y:S04]  /*775b0*/  LDGSTS.E [R5+-0xa100], desc[UR4][R206.64], P0 ;  /* 0xf5f00000ce057fae */ /* 0x0009e80008121844 */
[----:B------:R4:W-:Y:S04]  /*775c0*/  LDGSTS.E [R5+-0x9d00], desc[UR4][R198.64], P0 ;  /* 0xf6300000c6057fae */ /* 0x0009e80008121844 */
[----:B------:R4:W-:Y:S04]  /*775d0*/  LDGSTS.E [R5+-0x9900], desc[UR4][R190.64], P0 ;  /* 0xf6700000be057fae */ /* 0x0009e80008121844 */
[----:B------:R4:W-:Y:S04]  /*775e0*/  LDGSTS.E [R5+-0x9500], desc[UR4][R182.64], P0 ;  /* 0xf6b00000b6057fae */ /* 0x0009e80008121844 */
[----:B------:R4:W-:Y:S04]  /*775f0*/  LDGSTS.E [R5+-0x9100], desc[UR4][R174.64], P0 ;  /* 0xf6f00000ae057fae */ /* 0x0009e80008121844 */
[----:B------:R4:W-:Y:S04]  /*77600*/  LDGSTS.E [R5+-0x8d00], desc[UR4][R166.64], P0 ;  /* 0xf7300000a6057fae */ /* 0x0009e80008121844 */
[----:B------:R4:W-:Y:S04]  /*77610*/  LDGSTS.E [R5+-0x8900], desc[UR4][R158.64], P0 ;  /* 0xf77000009e057fae */ /* 0x0009e80008121844 */
[----:B------:R4:W-:Y:S04]  /*77620*/  LDGSTS.E [R5+-0x8500], desc[UR4][R22.64], P0 ;  /* 0xf7b0000016057fae */ /* 0x0009e80008121844 */
[----:B------:R4:W-:Y:S01]  /*77630*/  LDGSTS.E [R5+-0x8100], desc[UR4][R8.64], P0 ;  /* 0xf7f0000008057fae */ /* 0x0009e20008121844 */
[----:B------:R-:W-:-:S03]  /*77640*/  PLOP3.LUT P0, PT, PT, PT, UP0, 0x80, 0x0 ;  /* 0x000000000000781c */ /* 0x000fc60003f0f008 */
[----:B------:R-:W0:Y:S10]  /*77650*/  LDGDEPBAR ;  /* 0x00000000000079af */ /* 0x000e340000000000 */
[----:B----4-:R-:W-:Y:S05]  /*77660*/  @P0 BRA `(.L_x_1) ;  /* 0xfffffe1000780947 */ /* 0x010fea000383ffff */
.L_x_0:
[----:B-----5:R1:W-:Y:S01]  /*77670*/  STL [R1+0x3298], R78 ;  /* 0x0032984e01007387 */ /* 0x0203e20000100800 */
[----:B------:R-:W-:-:S04]  /*77680*/  DEPBAR.LE SB0, 0x0 ;  /* 0x000080000000791a */ /* 0x000fc80000000000 */
[----:B------:R2:W-:Y:S01]  /*77690*/  STL [R1+0x3294], R77 ;  /* 0x0032944d01007387 */ /* 0x0005e20000100800 */
[----:B------:R-:W-:Y:S01]  /*776a0*/  VIADD R2, R10, 0x180 ;  /* 0x000001800a027836 */ /* 0x000fe20000000000 */
[----:B------:R-:W-:Y:S01]  /*776b0*/  ULDC.64 UR36, c[0x0][0x228] ;  /* 0x00008a0000247ab9 */ /* 0x000fe20000000a00 */
[----:B------:R-:W-:Y:S01]  /*776c0*/  ULDC UR6, c[0x0][0x248] ;  /* 0x0000920000067ab9 */ /* 0x000fe20000000800 */
[----:B------:R3:W-:Y:S01]  /*776d0*/  STL [R1+0x3290], R76 ;  /* 0x0032904c01007387 */ /* 0x0007e20000100800 */
[----:B------:R-:W-:Y:S01]  /*776e0*/  ULDC UR7, c[0x0][0x248] ;  /* 0x0000920000077ab9 */ /* 0x000fe20000000800 */
[----:B------:R-:W-:Y:S01]  /*776f0*/  ISETP.GE.AND P0, PT, R2, UR37, PT ;  /* 0x0000002502007c0c */ /* 0x000fe2000bf06270 */
[----:B------:R-:W-:Y:S01]  /*77700*/  ULDC UR8, c[0x0][0x248] ;  /* 0x0000920000087ab9 */ /* 0x000fe20000000800 */
[----:B------:R-:W-:Y:S01]  /*77710*/  STL [R1+0x328c], R75 ;  /* 0x00328c4b01007387 */ /* 0x000fe20000100800 */
[----:B------:R-:W4:Y:S01]  /*77720*/  S2R R4, SR_TID.X ;  /* 0x0000000000047919 */ /* 0x000f220000002100 */
[C---:B------:R-:W-:Y:S01]  /*77730*/  IMAD R2, R10.reuse, UR6, RZ ;  /* 0x000000060a027c24 */ /* 0x040fe2000f8e02ff */
[----:B------:R-:W-:Y:S01]  /*77740*/  ULDC UR6, c[0x0][0x248] ;  /* 0x0000920000067ab9 */ /* 0x000fe20000000800 */
[----:B------:R-:W3:Y:S01]  /*77750*/  LDC R8, c[0x0][0x244] ;  /* 0x00009100ff087b82 */ /* 0x000ee20000000800 */
[----:B------:R-:W-:Y:S01]  /*77760*/  STL [R1+0x3288], R74 ;  /* 0x0032884a01007387 */ /* 0x000fe20000100800 */
[----:B------:R-:W-:Y:S01]  /*77770*/  VIADD R3, R10, 0x181 ;  /* 0x000001810a037836 */ /* 0x000fe20000000000 */
[----:B------:R-:W-:Y:S01]  /*77780*/  ULDC UR9, c[0x0][0x248] ;  /* 0x0000920000097ab9 */ /* 0x000fe20000000800 */
[----:B------:R-:W-:Y:S01]  /*77790*/  ULDC.64 UR38, c[0x0][0x228] ;  /* 0x00008a0000267ab9 */ /* 0x000fe20000000a00 */
[----:B------:R-:W-:Y:S01]  /*777a0*/  STL [R1+0x3284], R73 ;  /* 0x0032844901007387 */ /* 0x000fe20000100800 */
[----:B------:R-:W-:Y:S01]  /*777b0*/  ULDC UR10, c[0x0][0x248] ;  /* 0x00009200000a7ab9 */ /* 0x000fe20000000800 */
[----:B------:R-:W-:Y:S01]  /*777c0*/  ISETP.GE.AND P1, PT, R3, UR39, PT ;  /* 0x0000002703007c0c */ /* 0x000fe2000bf26270 */
[----:B------:R-:W-:Y:S01]  /*777d0*/  ULDC UR11, c[0x0][0x228] ;  /* 0x00008a00000b7ab9 */ /* 0x000fe20000000800 */
[----:B------:R-:W-:Y:S01]  /*777e0*/  STL [R1+0x3280], R72 ;  /* 0x0032804801007387 */ /* 0x000fe20000100800 */
[----:B------:R-:W3:Y:S01]  /*777f0*/  S2R R9, SR_TID.X ;  /* 0x0000000000097919 */ /* 0x000ee20000002100 */
[----:B------:R-:W-:Y:S01]  /*77800*/  LOP3.LUT R154, R154, 0xfffdffff, RZ, 0xc0, !PT ;  /* 0xfffdffff9a9a7812 */ /* 0x000fe200078ec0ff */
[----:B------:R-:W-:Y:S01]  /*77810*/  ULDC UR17, c[0x0][0x248] ;  /* 0x0000920000117ab9 */ /* 0x000fe20000000800 */
[----:B------:R-:W-:Y:S01]  /*77820*/  ULDC UR16, c[0x0][0x228] ;  /* 0x00008a0000107ab9 */ /* 0x000fe20000000800 */
[----:B------:R-:W-:Y:S01]  /*77830*/  STL [R1+0x327c], R71 ;  /* 0x00327c4701007387 */ /* 0x000fe20000100800 */
[----:B------:R-:W-:Y:S01]  /*77840*/  ULDC.64 UR34, c[0x0][0x228] ;  /* 0x00008a0000227ab9 */ /* 0x000fe20000000a00 */
        /* <DEDUP_REMOVED lines=11> */
[C---:B----4-:R-:W-:Y:S01]  /*77900*/  IMAD.SHL.U32 R6, R4.reuse, 0x10, RZ ;  /* 0x0000001004067824 */ /* 0x050fe200078e00ff */
[----:B------:R-:W-:Y:S01]  /*77910*/  ULDC UR57, c[0x0][0x228] ;  /* 0x00008a0000397ab9 */ /* 0x000fe20000000800 */
[C---:B------:R-:W-:Y:S01]  /*77920*/  IMAD.SHL.U32 R5, R4.reuse, 0x40, RZ ;  /* 0x0000004004057824 */ /* 0x040fe200078e00ff */
[----:B------:R-:W-:Y:S01]  /*77930*/  STL [R1+0x326c], R67 ;  /* 0x00326c4301007387 */ /* 0x000fe20000100800 */
[----:B------:R-:W-:Y:S01]  /*77940*/  IMAD.SHL.U32 R4, R4, 0x8, RZ ;  /* 0x0000000804047824 */ /* 0x000fe200078e00ff */
[----:B------:R-:W-:Y:S01]  /*77950*/  LOP3.LUT R6, R6, 0xf0, RZ, 0xc0, !PT ;  /* 0x000000f006067812 */ /* 0x000fe200078ec0ff */
[----:B------:R-:W-:Y:S01]  /*77960*/  ULDC UR55, c[0x0][0x228] ;  /* 0x00008a0000377ab9 */ /* 0x000fe20000000800 */
[----:B------:R-:W-:Y:S01]  /*77970*/  STL [R1+0x3268], R66 ;  /* 0x0032684201007387 */ /* 0x000fe20000100800 */
[----:B------:R-:W-:Y:S01]  /*77980*/  LOP3.LUT R5, R5, 0x400, RZ, 0xc0, !PT ;  /* 0x0000040005057812 */ /* 0x000fe200078ec0ff */
[----:B------:R-:W-:Y:S01]  /*77990*/  ULDC UR54, c[0x0][0x228] ;  /* 0x00008a0000367ab9 */ /* 0x000fe20000000800 */
[----:B------:R-:W-:Y:S01]  /*779a0*/  LOP3.LUT R4, R4, 0x300, RZ, 0xc0, !PT ;  /* 0x0000030004047812 */ /* 0x000fe200078ec0ff */
[----:B------:R-:W-:Y:S01]  /*779b0*/  STL [R1+0x3264], R65 ;  /* 0x0032644101007387 */ /* 0x000fe20000100800 */
[----:B------:R-:W-:Y:S01]  /*779c0*/  IADD3 R0, R5, UR61, R6 ;  /* 0x0000003d05007c10 */ /* 0x000fe2000fffe006 */
[----:B------:R-:W-:Y:S01]  /*779d0*/  ULDC UR53, c[0x0][0x228] ;  /* 0x00008a0000357ab9 */ /* 0x000fe20000000800 */
[----:B------:R-:W-:Y:S01]  /*779e0*/  ULDC UR52, c[0x0][0x228] ;  /* 0x00008a0000347ab9 */ /* 0x000fe20000000800 */
[----:B------:R-:W-:Y:S01]  /*779f0*/  STL [R1+0x3260], R64 ;  /* 0x0032604001007387 */ /* 0x000fe20000100800 */
[----:B------:R-:W-:Y:S01]  /*77a00*/  ULDC UR44, c[0x0][0x228] ;  /* 0x00008a00002c7ab9 */ /* 0x000fe20000000800 */
[----:B------:R-:W-:Y:S01]  /*77a10*/  IMAD.IADD R0, R0, 0x1, R4 ;  /* 0x0000000100007824 */ /* 0x000fe200078e0204 */
[----:B------:R-:W-:Y:S01]  /*77a20*/  LOP3.LUT R172, R172, 0x7fffffff, RZ, 0xc0, !PT ;  /* 0x7fffffffacac7812 */ /* 0x000fe200078ec0ff */
        /* <DEDUP_REMOVED lines=37> */
[----:B------:R-:W-:Y:S01]  /*77c80*/  BAR.SYNC.DEFER_BLOCKING 0x0 ;  /* 0x0000000000007b1d */ /* 0x000fe20000010000 */
[----:B-1----:R-:W-:-:S02]  /*77c90*/  VIADD R78, R10, 0x17f ;  /* 0x0000017f0a4e7836 */ /* 0x002fc40000000000 */
[C---:B--2---:R-:W-:Y:S02]  /*77ca0*/  VIADD R77, R10.reuse, 0x17e ;  /* 0x0000017e0a4d7836 */ /* 0x044fe40000000000 */
[----:B---3--:R-:W-:Y:S01]  /*77cb0*/  VIADD R76, R10, 0x17d ;  /* 0x0000017d0a4c7836 */ /* 0x008fe20000000000 */
[----:B------:R-:W-:Y:S01]  /*77cc0*/  ULDC UR39, c[0x0][0x228] ;  /* 0x00008a0000277ab9 */ /* 0x000fe20000000800 */
[----:B------:R-:W-:Y:S01]  /*77cd0*/  ULDC UR37, c[0x0][0x228] ;  /* 0x00008a0000257ab9 */ /* 0x000fe20000000800 */
        /* <DEDUP_REMOVED lines=30> */
[----:B------:R-:W2:Y:S04]  /*77ec0*/  LDL.LU R4, [R1+0x1c00] ;  /* 0x001c000001047983 */ /* 0x000ea80000300800 */
[----:B------:R-:W2:Y:S04]  /*77ed0*/  LDL.LU R5, [R1+0x1c08] ;  /* 0x001c080001057983 */ /* 0x000ea80000300800 */
[----:B------:R-:W2:Y:S04]  /*77ee0*/  LDL.LU R6, [R1+0x1800] ;  /* 0x0018000001067983 */ /* 0x000ea80000300800 */
[----:B------:R-:W2:Y:S01]  /*77ef0*/  LDL.LU R7, [R1+0x1808] ;  /* 0x0018080001077983 */ /* 0x000ea20000300800 */
[----:B------:R-:W-:-:S03]  /*77f00*/  LOP3.LUT R9, R9, 0x7f, RZ, 0xc0, !PT ;  /* 0x0000007f09097812 */ /* 0x000fc600078ec0ff */
[----:B------:R1:W-:Y:S01]  /*77f10*/  STL [R1+0x287c], R2 ;  /* 0x00287c0201007387 */ /* 0x0003e20000100800 */
[----:B------:R-:W-:Y:S02]  /*77f20*/  LEA R15, R9, UR61, 0x4 ;  /* 0x0000003d090f7c11 */ /* 0x000fe4000f8e20ff */
[----:B------:R-:W3:Y:S01]  /*77f30*/  LDC R9, c[0x0][0x244] ;  /* 0x00009100ff097b82 */ /* 0x000ee20000000800 */
[----:B-1----:R-:W-:Y:S01]  /*77f40*/  VIADD R2, R2, UR6 ;  /* 0x0000000602027c36 */ /* 0x002fe20008000000 */
[----:B------:R-:W-:Y:S01]  /*77f50*/  ULDC UR6, c[0x0][0x248] ;  /* 0x0000920000067ab9 */ /* 0x000fe20000000800 */
[----:B--2---:R1:W-:Y:S05]  /*77f60*/  STSM.16.M88.4 [R0], R4 ;  /* 0x0000000400007844 */ /* 0x0043ea0000000200 */
[----:B------:R-:W-:Y:S06]  /*77f70*/  BAR.SYNC.DEFER_BLOCKING 0x0 ;  /* 0x0000000000007b1d */ /* 0x000fec0000010000 */
[----:B-1----:R-:W2:Y:S04]  /*77f80*/  LDL.LU R4, [R1+0x1400] ;  /* 0x0014000001047983 */ /* 0x002ea80000300800 */
[----:B------:R-:W2:Y:S04]  /*77f90*/  LDL.LU R5, [R1+0x1408] ;  /* 0x0014080001057983 */ /* 0x000ea80000300800 */
[----:B------:R1:W-:Y:S04]  /*77fa0*/  STL [R1+0x2878], R2 ;  /* 0x0028780201007387 */ /* 0x0003e80000100800 */
[----:B------:R-:W2:Y:S04]  /*77fb0*/  LDL.LU R6, [R1+0x1000] ;  /* 0x0010000001067983 */ /* 0x000ea80000300800 */
[----:B------:R-:W2:Y:S01]  /*77fc0*/  LDL.LU R7, [R1+0x1008] ;  /* 0x0010080001077983 */ /* 0x000ea20000300800 */
[----:B-1----:R-:W-:Y:S01]  /*77fd0*/  VIADD R2, R2, UR7 ;  /* 0x0000000702027c36 */ /* 0x002fe20008000000 */
[----:B------:R-:W-:-:S02]  /*77fe0*/  ULDC UR7, c[0x0][0x248] ;  /* 0x0000920000077ab9 */ /* 0x000fc40000000800 */
[----:B------:R-:W1:Y:S01]  /*77ff0*/  LDS.128 R16, [R15] ;  /* 0x000000000f107984 */ /* 0x000e620000000c00 */
[----:B------:R-:W-:Y:S06]  /*78000*/  BAR.SYNC.DEFER_BLOCKING 0x0 ;  /* 0x0000000000007b1d */ /* 0x000fec0000010000 */
[----:B------:R4:W-:Y:S02]  /*78010*/  STL [R1+0x2870], R2 ;  /* 0x0028700201007387 */ /* 0x0009e40000100800 */
[----:B----4-:R-:W-:Y:S01]  /*78020*/  VIADD R2, R2, UR8 ;  /* 0x0000000802027c36 */ /* 0x010fe20008000000 */
[----:B------:R-:W-:Y:S01]  /*78030*/  ULDC UR8, c[0x0][0x248] ;  /* 0x0000920000087ab9 */ /* 0x000fe20000000800 */
[----:B-1----:R-:W-:Y:S04]  /*78040*/  STL.64 [R1+0x1e20], R16 ;  /* 0x001e201001007387 */ /* 0x002fe80000100a00 */
[----:B------:R-:W-:Y:S04]  /*78050*/  STL.64 [R1+0x1e28], R18 ;  /* 0x001e281201007387 */ /* 0x000fe80000100a00 */
[----:B------:R1:W-:Y:S02]  /*78060*/  STL [R1+0x254c], R2 ;  /* 0x00254c0201007387 */ /* 0x0003e40000100800 */
[----:B-1----:R-:W-:Y:S01]  /*78070*/  VIADD R2, R2, UR6 ;  /* 0x0000000602027c36 */ /* 0x002fe20008000000 */
[----:B------:R-:W-:-:S04]  /*78080*/  ULDC UR6, c[0x0][0x248] ;  /* 0x0000920000067ab9 */ /* 0x000fc80000000800 */
[----:B------:R-:W-:Y:S04]  /*78090*/  STL [R1+0x2274], R2 ;  /* 0x0022740201007387 */ /* 0x000fe80000100800 */
[----:B--2---:R1:W-:Y:S01]  /*780a0*/  STSM.16.M88.4 [R0], R4 ;  /* 0x0000000400007844 */ /* 0x0043e20000000200 */
[----:B------:R-:W-:Y:S06]  /*780b0*/  BAR.SYNC.DEFER_BLOCKING 0x0 ;  /* 0x0000000000007b1d */ /* 0x000fec0000010000 */
[----:B-1----:R-:W2:Y:S04]  /*780c0*/  LDL.LU R4, [R1+0xc00] ;  /* 0x000c000001047983 */ /* 0x002ea80000300800 */
[----:B------:R-:W2:Y:S04]  /*780d0*/  LDL.LU R5, [R1+0xc08] ;  /* 0x000c080001057983 */ /* 0x000ea80000300800 */
[----:B------:R-:W2:Y:S04]  /*780e0*/  LDL.LU R6, [R1+0x800] ;  /* 0x0008000001067983 */ /* 0x000ea80000300800 */
[----:B------:R-:W2:Y:S04]  /*780f0*/  LDL.LU R7, [R1+0x808] ;  /* 0x0008080001077983 */ /* 0x000ea80000300800 */
[----:B------:R-:W1:Y:S01]  /*78100*/  LDS.128 R16, [R15] ;  /* 0x000000000f107984 */ /* 0x000e620000000c00 */
[----:B------:R-:W-:Y:S01]  /*78110*/  BAR.SYNC.DEFER_BLOCKING 0x0 ;  /* 0x0000000000007b1d */ /* 0x000fe20000010000 */
[----:B------:R-:W-:-:S04]  /*78120*/  VIADD R173, R2, UR6 ;  /* 0x0000000602ad7c36 */ /* 0x000fc80008000000 */
[----:B------:R-:W-:Y:S01]  /*78130*/  VIADD R174, R173, UR7 ;  /* 0x00000007adae7c36 */ /* 0x000fe20008000000 */
[----:B------:R-:W-:Y:S01]  /*78140*/  ULDC UR6, c[0x0][0x248] ;  /* 0x0000920000067ab9 */ /* 0x000fe20000000800 */
[----:B------:R-:W-:Y:S02]  /*78150*/  ULDC UR7, c[0x0][0x248] ;  /* 0x0000920000077ab9 */ /* 0x000fe40000000800 */
[----:B------:R-:W-:Y:S01]  /*78160*/  VIADD R175, R174, UR8 ;  /* 0x00000008aeaf7c36 */ /* 0x000fe20008000000 */
[----:B------:R-:W-:-:S03]  /*78170*/  ULDC UR8, c[0x0][0x248] ;  /* 0x0000920000087ab9 */ /* 0x000fc60000000800 */
[----:B------:R-:W-:Y:S01]  /*78180*/  VIADD R252, R175, UR6 ;  /* 0x00000006affc7c36 */ /* 0x000fe20008000000 */
[----:B------:R-:W-:-:S03]  /*78190*/  ULDC UR6, c[0x0][0x248] ;  /* 0x0000920000067ab9 */ /* 0x000fc60000000800 */
[----:B------:R-:W-:Y:S01]  /*781a0*/  VIADD R2, R252, UR6 ;  /* 0x00000006fc027c36 */ /* 0x000fe20008000000 */
[----:B------:R-:W-:Y:S01]  /*781b0*/  ULDC UR6, c[0x0][0x248] ;  /* 0x0000920000067ab9 */ /* 0x000fe20000000800 */
[----:B-1----:R-:W-:Y:S04]  /*781c0*/  STL.64 [R1+0x1e10], R16 ;  /* 0x001e101001007387 */ /* 0x002fe80000100a00 */
[----:B------:R-:W-:Y:S04]  /*781d0*/  STL.64 [R1+0x1e18], R18 ;  /* 0x001e181201007387 */ /* 0x000fe80000100a00 */
[----:B--2---:R1:W-:Y:S01]  /*781e0*/  STSM.16.M88.4 [R0], R4 ;  /* 0x0000000400007844 */ /* 0x0043e20000000200 */
[----:B------:R-:W-:Y:S06]  /*781f0*/  BAR.SYNC.DEFER_BLOCKING 0x0 ;  /* 0x0000000000007b1d */ /* 0x000fec0000010000 */
[----:B-1----:R-:W2:Y:S04]  /*78200*/  LDL.LU R4, [R1+0x400] ;  /* 0x0004000001047983 */ /* 0x002ea80000300800 */
[----:B------:R-:W2:Y:S04]  /*78210*/  LDL.LU R5, [R1+0x408] ;  /* 0x0004080001057983 */ /* 0x000ea80000300800 */
[----:B------:R1:W-:Y:S04]  /*78220*/  STL [R1+0x2090], R2 ;  /* 0x0020900201007387 */ /* 0x0003e80000100800 */
[----:B------:R-:W2:Y:S04]  /*78230*/  LDL.LU R6, [R1] ;  /* 0x0000000001067983 */ /* 0x000ea80000300800 */
[----:B------:R-:W2:Y:S04]  /*78240*/  LDL.LU R7, [R1+0x8] ;  /* 0x0000080001077983 */ /* 0x000ea80000300800 */
[----:B------:R-:W4:Y:S01]  /*78250*/  LDS.128 R16, [R15] ;  /* 0x000000000f107984 */ /* 0x000f220000000c00 */
[----:B------:R-:W-:Y:S01]  /*78260*/  BAR.SYNC.DEFER_BLOCKING 0x0 ;  /* 0x0000000000007b1d */ /* 0x000fe20000010000 */
[----:B-1----:R-:W-:-:S05]  /*78270*/  VIADD R2, R2, UR7 ;  /* 0x0000000702027c36 */ /* 0x002fca0008000000 */
[----:B------:R-:W-:Y:S01]  /*78280*/  ULDC UR7, c[0x0][0x248] ;  /* 0x0000920000077ab9 */ /* 0x000fe20000000800 */
[----:B------:R1:W-:Y:S02]  /*78290*/  STL [R1+0x2094], R2 ;  /* 0x0020940201007387 */ /* 0x0003e40000100800 */
[----:B-1----:R-:W-:Y:S01]  /*782a0*/  VIADD R2, R2, UR8 ;  /* 0x0000000802027c36 */ /* 0x002fe20008000000 */
[----:B------:R-:W-:Y:S01]  /*782b0*/  ULDC UR8, c[0x0][0x248] ;  /* 0x0000920000087ab9 */ /* 0x000fe20000000800 */
[----:B----4-:R-:W-:Y:S04]  /*782c0*/  STL.64 [R1+0x1e00], R16 ;  /* 0x001e001001007387 */ /* 0x010fe80000100a00 */
[----:B------:R-:W-:Y:S04]  /*782d0*/  STL.64 [R1+0x1e08], R18 ;  /* 0x001e081201007387 */ /* 0x000fe80000100a00 */
[----:B------:R1:W-:Y:S02]  /*782e0*/  STL [R1+0x2098], R2 ;  /* 0x0020980201007387 */ /* 0x0003e40000100800 */
[----:B-1----:R-:W-:Y:S01]  /*782f0*/  VIADD R2, R2, UR6 ;  /* 0x0000000602027c36 */ /* 0x002fe20008000000 */
[----:B------:R-:W-:-:S04]  /*78300*/  ULDC UR6, c[0x0][0x248] ;  /* 0x0000920000067ab9 */ /* 0x000fc80000000800 */
[----:B------:R1:W-:Y:S02]  /*78310*/  STL [R1+0x209c], R2 ;  /* 0x00209c0201007387 */ /* 0x0003e40000100800 */
[----:B-1----:R-:W-:Y:S01]  /*78320*/  VIADD R2, R2, UR6 ;  /* 0x0000000602027c36 */ /* 0x002fe20008000000 */
[----:B------:R-:W-:Y:S01]  /*78330*/  ULDC UR6, c[0x0][0x248] ;  /* 0x0000920000067ab9 */ /* 0x000fe20000000800 */
[----:B--2---:R1:W-:Y:S01]  /*78340*/  STSM.16.M88.4 [R0], R4 ;  /* 0x0000000400007844 */ /* 0x0043e20000000200 */
[----:B------:R-:W-:Y:S06]  /*78350*/  BAR.SYNC.DEFER_BLOCKING 0x0 ;  /* 0x0000000000007b1d */ /* 0x000fec0000010000 */
[----:B-1----:R-:W2:Y:S04]  /*78360*/  LDL.LU R4, [R1+0x1c04] ;  /* 0x001c040001047983 */ /* 0x002ea80000300800 */
[----:B------:R-:W2:Y:S04]  /*78370*/  LDL.LU R5, [R1+0x1c0c] ;  /* 0x001c0c0001057983 */ /* 0x000ea80000300800 */
[----:B------:R1:W-:Y:S04]  /*78380*/  STL [R1+0x20a0], R2 ;  /* 0x0020a00201007387 */ /* 0x0003e80000100800 */
[----:B------:R-:W2:Y:S04]  /*78390*/  LDL.LU R6, [R1+0x1804] ;  /* 0x0018040001067983 */ /* 0x000ea80000300800 */
        /* <DEDUP_REMOVED lines=67> */
[----:B------:R-:W-:Y:S01]  /*787d0*/  LDS.128 R248, [R15] ;  /* 0x000000000ff87984 */ /* 0x000fe20000000c00 */
[----:B------:R-:W-:Y:S01]  /*787e0*/  BAR.SYNC.DEFER_BLOCKING 0x0 ;  /* 0x0000000000007b1d */ /* 0x000fe20000010000 */
[----:B-1----:R-:W-:-:S05]  /*787f0*/  VIADD R2, R2, UR7 ;  /* 0x0000000702027c36 */ /* 0x002fca0008000000 */
[----:B------:R-:W-:Y:S01]  /*78800*/  ULDC UR7, c[0x0][0x248] ;  /* 0x0000920000077ab9 */ /* 0x000fe20000000800 */
[----:B------:R1:W-:Y:S02]  /*78810*/  STL [R1+0x20d4], R2 ;  /* 0x0020d40201007387 */ /* 0x0003e40000100800 */
[----:B-1----:R-:W-:Y:S01]  /*78820*/  VIADD R2, R2, UR8 ;  /* 0x0000000802027c36 */ /* 0x002fe20008000000 */
[----:B------:R-:W-:-:S04]  /*78830*/  ULDC UR8, c[0x0][0x248] ;  /* 0x0000920000087ab9 */ /* 0x000fc80000000800 */
        /* <DEDUP_REMOVED lines=352> */
[----:B------:R-:W-:Y:S01]  /*79e40*/  ULDC UR6, c[0x0][0x248] ;  /* 0x0000920000067ab9 */ /* 0x000fe20000000800 */
[----:B--2---:R1:W-:Y:S01]  /*79e50*/  STSM.16.M88.4 [R0], R4 ;  /* 0x0000000400007844 */ /* 0x0043e20000000200 */
[----:B------:R-:W-:Y:S06]  /*79e60*/  BAR.SYNC.DEFER_BLOCKING 0x0 ;  /* 0x0000000000007b1d */ /* 0x000fec0000010000 */
[----:B-1----:R-:W2:Y:S04]  /*79e70*/  LDL.LU R4, [R1+0x1c30] ;  /* 0x001c300001047983 */ /* 0x002ea80000300800 */
[----:B------:R1:W-:Y:S04]  /*79e80*/  STL [R1+0x21dc], R2 ;  /* 0x0021dc0201007387 */ /* 0x0003e80000100800 */
[----:B------:R-:W2:Y:S04]  /*79e90*/  LDL.LU R5, [R1+0x1c38] ;  /* 0x001c380001057983 */ /* 0x000ea80000300800 */
        /* <DEDUP_REMOVED lines=11> */
[----:B------:R-:W-:Y:S01]  /*79f50*/  ULDC UR6, c[0x0][0x248] ;  /* 0x0000920000067ab9 */ /* 0x000fe20000000800 */
[----:B----4-:R-:W-:Y:S04]  /*79f60*/  STL.64 [R1+0x20], R16 ;  /* 0x0000201001007387 */ /* 0x010fe80000100a00 */
[----:B------:R-:W-:Y:S04]  /*79f70*/  STL.64 [R1+0x28], R18 ;  /* 0x0000281201007387 */ /* 0x000fe80000100a00 */
        /* <DEDUP_REMOVED lines=996> */
[----:B-1----:R-:W-:Y:S01]  /*7ddc0*/  VIADD R2, R2, UR7 ;  /* 0x0000000702027c36 */ /* 0x002fe20008000000 */
[----:B------:R-:W-:Y:S01]  /*7ddd0*/  ULDC UR7, c[0x0][0x248] ;  /* 0x0000920000077ab9 */ /* 0x000fe20000000800 */
[----:B------:R-:W-:Y:S06]  /*7dde0*/  BAR.SYNC.DEFER_BLOCKING 0x0 ;  /* 0x0000000000007b1d */ /* 0x000fec0000010000 */
[----:B------:R1:W-:Y:S02]  /*7ddf0*/  STL [R1+0x2460], R2 ;  /* 0x0024600201007387 */ /* 0x0003e40000100800 */
[----:B-1----:R-:W-:Y:S01]  /*7de00*/  VIADD R2, R2, UR6 ;  /* 0x0000000602027c36 */ /* 0x002fe20008000000 */
[----:B------:R-:W-:-:S04]  /*7de10*/  ULDC UR6, c[0x0][0x248] ;  /* 0x0000920000067ab9 */ /* 0x000fc80000000800 */
[----:B------:R1:W-:Y:S02]  /*7de20*/  STL [R1+0x2464], R2 ;  /* 0x0024640201007387 */ /* 0x0003e40000100800 */
[----:B-1----:R-:W-:Y:S01]  /*7de30*/  VIADD R2, R2, UR8 ;  /* 0x0000000802027c36 */ /* 0x002fe20008000000 */
[----:B------:R-:W-:Y:S01]  /*7de40*/  ULDC UR8, c[0x0][0x248] ;  /* 0x0000920000087ab9 */ /* 0x000fe20000000800 */
[----:B----4-:R1:W-:Y:S04]  /*7de50*/  STL.64 [R1+0x1080], R16 ;  /* 0x0010801001007387 */ /* 0x0103e80000100a00 */
[----:B------:R-:W-:Y:S04]  /*7de60*/  STL.64 [R1+0x1088], R18 ;  /* 0x0010881201007387 */ /* 0x000fe80000100a00 */
[----:B------:R4:W-:Y:S01]  /*7de70*/  STL [R1+0x2468], R2 ;  /* 0x0024680201007387 */ /* 0x0009e20000100800 */
[----:B-1----:R-:W1:Y:S01]  /*7de80*/  LDC R16, c[0x0][0x244] ;  /* 0x00009100ff107b82 */ /* 0x002e620000000800 */
[----:B----4-:R-:W-:Y:S01]  /*7de90*/  VIADD R2, R2, UR6 ;  /* 0x0000000602027c36 */ /* 0x010fe20008000000 */
[----:B------:R-:W-:-:S04]  /*7dea0*/  ULDC UR6, c[0x0][0x244] ;  /* 0x0000910000067ab9 */ /* 0x000fc80000000800 */
[----:B------:R4:W-:Y:S02]  /*7deb0*/  STL [R1+0x246c], R2 ;  /* 0x00246c0201007387 */ /* 0x0009e40000100800 */
[----:B----4-:R-:W-:Y:S01]  /*7dec0*/  VIADD R2, R2, UR7 ;  /* 0x0000000702027c36 */ /* 0x010fe20008000000 */
[----:B------:R-:W-:-:S04]  /*7ded0*/  ULDC UR7, c[0x0][0x248] ;  /* 0x0000920000077ab9 */ /* 0x000fc80000000800 */
[----:B------:R4:W-:Y:S02]  /*7dee0*/  STL [R1+0x2470], R2 ;  /* 0x0024700201007387 */ /* 0x0009e40000100800 */
[----:B----4-:R-:W-:Y:S01]  /*7def0*/  VIADD R2, R2, UR7 ;  /* 0x0000000702027c36 */ /* 0x010fe20008000000 */
[----:B------:R-:W-:Y:S01]  /*7df00*/  ULDC UR7, c[0x0][0x248] ;  /* 0x0000920000077ab9 */ /* 0x000fe20000000800 */
[----:B--2---:R2:W-:Y:S01]  /*7df10*/  STSM.16.M88.4 [R0], R4 ;  /* 0x0000000400007844 */ /* 0x0045e20000000200 */
[----:B------:R-:W-:Y:S06]  /*7df20*/  BAR.SYNC.DEFER_BLOCKING 0x0 ;  /* 0x0000000000007b1d */ /* 0x000fec0000010000 */
[----:B--2---:R-:W2:Y:S04]  /*7df30*/  LDL.LU R4, [R1+0xc94] ;  /* 0x000c940001047983 */ /* 0x004ea80000300800 */
[----:B------:R-:W2:Y:S04]  /*7df40*/  LDL.LU R5, [R1+0xc9c] ;  /* 0x000c9c0001057983 */ /* 0x000ea80000300800 */
[----:B------:R4:W-:Y:S04]  /*7df50*/  STL [R1+0x2474], R2 ;  /* 0x0024740201007387 */ /* 0x0009e80000100800 */
[----:B------:R-:W2:Y:S04]  /*7df60*/  LDL.LU R6, [R1+0x894] ;  /* 0x0008940001067983 */ /* 0x000ea80000300800 */
[----:B------:R-:W2:Y:S04]  /*7df70*/  LDL.LU R7, [R1+0x89c] ;  /* 0x00089c0001077983 */ /* 0x000ea80000300800 */
[----:B------:R-:W3:Y:S01]  /*7df80*/  LDS.128 R20, [R15] ;  /* 0x000000000f147984 */ /* 0x000ee20000000c00 */
[----:B------:R-:W-:Y:S01]  /*7df90*/  BAR.SYNC.DEFER_BLOCKING 0x0 ;  /* 0x0000000000007b1d */ /* 0x000fe20000010000 */
[----:B----4-:R-:W-:-:S02]  /*7dfa0*/  VIADD R2, R2, UR8 ;  /* 0x0000000802027c36 */ /* 0x010fc40008000000 */
[----:B------:R-:W-:-:S03]  /*7dfb0*/  IMAD R3, R11, UR6, RZ ;  /* 0x000000060b037c24 */ /* 0x000fc6000f8e02ff */
[----:B------:R-:W-:Y:S01]  /*7dfc0*/  ULDC UR8, c[0x0][0x248] ;  /* 0x0000920000087ab9 */ /* 0x000fe20000000800 */
[----:B------:R4:W-:Y:S02]  /*7dfd0*/  STL [R1+0x2478], R2 ;  /* 0x0024780201007387 */ /* 0x0009e40000100800 */
[----:B----4-:R-:W-:-:S04]  /*7dfe0*/  VIADD R2, R2, UR9 ;  /* 0x0000000902027c36 */ /* 0x010fc80008000000 */
[----:B------:R-:W-:Y:S01]  /*7dff0*/  VIADD R17, R2, UR7 ;  /* 0x0000000702117c36 */ /* 0x000fe20008000000 */
[----:B------:R-:W-:Y:S01]  /*7e000*/  ULDC.64 UR6, c[0x0][0x220] ;  /* 0x0000880000067ab9 */ /* 0x000fe20000000a00 */
[----:B------:R4:W-:Y:S02]  /*7e010*/  STL [R1+0x247c], R2 ;  /* 0x00247c0201007387 */ /* 0x0009e40000100800 */
[----:B----4-:R-:W-:Y:S01]  /*7e020*/  LEA R2, P2, R3, UR6, 0x2 ;  /* 0x0000000603027c11 */ /* 0x010fe2000f8410ff */
[----:B------:R-:W-:Y:S01]  /*7e030*/  ULDC UR6, c[0x0][0x248] ;  /* 0x0000920000067ab9 */ /* 0x000fe20000000800 */
[----:B---3--:R-:W-:Y:S04]  /*7e040*/  STL.64 [R1+0xc80], R20 ;  /* 0x000c801401007387 */ /* 0x008fe80000100a00 */
[----:B------:R-:W-:Y:S04]  /*7e050*/  STL.64 [R1+0xc88], R22 ;  /* 0x000c881601007387 */ /* 0x000fe80000100a00 */
[----:B------:R-:W-:Y:S04]  /*7e060*/  STL [R1+0x2480], R17 ;  /* 0x0024801101007387 */ /* 0x000fe80000100800 */
[----:B--2---:R2:W-:Y:S02]  /*7e070*/  STSM.16.M88.4 [R0], R4 ;  /* 0x0000000400007844 */ /* 0x0045e40000000200 */
[----:B--2---:R-:W-:Y:S01]  /*7e080*/  VIADD R4, R17, UR8 ;  /* 0x0000000811047c36 */ /* 0x004fe20008000000 */
[----:B------:R-:W-:-:S03]  /*7e090*/  ULDC UR8, c[0x0][0x248] ;  /* 0x0000920000087ab9 */ /* 0x000fc60000000800 */
[----:B------:R-:W-:Y:S01]  /*7e0a0*/  VIADD R6, R4, UR6 ;  /* 0x0000000604067c36 */ /* 0x000fe20008000000 */
[----:B------:R2:W-:Y:S01]  /*7e0b0*/  STL [R1+0x2484], R4 ;  /* 0x0024840401007387 */ /* 0x0005e20000100800 */
[----:B------:R-:W-:Y:S01]  /*7e0c0*/  IMAD R5, R8, 0x80, R3 ;  /* 0x0000008008057824 */ /* 0x000fe200078e0203 */
[----:B------:R-:W-:Y:S01]  /*7e0d0*/  LEA.HI.X.SX32 R3, R3, UR7, 0x2, P2 ;  /* 0x0000000703037c11 */ /* 0x000fe200090f16ff */
[----:B------:R-:W-:Y:S01]  /*7e0e0*/  ULDC.64 UR6, c[0x0][0x220] ;  /* 0x0000880000067ab9 */ /* 0x000fe20000000a00 */
[----:B------:R3:W-:Y:S02]  /*7e0f0*/  STL [R1+0x2488], R6 ;  /* 0x0024880601007387 */ /* 0x0007e40000100800 */
[----:B--2---:R-:W-:Y:S01]  /*7e100*/  LEA R4, P2, R5, UR6, 0x2 ;  /* 0x0000000605047c11 */ /* 0x004fe2000f8410ff */
[----:B------:R-:W-:Y:S01]  /*7e110*/  ULDC UR6, c[0x0][0x248] ;  /* 0x0000920000067ab9 */ /* 0x000fe20000000800 */
[----:B---3--:R-:W-:Y:S01]  /*7e120*/  VIADD R6, R6, UR8 ;  /* 0x0000000806067c36 */ /* 0x008fe20008000000 */
[----:B------:R-:W-:-:S04]  /*7e130*/  ULDC UR8, c[0x0][0x248] ;  /* 0x0000920000087ab9 */ /* 0x000fc80000000800 */
[----:B------:R2:W-:Y:S01]  /*7e140*/  STL [R1+0x248c], R6 ;  /* 0x00248c0601007387 */ /* 0x0005e20000100800 */
[----:B------:R-:W-:Y:S01]  /*7e150*/  IMAD R7, R9, 0x80, R5 ;  /* 0x0000008009077824 */ /* 0x000fe200078e0205 */
[----:B------:R-:W-:Y:S01]  /*7e160*/  LEA.HI.X.SX32 R5, R5, UR7, 0x2, P2 ;  /* 0x0000000705057c11 */ /* 0x000fe200090f16ff */
[----:B--2---:R-:W-:Y:S01]  /*7e170*/  VIADD R6, R6, UR6 ;  /* 0x0000000606067c36 */ /* 0x004fe20008000000 */
[----:B------:R-:W-:-:S03]  /*7e180*/  ULDC.64 UR6, c[0x0][0x220] ;  /* 0x0000880000067ab9 */ /* 0x000fc60000000a00 */
[----:B------:R-:W-:Y:S01]  /*7e190*/  VIADD R8, R6, UR8 ;  /* 0x0000000806087c36 */ /* 0x000fe20008000000 */
[----:B------:R2:W-:Y:S01]  /*7e1a0*/  STL [R1+0x2490], R6 ;  /* 0x0024900601007387 */ /* 0x0005e20000100800 */
[----:B-1----:R-:W-:Y:S01]  /*7e1b0*/  IMAD R9, R16, 0x80, R7 ;  /* 0x0000008010097824 */ /* 0x002fe200078e0207 */
[----:B------:R-:W-:Y:S01]  /*7e1c0*/  ULDC.64 UR8, c[0x0][0x220] ;  /* 0x0000880000087ab9 */ /* 0x000fe20000000a00 */
[----:B------:R-:W-:Y:S01]  /*7e1d0*/  VIADD R17, R8, UR10 ;  /* 0x0000000a08117c36 */ /* 0x000fe20008000000 */
[----:B------:R-:W-:Y:S01]  /*7e1e0*/  STL [R1+0x2494], R8 ;  /* 0x0024940801007387 */ /* 0x000fe20000100800 */
[----:B------:R-:W-:Y:S01]  /*7e1f0*/  ULDC UR10, c[0x0][0x228] ;  /* 0x00008a00000a7ab9 */ /* 0x000fe20000000800 */
[----:B--2---:R-:W-:Y:S01]  /*7e200*/  LEA R6, P2, R7, UR6, 0x2 ;  /* 0x0000000607067c11 */ /* 0x004fe2000f8410ff */
[----:B------:R-:W-:Y:S02]  /*7e210*/  ULDC UR6, c[0x0][0x248] ;  /* 0x0000920000067ab9 */ /* 0x000fe40000000800 */
[----:B------:R-:W-:Y:S01]  /*7e220*/  VIADD R16, R17, UR6 ;  /* 0x0000000611107c36 */ /* 0x000fe20008000000 */
[----:B------:R-:W-:Y:S01]  /*7e230*/  STL [R1+0x2498], R17 ;  /* 0x0024981101007387 */ /* 0x000fe20000100800 */
[----:B------:R-:W-:-:S03]  /*7e240*/  ULDC UR6, c[0x0][0x248] ;  /* 0x0000920000067ab9 */ /* 0x000fc60000000800 */
        /* <DEDUP_REMOVED lines=194> */
[----:B------:R-:W-:-:S03]  /*7ee70*/  ULDC UR6, c[0x0][0x248] ;  /* 0x0000920000067ab9 */ /* 0x000fc60000000800 */
        /* <DEDUP_REMOVED lines=18> */
[----:B------:R1:W-:Y:S01]  /*7efa0*/  STL [R1+0x25bc], R24 ;  /* 0x0025bc1801007387 */ /* 0x0003e20000100800 */
[----:B------:R-:W-:Y:S01]  /*7efb0*/  LEA R8, P3, R9, UR8, 0x2 ;  /* 0x0000000809087c11 */ /* 0x000fe2000f8610ff */
[----:B------:R-:W-:Y:S01]  /*7efc0*/  ULDC UR8, c[0x0][0x248] ;  /* 0x0000920000087ab9 */ /* 0x000fe20000000800 */
[----:B-1----:R-:W-:Y:S01]  /*7efd0*/  VIADD R24, R24, UR6 ;  /* 0x0000000618187c36 */ /* 0x002fe20008000000 */
[----:B------:R-:W-:-:S04]  /*7efe0*/  ULDC UR6, c[0x0][0x248] ;  /* 0x0000920000067ab9 */ /* 0x000fc80000000800 */
[----:B------:R1:W-:Y:S02]  /*7eff0*/  STL [R1+0x25c0], R24 ;  /* 0x0025c01801007387 */ /* 0x0003e40000100800 */
[----:B-1----:R-:W-:Y:S01]  /*7f000*/  VIADD R24, R24, UR6 ;  /* 0x0000000618187c36 */ /* 0x002fe20008000000 */
[----:B------:R-:W-:Y:S01]  /*7f010*/  LEA.HI.X.SX32 R9, R9, UR9, 0x2, P3 ;  /* 0x0000000909097c11 */ /* 0x000fe200098f16ff */
        /* <DEDUP_REMOVED lines=65> */
[----:B------:R-:W-:Y:S01]  /*7f430*/  LEA.HI.X.SX32 R7, R7, UR7, 0x2, P2 ;  /* 0x0000000707077c11 */ /* 0x000fe200090f16ff */
[----:B------:R-:W-:Y:S01]  /*7f440*/  ULDC UR7, c[0x0][0x228] ;  /* 0x00008a0000077ab9 */ /* 0x000fe20000000800 */
[----:B-1----:R-:W-:Y:S01]  /*7f450*/  VIADD R24, R24, UR8 ;  /* 0x0000000818187c36 */ /* 0x002fe20008000000 */
[----:B------:R-:W-:-:S04]  /*7f460*/  ULDC UR8, c[0x0][0x248] ;  /* 0x0000920000087ab9 */ /* 0x000fc80000000800 */
[----:B------:R1:W-:Y:S02]  /*7f470*/  STL [R1+0x261c], R24 ;  /* 0x00261c1801007387 */ /* 0x0003e40000100800 */
[----:B-1----:R-:W-:Y:S01]  /*7f480*/  VIADD R24, R24, UR8 ;  /* 0x0000000818187c36 */ /* 0x002fe20008000000 */
[----:B------:R-:W-:Y:S02]  /*7f490*/  ULDC.64 UR8, c[0x0][0x228] ;  /* 0x00008a0000087ab9 */ /* 0x000fe40000000a00 */
[----:B------:R-:W-:Y:S01]  /*7f4a0*/  ISETP.LT.AND P2, PT, R14, UR8, !P1 ;  /* 0x000000080e007c0c */ /* 0x000fe2000cf41270 */
[----:B------:R-:W-:Y:S01]  /*7f4b0*/  ULDC UR8, c[0x0][0x248] ;  /* 0x0000920000087ab9 */ /* 0x000fe20000000800 */
[----:B------:R-:W-:-:S11]  /*7f4c0*/  ISETP.LT.AND P3, PT, R13, UR10, !P1 ;  /* 0x0000000a0d007c0c */ /* 0x000fd6000cf61270 */
[----:B------:R-:W-:Y:S02]  /*7f4d0*/  @P2 LOP3.LUT R154, R154, 0x20000, RZ, 0xfc, !PT ;  /* 0x000200009a9a2812 */ /* 0x000fe400078efcff */
[----:B------:R-:W-:Y:S01]  /*7f4e0*/  ISETP.LT.AND P2, PT, R12, UR11, !P1 ;  /* 0x0000000b0c007c0c */ /* 0x000fe2000cf41270 */
[----:B------:R-:W-:Y:S01]  /*7f4f0*/  ULDC.64 UR10, c[0x0][0x228] ;  /* 0x00008a00000a7ab9 */ /* 0x000fe20000000a00 */
[----:B------:R-:W-:-:S04]  /*7f500*/  LOP3.LUT R154, R154, 0xfffeffff, RZ, 0xc0, !PT ;  /* 0xfffeffff9a9a7812 */ /* 0x000fc800078ec0ff */
[----:B------:R-:W-:Y:S02]  /*7f510*/  @P3 LOP3.LUT R154, R154, 0x10000, RZ, 0xfc, !PT ;  /* 0x000100009a9a3812 */ /* 0x000fe400078efcff */
[----:B------:R-:W-:Y:S02]  /*7f520*/  ISETP.LT.AND P1, PT, R11, UR10, !P1 ;  /* 0x0000000a0b007c0c */ /* 0x000fe4000cf21270 */
[----:B------:R-:W-:-:S04]  /*7f530*/  LOP3.LUT R154, R154, 0xffff7fff, RZ, 0xc0, !PT ;  /* 0xffff7fff9a9a7812 */ /* 0x000fc800078ec0ff */
[----:B------:R-:W-:-:S04]  /*7f540*/  @P2 LOP3.LUT R154, R154, 0x8000, RZ, 0xfc, !PT ;  /* 0x000080009a9a2812 */ /* 0x000fc800078efcff */
[----:B------:R-:W-:Y:S01]  /*7f550*/  LOP3.LUT R154, R154, 0xffffbfff, RZ, 0xc0, !PT ;  /* 0xffffbfff9a9a7812 */ /* 0x000fe200078ec0ff */
[----:B------:R1:W-:Y:S03]  /*7f560*/  STL [R1+0x2620], R24 ;  /* 0x0026201801007387 */ /* 0x0003e60000100800 */
[----:B------:R-:W-:Y:S02]  /*7f570*/  @P1 LOP3.LUT R154, R154, 0x4000, RZ, 0xfc, !PT ;  /* 0x000040009a9a1812 */ /* 0x000fe400078efcff */
[----:B------:R-:W-:Y:S01]  /*7f580*/  ISETP.LT.AND P1, PT, R14, UR7, !P0 ;  /* 0x000000070e007c0c */ /* 0x000fe2000c721270 */
[----:B------:R-:W-:Y:S01]  /*7f590*/  ULDC UR7, c[0x0][0x248] ;  /* 0x0000920000077ab9 */ /* 0x000fe20000000800 */
[----:B-1----:R-:W-:Y:S01]  /*7f5a0*/  VIADD R24, R24, UR17 ;  /* 0x0000001118187c36 */ /* 0x002fe20008000000 */
[----:B------:R-:W-:Y:S01]  /*7f5b0*/  ULDC UR17, c[0x0][0x248] ;  /* 0x0000920000117ab9 */ /* 0x000fe20000000800 */
[----:B------:R-:W-:-:S03]  /*7f5c0*/  LOP3.LUT R154, R154, 0xffffdfff, RZ, 0xc0, !PT ;  /* 0xffffdfff9a9a7812 */ /* 0x000fc600078ec0ff */
[----:B------:R1:W-:Y:S06]  /*7f5d0*/  STL [R1+0x2624], R24 ;  /* 0x0026241801007387 */ /* 0x0003ec0000100800 */
[----:B------:R-:W-:Y:S02]  /*7f5e0*/  @P1 LOP3.LUT R154, R154, 0x2000, RZ, 0xfc, !PT ;  /* 0x000020009a9a1812 */ /* 0x000fe400078efcff */
[----:B------:R-:W-:Y:S01]  /*7f5f0*/  ISETP.LT.AND P1, PT, R13, UR6, !P0 ;  /* 0x000000060d007c0c */ /* 0x000fe2000c721270 */
[----:B-1----:R-:W-:-:S05]  /*7f600*/  VIADD R24, R24, UR17 ;  /* 0x0000001118187c36 */ /* 0x002fca0008000000 */
[----:B------:R1:W-:Y:S01]  /*7f610*/  STL [R1+0x2628], R24 ;  /* 0x0026281801007387 */ /* 0x0003e20000100800 */
[----:B------:R-:W-:Y:S01]  /*7f620*/  LOP3.LUT R154, R154, 0xffffefff, RZ, 0xc0, !PT ;  /* 0xffffefff9a9a7812 */ /* 0x000fe200078ec0ff */
[----:B-1----:R-:W-:Y:S01]  /*7f630*/  VIADD R24, R24, UR8 ;  /* 0x0000000818187c36 */ /* 0x002fe20008000000 */
[----:B------:R-:W-:-:S04]  /*7f640*/  ULDC UR8, c[0x0][0x248] ;  /* 0x0000920000087ab9 */ /* 0x000fc80000000800 */
[----:B------:R1:W-:Y:S01]  /*7f650*/  STL [R1+0x262c], R24 ;  /* 0x00262c1801007387 */ /* 0x0003e20000100800 */
[----:B------:R-:W-:Y:S02]  /*7f660*/  @P1 LOP3.LUT R154, R154, 0x1000, RZ, 0xfc, !PT ;  /* 0x000010009a9a1812 */ /* 0x000fe400078efcff */
[----:B------:R-:W-:Y:S01]  /*7f670*/  ISETP.LT.AND P1, PT, R12, UR16, !P0 ;  /* 0x000000100c007c0c */ /* 0x000fe2000c721270 */
[----:B------:R-:W-:Y:S01]  /*7f680*/  ULDC.64 UR16, c[0x0][0x228] ;  /* 0x00008a0000107ab9 */ /* 0x000fe20000000a00 */
[----:B-1----:R-:W-:Y:S01]  /*7f690*/  VIADD R24, R24, UR8 ;  /* 0x0000000818187c36 */ /* 0x002fe20008000000 */
[----:B------:R-:W-:-:S04]  /*7f6a0*/  ULDC UR8, c[0x0][0x248] ;  /* 0x0000920000087ab9 */ /* 0x000fc80000000800 */
[----:B------:R1:W-:Y:S02]  /*7f6b0*/  STL [R1+0x2630], R24 ;  /* 0x0026301801007387 */ /* 0x0003e40000100800 */
[----:B-1----:R-:W-:-:S05]  /*7f6c0*/  VIADD R24, R24, UR8 ;  /* 0x0000000818187c36 */ /* 0x002fca0008000000 */
[----:B------:R1:W-:Y:S01]  /*7f6d0*/  STL [R1+0x2634], R24 ;  /* 0x0026341801007387 */ /* 0x0003e20000100800 */
[----:B------:R-:W-:Y:S01]  /*7f6e0*/  LOP3.LUT R154, R154, 0xfffff7ff, RZ, 0xc0, !PT ;  /* 0xfffff7ff9a9a7812 */ /* 0x000fe200078ec0ff */
[----:B-1----:R-:W-:Y:S01]  /*7f6f0*/  VIADD R24, R24, UR7 ;  /* 0x0000000718187c36 */ /* 0x002fe20008000000 */
[----:B------:R-:W-:Y:S02]  /*7f700*/  ULDC.64 UR6, c[0x0][0x228] ;  /* 0x00008a0000067ab9 */ /* 0x000fe40000000a00 */
[----:B------:R-:W-:Y:S01]  /*7f710*/  ISETP.LT.AND P0, PT, R11, UR6, !P0 ;  /* 0x000000060b007c0c */ /* 0x000fe2000c701270 */
[----:B------:R-:W-:Y:S01]  /*7f720*/  VIADD R75, R10, 0x17c ;  /* 0x0000017c0a4b7836 */ /* 0x000fe20000000000 */
[----:B------:R-:W-:Y:S01]  /*7f730*/  @P1 LOP3.LUT R154, R154, 0x800, RZ, 0xfc, !PT ;  /* 0x000008009a9a1812 */ /* 0x000fe200078efcff */
[----:B------:R-:W-:Y:S01]  /*7f740*/  VIADD R74, R10, 0x17b ;  /* 0x0000017b0a4a7836 */ /* 0x000fe20000000000 */
[----:B------:R-:W-:Y:S02]  /*7f750*/  ULDC UR6, c[0x0][0x248] ;  /* 0x0000920000067ab9 */ /* 0x000fe40000000800 */
[----:B------:R-:W-:-:S07]  /*7f760*/  LOP3.LUT R154, R154, 0xfffffbff, RZ, 0xc0, !PT ;  /* 0xfffffbff9a9a7812 */ /* 0x000fce00078ec0ff */
[----:B------:R-:W-:Y:S02]  /*7f770*/  @P0 LOP3.LUT R154, R154, 0x400, RZ, 0xfc, !PT ;  /* 0x000004009a9a0812 */ /* 0x000fe400078efcff */
[----:B------:R-:W-:Y:S01]  /*7f780*/  ISETP.GE.AND P0, PT, R78, UR35, PT ;  /* 0x000000234e007c0c */ /* 0x000fe2000bf06270 */
[----:B------:R1:W-:Y:S01]  /*7f790*/  STL [R1+0x2638], R24 ;  /* 0x0026381801007387 */ /* 0x0003e20000100800 */
[----:B------:R-:W-:Y:S01]  /*7f7a0*/  LOP3.LUT R154, R154, 0xfffffdff, RZ, 0xc0, !PT ;  /* 0xfffffdff9a9a7812 */ /* 0x000fe200078ec0ff */
[----:B------:R-:W-:Y:S01]  /*7f7b0*/  VIADD R73, R10, 0x17a ;  /* 0x0000017a0a497836 */ /* 0x000fe20000000000 */
[----:B------:R-:W-:Y:S01]  /*7f7c0*/  ISETP.LT.AND P3, PT, R14, UR60, !P0 ;  /* 0x0000003c0e007c0c */ /* 0x000fe2000c761270 */
[C---:B------:R-:W-:Y:S01]  /*7f7d0*/  VIADD R72, R10.reuse, 0x179 ;  /* 0x000001790a487836 */ /* 0x040fe20000000000 */
[----:B------:R-:W-:Y:S01]  /*7f7e0*/  ISETP.LT.AND P2, PT, R13, UR12, !P0 ;  /* 0x0000000c0d007c0c */ /* 0x000fe2000c741270 */
[----:B------:R-:W-:Y:S01]  /*7f7f0*/  VIADD R71, R10, 0x178 ;  /* 0x000001780a477836 */ /* 0x000fe20000000000 */
[----:B------:R-:W-:Y:S01]  /*7f800*/  ISETP.LT.AND P1, PT, R12, UR13, !P0 ;  /* 0x0000000d0c007c0c */ /* 0x000fe2000c721270 */
[----:B------:R-:W-:Y:S01]  /*7f810*/  ULDC.64 UR12, c[0x0][0x228] ;  /* 0x00008a00000c7ab9 */ /* 0x000fe20000000a00 */
[----:B------:R-:W-:Y:S01]  /*7f820*/  VIADD R70, R10, 0x177 ;  /* 0x000001770a467836 */ /* 0x000fe20000000000 */
[----:B------:R-:W-:Y:S01]  /*7f830*/  LOP3.LUT R171, R171, 0x7fffffff, RZ, 0xc0, !PT ;  /* 0x7fffffffabab7812 */ /* 0x000fe200078ec0ff */
[----:B-1----:R-:W-:Y:S01]  /*7f840*/  VIADD R24, R24, UR6 ;  /* 0x0000000618187c36 */ /* 0x002fe20008000000 */
[----:B------:R-:W-:Y:S01]  /*7f850*/  ULDC UR60, c[0x0][0x228] ;  /* 0x00008a00003c7ab9 */ /* 0x000fe20000000800 */
[----:B------:R-:W-:Y:S01]  /*7f860*/  VIADD R69, R10, 0x176 ;  /* 0x000001760a457836 */ /* 0x000fe20000000000 */
[----:B------:R-:W-:Y:S01]  /*7f870*/  LOP3.LUT R170, R170, 0x7fffffff, RZ, 0xc0, !PT ;  /* 0x7fffffffaaaa7812 */ /* 0x000fe200078ec0ff */
[----:B------:R-:W-:Y:S01]  /*7f880*/  ULDC UR6, c[0x0][0x248] ;  /* 0x0000920000067ab9 */ /* 0x000fe20000000800 */
[----:B------:R-:W-:Y:S01]  /*7f890*/  @P3 LOP3.LUT R154, R154, 0x200, RZ, 0xfc, !PT ;  /* 0x000002009a9a3812 */ /* 0x000fe200078efcff */
[----:B------:R-:W-:Y:S01]  /*7f8a0*/  VIADD R68, R10, 0x175 ;  /* 0x000001750a447836 */ /* 0x000fe20000000000 */
[----:B------:R-:W-:-:S02]  /*7f8b0*/  ULDC UR35, c[0x0][0x228] ;  /* 0x00008a0000237ab9 */ /* 0x000fc40000000800 */
[----:B------:R-:W-:-:S04]  /*7f8c0*/  LOP3.LUT R154, R154, 0xfffffeff, RZ, 0xc0, !PT ;  /* 0xfffffeff9a9a7812 */ /* 0x000fc800078ec0ff */
[----:B------:R-:W-:Y:S02]  /*7f8d0*/  @P2 LOP3.LUT R154, R154, 0x100, RZ, 0xfc, !PT ;  /* 0x000001009a9a2812 */ /* 0x000fe400078efcff */
[----:B------:R-:W-:Y:S02]  /*7f8e0*/  ISETP.LT.AND P0, PT, R11, UR16, !P0 ;  /* 0x000000100b007c0c */ /* 0x000fe4000c701270 */
[----:B------:R-:W-:-:S04]  /*7f8f0*/  LOP3.LUT R154, R154, 0xffffff7f, RZ, 0xc0, !PT ;  /* 0xffffff7f9a9a7812 */ /* 0x000fc800078ec0ff */
[----:B------:R-:W-:-:S04]  /*7f900*/  @P1 LOP3.LUT R154, R154, 0x80, RZ, 0xfc, !PT ;  /* 0x000000809a9a1812 */ /* 0x000fc800078efcff */
[----:B------:R-:W-:-:S04]  /*7f910*/  LOP3.LUT R154, R154, 0xffffffbf, RZ, 0xc0, !PT ;  /* 0xffffffbf9a9a7812 */ /* 0x000fc800078ec0ff */
[----:B------:R-:W-:Y:S02]  /*7f920*/  @P0 LOP3.LUT R154, R154, 0x40, RZ, 0xfc, !PT ;  /* 0x000000409a9a0812 */ /* 0x000fe400078efcff */
[----:B------:R-:W-:Y:S01]  /*7f930*/  ISETP.GE.AND P0, PT, R77, UR9, PT ;  /* 0x000000094d007c0c */ /* 0x000fe2000bf06270 */
[----:B------:R-:W-:-:S03]  /*7f940*/  ULDC.64 UR8, c[0x0][0x228] ;  /* 0x00008a0000087ab9 */ /* 0x000fc60000000a00 */
[----:B------:R-:W-:Y:S01]  /*7f950*/  ISETP.LT.AND P3, PT, R14, UR47, !P0 ;  /* 0x0000002f0e007c0c */ /* 0x000fe2000c761270 */
[----:B------:R1:W-:Y:S01]  /*7f960*/  STL [R1+0x263c], R24 ;  /* 0x00263c1801007387 */ /* 0x0003e20000100800 */
[----:B------:R-:W-:Y:S01]  /*7f970*/  ISETP.LT.AND P2, PT, R13, UR49, !P0 ;  /* 0x000000310d007c0c */ /* 0x000fe2000c741270 */
[----:B------:R-:W-:Y:S01]  /*7f980*/  VIADD R67, R10, 0x174 ;  /* 0x000001740a437836 */ /* 0x000fe20000000000 */
[----:B------:R-:W-:Y:S01]  /*7f990*/  LOP3.LUT R154, R154, 0xffffffdf, RZ, 0xc0, !PT ;  /* 0xffffffdf9a9a7812 */ /* 0x000fe200078ec0ff */
[----:B------:R-:W2:Y:S01]  /*7f9a0*/  LDL.LU R78, [R1+0x3298] ;  /* 0x00329800014e7983 */ /* 0x000ea20000300800 */
[----:B------:R-:W-:Y:S01]  /*7f9b0*/  ISETP.LT.AND P1, PT, R12, UR59, !P0 ;  /* 0x0000003b0c007c0c */ /* 0x000fe2000c721270 */
[C---:B------:R-:W-:Y:S01]  /*7f9c0*/  VIADD R66, R10.reuse, 0x173 ;  /* 0x000001730a427836 */ /* 0x040fe20000000000 */
[----:B------:R-:W-:Y:S01]  /*7f9d0*/  ULDC UR49, c[0x0][0x228] ;  /* 0x00008a0000317ab9 */ /* 0x000fe20000000800 */
[----:B------:R-:W-:Y:S01]  /*7f9e0*/  VIADD R65, R10, 0x172 ;  /* 0x000001720a417836 */ /* 0x000fe20000000000 */
[----:B------:R-:W-:-:S03]  /*7f9f0*/  ULDC UR47, c[0x0][0x228] ;  /* 0x00008a00002f7ab9 */ /* 0x000fc60000000800 */
[----:B------:R-:W-:Y:S01]  /*7fa00*/  @P3 LOP3.LUT R154, R154, 0x20, RZ, 0xfc, !PT ;  /* 0x000000209a9a3812 */ /* 0x000fe200078efcff */
[----:B-1----:R-:W-:Y:S01]  /*7fa10*/  VIADD R24, R24, UR6 ;  /* 0x0000000618187c36 */ /* 0x002fe20008000000 */
[----:B------:R-:W-:Y:S01]  /*7fa20*/  ISETP.LT.AND P0, PT, R11, UR12, !P0 ;  /* 0x0000000c0b007c0c */ /* 0x000fe2000c701270 */
[----:B------:R-:W-:Y:S01]  /*7fa30*/  ULDC UR6, c[0x0][0x248] ;  /* 0x0000920000067ab9 */ /* 0x000fe20000000800 */
[----:B------:R-:W-:Y:S01]  /*7fa40*/  LOP3.LUT R154, R154, 0xffffffef, RZ, 0xc0, !PT ;  /* 0xffffffef9a9a7812 */ /* 0x000fe200078ec0ff */
[----:B------:R-:W-:Y:S01]  /*7fa50*/  VIADD R64, R10, 0x171 ;  /* 0x000001710a407836 */ /* 0x000fe20000000000 */
[----:B------:R-:W-:Y:S02]  /*7fa60*/  ULDC UR59, c[0x0][0x228] ;  /* 0x00008a00003b7ab9 */ /* 0x000fe40000000800 */
[----:B------:R-:W-:-:S04]  /*7fa70*/  @P2 LOP3.LUT R154, R154, 0x10, RZ, 0xfc, !PT ;  /* 0x000000109a9a2812 */ /* 0x000fc800078efcff */
        /* <DEDUP_REMOVED lines=9> */
[----:B------:R-:W-:Y:S01]  /*7fb10*/  ULDC UR58, c[0x0][0x228] ;  /* 0x00008a00003a7ab9 */ /* 0x000fe20000000800 */
[----:B------:R-:W-:Y:S01]  /*7fb20*/  ISETP.LT.AND P2, PT, R13, UR57, !P0 ;  /* 0x000000390d007c0c */ /* 0x000fe2000c741270 */
[----:B------:R-:W3:Y:S01]  /*7fb30*/  LDL.LU R77, [R1+0x3294] ;  /* 0x00329400014d7983 */ /* 0x000ee20000300800 */
[----:B------:R-:W-:Y:S01]  /*7fb40*/  ISETP.LT.AND P0, PT, R11, UR8, !P0 ;  /* 0x000000080b007c0c */ /* 0x000fe2000c701270 */
[----:B------:R-:W-:Y:S01]  /*7fb50*/  VIADD R63, R10, 0x170 ;  /* 0x000001700a3f7836 */ /* 0x000fe20000000000 */
[----:B------:R-:W-:Y:S01]  /*7fb60*/  LOP3.LUT R154, R154, 0xfffffffd, RZ, 0xc0, !PT ;  /* 0xfffffffd9a9a7812 */ /* 0x000fe200078ec0ff */
[----:B------:R-:W4:Y:S01]  /*7fb70*/  LDL.LU R76, [R1+0x3290] ;  /* 0x00329000014c7983 */ /* 0x000f220000300800 */
[----:B------:R-:W-:Y:S01]  /*7fb80*/  VIADD R62, R10, 0x16f ;  /* 0x0000016f0a3e7836 */ /* 0x000fe20000000000 */
[----:B------:R-:W-:-:S02]  /*7fb90*/  ULDC UR57, c[0x0][0x228] ;  /* 0x00008a0000397ab9 */ /* 0x000fc40000000800 */
[----:B------:R-:W-:Y:S01]  /*7fba0*/  @P1 LOP3.LUT R172, R172, 0x80000000, RZ, 0xfc, !PT ;  /* 0x80000000acac1812 */ /* 0x000fe200078efcff */
[----:B-1----:R-:W-:Y:S01]  /*7fbb0*/  VIADD R24, R24, UR6 ;  /* 0x0000000618187c36 */ /* 0x002fe20008000000 */
[----:B------:R-:W-:Y:S01]  /*7fbc0*/  @P3 LOP3.LUT R154, R154, 0x2, RZ, 0xfc, !PT ;  /* 0x000000029a9a3812 */ /* 0x000fe200078efcff */
[----:B------:R-:W-:Y:S01]  /*7fbd0*/  ULDC UR6, c[0x0][0x248] ;  /* 0x0000920000067ab9 */ /* 0x000fe20000000800 */
[----:B------:R-:W-:Y:S01]  /*7fbe0*/  LOP3.LUT R172, R172, 0xbfffffff, RZ, 0xc0, !PT ;  /* 0xbfffffffacac7812 */ /* 0x000fe200078ec0ff */
[----:B------:R-:W-:Y:S01]  /*7fbf0*/  VIADD R61, R10, 0x16e ;  /* 0x0000016e0a3d7836 */ /* 0x000fe20000000000 */
[----:B------:R-:W-:Y:S02]  /*7fc00*/  ULDC UR56, c[0x0][0x228] ;  /* 0x00008a0000387ab9 */ /* 0x000fe40000000800 */
[----:B------:R-:W-:Y:S02]  /*7fc10*/  @P0 LOP3.LUT R172, R172, 0x40000000, RZ, 0xfc, !PT ;  /* 0x40000000acac0812 */ /* 0x000fe400078efcff */
[----:B------:R-:W-:-:S04]  /*7fc20*/  ISETP.GE.AND P0, PT, R75, UR7, PT ;  /* 0x000000074b007c0c */ /* 0x000fc8000bf06270 */
[----:B------:R-:W-:Y:S01]  /*7fc30*/  ISETP.LT.AND P3, PT, R14, UR55, !P0 ;  /* 0x000000370e007c0c */ /* 0x000fe2000c761270 */
[----:B------:R1:W-:Y:S01]  /*7fc40*/  STL [R1+0x2644], R24 ;  /* 0x0026441801007387 */ /* 0x0003e20000100800 */
[----:B------:R-:W-:Y:S01]  /*7fc50*/  LOP3.LUT R154, R154, 0xfffffffe, RZ, 0xc0, !PT ;  /* 0xfffffffe9a9a7812 */ /* 0x000fe200078ec0ff */
[----:B------:R-:W-:Y:S01]  /*7fc60*/  VIADD R60, R10, 0x16d ;  /* 0x0000016d0a3c7836 */ /* 0x000fe20000000000 */
[----:B------:R-:W-:Y:S01]  /*7fc70*/  LOP3.LUT R172, R172, 0xdfffffff, RZ, 0xc0, !PT ;  /* 0xdfffffffacac7812 */ /* 0x000fe200078ec0ff */
[----:B------:R-:W-:Y:S01]  /*7fc80*/  VIADD R59, R10, 0x16c ;  /* 0x0000016c0a3b7836 */ /* 0x000fe20000000000 */
[----:B------:R-:W-:Y:S01]  /*7fc90*/  @P2 LOP3.LUT R154, R154, 0x1, RZ, 0xfc, !PT ;  /* 0x000000019a9a2812 */ /* 0x000fe200078efcff */
[----:B------:R-:W-:Y:S01]  /*7fca0*/  VIADD R58, R10, 0x16b ;  /* 0x0000016b0a3a7836 */ /* 0x000fe20000000000 */
[----:B------:R-:W-:Y:S01]  /*7fcb0*/  ISETP.LT.AND P2, PT, R13, UR54, !P0 ;  /* 0x000000360d007c0c */ /* 0x000fe2000c741270 */
[----:B------:R-:W-:Y:S01]  /*7fcc0*/  ULDC UR54, c[0x0][0x228] ;  /* 0x00008a0000367ab9 */ /* 0x000fe20000000800 */
[----:B------:R-:W-:Y:S01]  /*7fcd0*/  ISETP.LT.AND P1, PT, R12, UR53, !P0 ;  /* 0x000000350c007c0c */ /* 0x000fe2000c721270 */
[----:B-1----:R-:W-:Y:S01]  /*7fce0*/  VIADD R24, R24, UR6 ;  /* 0x0000000618187c36 */ /* 0x002fe20008000000 */
[----:B------:R-:W-:Y:S01]  /*7fcf0*/  LOP3.LUT R169, R169, 0x7fffffff, RZ, 0xc0, !PT ;  /* 0x7fffffffa9a97812 */ /* 0x000fe200078ec0ff */
[----:B------:R-:W-:Y:S01]  /*7fd00*/  ULDC UR6, c[0x0][0x248] ;  /* 0x0000920000067ab9 */ /* 0x000fe20000000800 */
[----:B------:R-:W-:Y:S01]  /*7fd10*/  @P3 LOP3.LUT R172, R172, 0x20000000, RZ, 0xfc, !PT ;  /* 0x20000000acac3812 */ /* 0x000fe200078efcff */
[C---:B------:R-:W-:Y:S01]  /*7fd20*/  VIADD R57, R10.reuse, 0x16a ;  /* 0x0000016a0a397836 */ /* 0x040fe20000000000 */
[----:B------:R-:W-:Y:S01]  /*7fd30*/  ULDC UR53, c[0x0][0x228] ;  /* 0x00008a0000357ab9 */ /* 0x000fe20000000800 */
[----:B------:R-:W-:Y:S01]  /*7fd40*/  VIADD R56, R10, 0x169 ;  /* 0x000001690a387836 */ /* 0x000fe20000000000 */
[----:B------:R-:W-:Y:S01]  /*7fd50*/  LOP3.LUT R172, R172, 0xefffffff, RZ, 0xc0, !PT ;  /* 0xefffffffacac7812 */ /* 0x000fe200078ec0ff */
[----:B------:R-:W-:Y:S01]  /*7fd60*/  VIADD R55, R10, 0x168 ;  /* 0x000001680a377836 */ /* 0x000fe20000000000 */
[----:B------:R-:W-:-:S02]  /*7fd70*/  ULDC UR55, c[0x0][0x228] ;  /* 0x00008a0000377ab9 */ /* 0x000fc40000000800 */
[----:B------:R-:W-:Y:S02]  /*7fd80*/  @P2 LOP3.LUT R172, R172, 0x10000000, RZ, 0xfc, !PT ;  /* 0x10000000acac2812 */ /* 0x000fe400078efcff */
[----:B------:R-:W-:Y:S02]  /*7fd90*/  ISETP.LT.AND P0, PT, R11, UR10, !P0 ;  /* 0x0000000a0b007c0c */ /* 0x000fe4000c701270 */
[----:B------:R-:W-:-:S04]  /*7fda0*/  LOP3.LUT R172, R172, 0xf7ffffff, RZ, 0xc0, !PT ;  /* 0xf7ffffffacac7812 */ /* 0x000fc800078ec0ff */
[----:B------:R-:W-:-:S04]  /*7fdb0*/  @P1 LOP3.LUT R172, R172, 0x8000000, RZ, 0xfc, !PT ;  /* 0x08000000acac1812 */ /* 0x000fc800078efcff */
[----:B------:R-:W-:-:S04]  /*7fdc0*/  LOP3.LUT R172, R172, 0xfbffffff, RZ, 0xc0, !PT ;  /* 0xfbffffffacac7812 */ /* 0x000fc800078ec0ff */
[----:B------:R-:W-:Y:S02]  /*7fdd0*/  @P0 LOP3.LUT R172, R172, 0x4000000, RZ, 0xfc, !PT ;  /* 0x04000000acac0812 */ /* 0x000fe400078efcff */
[----:B------:R-:W-:Y:S01]  /*7fde0*/  ISETP.GE.AND P0, PT, R74, UR17, PT ;  /* 0x000000114a007c0c */ /* 0x000fe2000bf06270 */
[----:B------:R1:W-:Y:S01]  /*7fdf0*/  STL [R1+0x2648], R24 ;  /* 0x0026481801007387 */ /* 0x0003e20000100800 */
[----:B------:R-:W-:Y:S01]  /*7fe00*/  LOP3.LUT R172, R172, 0xfdffffff, RZ, 0xc0, !PT ;  /* 0xfdffffffacac7812 */ /* 0x000fe200078ec0ff */
[----:B------:R-:W-:Y:S01]  /*7fe10*/  ULDC.64 UR16, c[0x0][0x228] ;  /* 0x00008a0000107ab9 */ /* 0x000fe20000000a00 */
[----:B------:R-:W-:Y:S01]  /*7fe20*/  ISETP.LT.AND P3, PT, R14, UR52, !P0 ;  /* 0x000000340e007c0c */ /* 0x000fe2000c761270 */
[----:B------:R-:W4:Y:S01]  /*7fe30*/  LDL.LU R75, [R1+0x328c] ;  /* 0x00328c00014b7983 */ /* 0x000f220000300800 */
[----:B------:R-:W-:Y:S01]  /*7fe40*/  ISETP.LT.AND P2, PT, R13, UR44, !P0 ;  /* 0x0000002c0d007c0c */ /* 0x000fe2000c741270 */
[----:B------:R-:W-:Y:S01]  /*7fe50*/  ULDC UR52, c[0x0][0x228] ;  /* 0x00008a0000347ab9 */ /* 0x000fe20000000800 */
[----:B------:R-:W-:Y:S01]  /*7fe60*/  ISETP.LT.AND P1, PT, R12, UR43, !P0 ;  /* 0x0000002b0c007c0c */ /* 0x000fe2000c721270 */
[----:B------:R-:W4:Y:S01]  /*7fe70*/  LDL.LU R74, [R1+0x3288] ;  /* 0x00328800014a7983 */ /* 0x000f220000300800 */
[----:B------:R-:W-:Y:S01]  /*7fe80*/  ULDC UR43, c[0x0][0x228] ;  /* 0x00008a00002b7ab9 */ /* 0x000fe20000000800 */
[----:B-1----:R-:W-:Y:S01]  /*7fe90*/  VIADD R24, R24, UR6 ;  /* 0x0000000618187c36 */ /* 0x002fe20008000000 */
[----:B------:R-:W-:Y:S01]  /*7fea0*/  ULDC.64 UR6, c[0x0][0x228] ;  /* 0x00008a0000067ab9 */ /* 0x000fe20000000a00 */
[----:B------:R-:W-:-:S04]  /*7feb0*/  ULDC UR44, c[0x0][0x228] ;  /* 0x00008a00002c7ab9 */ /* 0x000fc80000000800 */
[----:B------:R-:W-:-:S04]  /*7fec0*/  @P3 LOP3.LUT R172, R172, 0x2000000, RZ, 0xfc, !PT ;  /* 0x02000000acac3812 */ /* 0x000fc800078efcff */
[----:B------:R-:W-:-:S04]  /*7fed0*/  LOP3.LUT R172, R172, 0xfeffffff, RZ, 0xc0, !PT ;  /* 0xfeffffffacac7812 */ /* 0x000fc800078ec0ff */
[----:B------:R-:W-:Y:S02]  /*7fee0*/  @P2 LOP3.LUT R172, R172, 0x1000000, RZ, 0xfc, !PT ;  /* 0x01000000acac2812 */ /* 0x000fe400078efcff */
[----:B------:R-:W-:Y:S01]  /*7fef0*/  ISETP.LT.AND P0, PT, R11, UR6, !P0 ;  /* 0x000000060b007c0c */ /* 0x000fe2000c701270 */
[----:B------:R-:W-:Y:S01]  /*7ff00*/  ULDC UR6, c[0x0][0x248] ;  /* 0x0000920000067ab9 */ /* 0x000fe20000000800 */
        /* <DEDUP_REMOVED lines=10> */
[----:B------:R-:W-:Y:S01]  /*7ffb0*/  LOP3.LUT R172, R172, 0xffdfffff, RZ, 0xc0, !PT ;  /* 0xffdfffffacac7812 */ /* 0x000fe200078ec0ff */
[----:B------:R-:W4:Y:S01]  /*7ffc0*/  LDL.LU R73, [R1+0x3284] ;  /* 0x0032840001497983 */ /* 0x000f220000300800 */
[----:B------:R-:W-:Y:S01]  /*7ffd0*/  ISETP.LT.AND P1, PT, R12, UR42, !P0 ;  /* 0x0000002a0c007c0c */ /* 0x000fe2000c721270 */
[----:B------:R-:W-:Y:S01]  /*7ffe0*/  ULDC UR42, c[0x0][0x228] ;  /* 0x00008a00002a7ab9 */ /* 0x000fe20000000800 */
[----:B------:R-:W-:Y:S01]  /*7fff0*/  VIADD R54, R10, 0x167 ;  /* 0x000001670a367836 */ /* 0x000fe20000000000 */
[----:B------:R-:W-:-:S04]  /*80000*/  ULDC UR51, c[0x0][0x228] ;  /* 0x00008a0000337ab9 */ /* 0x000fc80000000800 */
[----:B------:R-:W-:-:S04]  /*80010*/  @P3 LOP3.LUT R172, R172, 0x200000, RZ, 0xfc, !PT ;  /* 0x00200000acac3812 */ /* 0x000fc800078efcff */
[----:B------:R-:W-:-:S04]  /*80020*/  LOP3.LUT R172, R172, 0xffefffff, RZ, 0xc0, !PT ;  /* 0xffefffffacac7812 */ /* 0x000fc800078ec0ff */
[----:B------:R-:W-:Y:S02]  /*80030*/  @P2 LOP3.LUT R172, R172, 0x100000, RZ, 0xfc, !PT ;  /* 0x00100000acac2812 */ /* 0x000fe400078efcff */
[----:B------:R-:W-:Y:S01]  /*80040*/  ISETP.LT.AND P0, PT, R11, UR16, !P0 ;  /* 0x000000100b007c0c */ /* 0x000fe2000c701270 */
[----:B-1----:R-:W-:Y:S01]  /*80050*/  VIADD R24, R24, UR6 ;  /* 0x0000000618187c36 */ /* 0x002fe20008000000 */
[----:B------:R-:W-:Y:S01]  /*80060*/  LOP3.LUT R172, R172, 0xfff7ffff, RZ, 0xc0, !PT ;  /* 0xfff7ffffacac7812 */ /* 0x000fe200078ec0ff */
[----:B------:R-:W-:Y:S01]  /*80070*/  ULDC UR6, c[0x0][0x248] ;  /* 0x0000920000067ab9 */ /* 0x000fe20000000800 */
[----:B------:R-:W-:Y:S01]  /*80080*/  VIADD R53, R10, 0x166 ;  /* 0x000001660a357836 */ /* 0x000fe20000000000 */
[----:B------:R-:W-:Y:S01]  /*80090*/  ULDC UR16, c[0x0][0x228] ;  /* 0x00008a0000107ab9 */ /* 0x000fe20000000800 */
        /* <DEDUP_REMOVED lines=12> */
[----:B------:R-:W-:Y:S01]  /*80160*/  VIADD R52, R10, 0x165 ;  /* 0x000001650a347836 */ /* 0x000fe20000000000 */
[----:B------:R-:W-:-:S05]  /*80170*/  ULDC UR50, c[0x0][0x228] ;  /* 0x00008a0000327ab9 */ /* 0x000fca0000000800 */
[----:B------:R-:W-:-:S04]  /*80180*/  @P3 LOP3.LUT R172, R172, 0x20000, RZ, 0xfc, !PT ;  /* 0x00020000acac3812 */ /* 0x000fc800078efcff */
[----:B------:R-:W-:-:S04]  /*80190*/  LOP3.LUT R172, R172, 0xfffeffff, RZ, 0xc0, !PT ;  /* 0xfffeffffacac7812 */ /* 0x000fc800078ec0ff */
[----:B------:R-:W-:Y:S02]  /*801a0*/  @P2 LOP3.LUT R172, R172, 0x10000, RZ, 0xfc, !PT ;  /* 0x00010000acac2812 */ /* 0x000fe400078efcff */
[----:B------:R-:W-:Y:S01]  /*801b0*/  ISETP.LT.AND P0, PT, R11, UR12, !P0 ;  /* 0x0000000c0b007c0c */ /* 0x000fe2000c701270 */
[----:B-1----:R-:W-:Y:S01]  /*801c0*/  VIADD R24, R24, UR6 ;  /* 0x0000000618187c36 */ /* 0x002fe20008000000 */
[----:B------:R-:W-:Y:S01]  /*801d0*/  LOP3.LUT R172, R172, 0xffff7fff, RZ, 0xc0, !PT ;  /* 0xffff7fffacac7812 */ /* 0x000fe200078ec0ff */
[----:B------:R-:W-:Y:S01]  /*801e0*/  ULDC UR6, c[0x0][0x248] ;  /* 0x0000920000067ab9 */ /* 0x000fe20000000800 */
[----:B------:R-:W-:Y:S02]  /*801f0*/  ULDC UR12, c[0x0][0x228] ;  /* 0x00008a00000c7ab9 */ /* 0x000fe40000000800 */
        /* <DEDUP_REMOVED lines=10> */
[----:B------:R-:W-:Y:S01]  /*802a0*/  ULDC UR14, c[0x0][0x228] ;  /* 0x00008a00000e7ab9 */ /* 0x000fe20000000800 */
[----:B------:R-:W-:Y:S01]  /*802b0*/  ISETP.LT.AND P1, PT, R12, UR22, !P0 ;  /* 0x000000160c007c0c */ /* 0x000fe2000c721270 */
[----:B------:R-:W-:-:S06]  /*802c0*/  ULDC UR22, c[0x0][0x228] ;  /* 0x00008a0000167ab9 */ /* 0x000fcc0000000800 */
        /* <DEDUP_REMOVED lines=12> */
[----:B------:R-:W-:-:S04]  /*80390*/  ISETP.GE.AND P0, PT, R70, UR7, PT ;  /* 0x0000000746007c0c */ /* 0x000fc8000bf06270 */
        /* <DEDUP_REMOVED lines=22> */
[----:B------:R1:W-:Y:S01]  /*80500*/  STL [R1+0x265c], R24 ;  /* 0x00265c1801007387 */ /* 0x0003e20000100800 */
[----:B------:R-:W-:Y:S01]  /*80510*/  LOP3.LUT R172, R172, 0xffffffdf, RZ, 0xc0, !PT ;  /* 0xffffffdfacac7812 */ /* 0x000fe200078ec0ff */
[----:B------:R-:W-:Y:S01]  /*80520*/  ULDC UR17, c[0x0][0x228] ;  /* 0x00008a0000117ab9 */ /* 0x000fe20000000800 */
[----:B------:R-:W-:Y:S01]  /*80530*/  ISETP.LT.AND P3, PT, R14, UR26, !P0 ;  /* 0x0000001a0e007c0c */ /* 0x000fe2000c761270 */
[----:B------:R-:W4:Y:S01]  /*80540*/  LDL.LU R70, [R1+0x3278] ;  /* 0x0032780001467983 */ /* 0x000f220000300800 */
[----:B------:R-:W-:Y:S01]  /*80550*/  ISETP.LT.AND P2, PT, R13, UR19, !P0 ;  /* 0x000000130d007c0c */ /* 0x000fe2000c741270 */
[----:B------:R-:W-:Y:S01]  /*80560*/  ULDC UR19, c[0x0][0x228] ;  /* 0x00008a0000137ab9 */ /* 0x000fe20000000800 */
[----:B------:R-:W-:Y:S01]  /*80570*/  ISETP.LT.AND P1, PT, R12, UR32, !P0 ;  /* 0x000000200c007c0c */ /* 0x000fe2000c721270 */
[----:B------:R-:W-:Y:S01]  /*80580*/  ULDC.64 UR32, c[0x0][0x228] ;  /* 0x00008a0000207ab9 */ /* 0x000fe20000000a00 */
[----:B------:R-:W-:-:S07]  /*80590*/  ULDC UR26, c[0x0][0x228] ;  /* 0x00008a00001a7ab9 */ /* 0x000fce0000000800 */
[----:B------:R-:W-:-:S04]  /*805a0*/  @P3 LOP3.LUT R172, R172, 0x20, RZ, 0xfc, !PT ;  /* 0x00000020acac3812 */ /* 0x000fc800078efcff */
[----:B------:R-:W-:Y:S01]  /*805b0*/  LOP3.LUT R172, R172, 0xffffffef, RZ, 0xc0, !PT ;  /* 0xffffffefacac7812 */ /* 0x000fe200078ec0ff */
[----:B-1----:R-:W-:Y:S01]  /*805c0*/  VIADD R24, R24, UR6 ;  /* 0x0000000618187c36 */ /* 0x002fe20008000000 */
[----:B------:R-:W-:Y:S02]  /*805d0*/  ULDC.64 UR6, c[0x0][0x228] ;  /* 0x00008a0000067ab9 */ /* 0x000fe40000000a00 */
        /* <DEDUP_REMOVED lines=14> */
[----:B------:R-:W-:Y:S01]  /*806c0*/  ULDC.64 UR30, c[0x0][0x228] ;  /* 0x00008a00001e7ab9 */ /* 0x000fe20000000a00 */
[----:B------:R-:W-:Y:S01]  /*806d0*/  ISETP.LT.AND P2, PT, R13, UR21, !P0 ;  /* 0x000000150d007c0c */ /* 0x000fe2000c741270 */
[----:B------:R-:W-:Y:S01]  /*806e0*/  ULDC UR21, c[0x0][0x228] ;  /* 0x00008a0000157ab9 */ /* 0x000fe20000000800 */
[----:B------:R-:W-:-:S07]  /*806f0*/  ISETP.LT.AND P0, PT, R11, UR32, !P0 ;  /* 0x000000200b007c0c */ /* 0x000fce000c701270 */
[----:B------:R-:W-:-:S04]  /*80700*/  @P1 LOP3.LUT R171, R171, 0x80000000, RZ, 0xfc, !PT ;  /* 0x80000000abab1812 */ /* 0x000fc800078efcff */
[----:B------:R-:W-:-:S04]  /*80710*/  LOP3.LUT R171, R171, 0xbfffffff, RZ, 0xc0, !PT ;  /* 0xbfffffffabab7812 */ /* 0x000fc800078ec0ff */
[----:B------:R-:W-:Y:S02]  /*80720*/  @P0 LOP3.LUT R171, R171, 0x40000000, RZ, 0xfc, !PT ;  /* 0x40000000abab0812 */ /* 0x000fe400078efcff */
[----:B------:R-:W-:Y:S01]  /*80730*/  ISETP.GE.AND P0, PT, R67, UR9, PT ;  /* 0x0000000943007c0c */ /* 0x000fe2000bf06270 */
[----:B-1----:R-:W-:Y:S01]  /*80740*/  VIADD R24, R24, UR6 ;  /* 0x0000000618187c36 */ /* 0x002fe20008000000 */
[----:B------:R-:W-:Y:S01]  /*80750*/  @P3 LOP3.LUT R172, R172, 0x2, RZ, 0xfc, !PT ;  /* 0x00000002acac3812 */ /* 0x000fe200078efcff */
[----:B------:R-:W-:Y:S01]  /*80760*/  ULDC UR6, c[0x0][0x248] ;  /* 0x0000920000067ab9 */ /* 0x000fe20000000800 */
[----:B------:R-:W-:Y:S01]  /*80770*/  ISETP.LT.AND P3, PT, R14, UR28, !P0 ;  /* 0x0000001c0e007c0c */ /* 0x000fe2000c761270 */
[----:B------:R-:W-:Y:S01]  /*80780*/  ULDC UR9, c[0x0][0x228] ;  /* 0x00008a0000097ab9 */ /* 0x000fe20000000800 */
[----:B------:R-:W-:Y:S02]  /*80790*/  LOP3.LUT R172, R172, 0xfffffffe, RZ, 0xc0, !PT ;  /* 0xfffffffeacac7812 */ /* 0x000fe400078ec0ff */
[----:B------:R-:W-:-:S02]  /*807a0*/  LOP3.LUT R171, R171, 0xdfffffff, RZ, 0xc0, !PT ;  /* 0xdfffffffabab7812 */ /* 0x000fc400078ec0ff */
[----:B------:R-:W-:Y:S02]  /*807b0*/  @P2 LOP3.LUT R172, R172, 0x1, RZ, 0xfc, !PT ;  /* 0x00000001acac2812 */ /* 0x000fe400078efcff */
[----:B------:R-:W-:Y:S02]  /*807c0*/  ISETP.LT.AND P2, PT, R13, UR20, !P0 ;  /* 0x000000140d007c0c */ /* 0x000fe4000c741270 */
[----:B------:R-:W-:Y:S01]  /*807d0*/  ISETP.LT.AND P1, PT, R12, UR29, !P0 ;  /* 0x0000001d0c007c0c */ /* 0x000fe2000c721270 */
[----:B------:R-:W-:Y:S02]  /*807e0*/  ULDC.64 UR28, c[0x0][0x228] ;  /* 0x00008a00001c7ab9 */ /* 0x000fe40000000a00 */
[----:B------:R-:W-:Y:S01]  /*807f0*/  @P3 LOP3.LUT R171, R171, 0x20000000, RZ, 0xfc, !PT ;  /* 0x20000000abab3812 */ /* 0x000fe200078efcff */
[----:B------:R1:W-:Y:S01]  /*80800*/  STL [R1+0x2664], R24 ;  /* 0x0026641801007387 */ /* 0x0003e20000100800 */
[----:B------:R-:W-:Y:S02]  /*80810*/  ULDC UR20, c[0x0][0x228] ;  /* 0x00008a0000147ab9 */ /* 0x000fe40000000800 */
[----:B------:R-:W-:Y:S01]  /*80820*/  LOP3.LUT R171, R171, 0xefffffff, RZ, 0xc0, !PT ;  /* 0xefffffffabab7812 */ /* 0x000fe200078ec0ff */
[----:B------:R-:W4:Y:S03]  /*80830*/  LDL.LU R68, [R1+0x3270] ;  /* 0x0032700001447983 */ /* 0x000f260000300800 */
[----:B------:R-:W-:-:S02]  /*80840*/  @P2 LOP3.LUT R171, R171, 0x10000000, RZ, 0xfc, !PT ;  /* 0x10000000abab2812 */ /* 0x000fc400078efcff */
[----:B------:R-:W-:Y:S02]  /*80850*/  ISETP.LT.AND P0, PT, R11, UR30, !P0 ;  /* 0x0000001e0b007c0c */ /* 0x000fe4000c701270 */
[----:B------:R-:W-:-:S04]  /*80860*/  LOP3.LUT R171, R171, 0xf7ffffff, RZ, 0xc0, !PT ;  /* 0xf7ffffffabab7812 */ /* 0x000fc800078ec0ff */
[----:B------:R-:W-:-:S04]  /*80870*/  @P1 LOP3.LUT R171, R171, 0x8000000, RZ, 0xfc, !PT ;  /* 0x08000000abab1812 */ /* 0x000fc800078efcff */
[----:B------:R-:W-:-:S04]  /*80880*/  LOP3.LUT R171, R171, 0xfbffffff, RZ, 0xc0, !PT ;  /* 0xfbffffffabab7812 */ /* 0x000fc800078ec0ff */
[----:B------:R-:W-:Y:S02]  /*80890*/  @P0 LOP3.LUT R171, R171, 0x4000000, RZ, 0xfc, !PT ;  /* 0x04000000abab0812 */ /* 0x000fe400078efcff */
[----:B------:R-:W-:Y:S01]  /*808a0*/  ISETP.GE.AND P0, PT, R66, UR11, PT ;  /* 0x0000000b42007c0c */ /* 0x000fe2000bf06270 */
[----:B-1----:R-:W-:Y:S01]  /*808b0*/  VIADD R24, R24, UR6 ;  /* 0x0000000618187c36 */ /* 0x002fe20008000000 */
[----:B------:R-:W-:Y:S01]  /*808c0*/  LOP3.LUT R171, R171, 0xfdffffff, RZ, 0xc0, !PT ;  /* 0xfdffffffabab7812 */ /* 0x000fe200078ec0ff */
[----:B------:R-:W-:Y:S01]  /*808d0*/  ULDC UR6, c[0x0][0x248] ;  /* 0x0000920000067ab9 */ /* 0x000fe20000000800 */
[----:B------:R-:W-:Y:S01]  /*808e0*/  ISETP.LT.AND P3, PT, R14, UR24, !P0 ;  /* 0x000000180e007c0c */ /* 0x000fe2000c761270 */
[----:B------:R-:W-:Y:S01]  /*808f0*/  ULDC UR11, c[0x0][0x228] ;  /* 0x00008a00000b7ab9 */ /* 0x000fe20000000800 */
[----:B------:R-:W-:Y:S01]  /*80900*/  ISETP.LT.AND P2, PT, R13, UR25, !P0 ;  /* 0x000000190d007c0c */ /* 0x000fe2000c741270 */
[----:B------:R-:W-:Y:S01]  /*80910*/  ULDC.64 UR24, c[0x0][0x228] ;  /* 0x00008a0000187ab9 */ /* 0x000fe20000000a00 */
[----:B------:R-:W-:Y:S01]  /*80920*/  ISETP.LT.AND P1, PT, R12, UR48, !P0 ;  /* 0x000000300c007c0c */ /* 0x000fe2000c721270 */
[----:B------:R1:W-:Y:S08]  /*80930*/  STL [R1+0x2668], R24 ;  /* 0x0026681801007387 */ /* 0x0003f00000100800 */
[----:B------:R-:W-:Y:S01]  /*80940*/  @P3 LOP3.LUT R171, R171, 0x2000000, RZ, 0xfc, !PT ;  /* 0x02000000abab3812 */ /* 0x000fe200078efcff */
[----:B------:R-:W4:Y:S01]  /*80950*/  LDL.LU R67, [R1+0x326c] ;  /* 0x00326c0001437983 */ /* 0x000f220000300800 */
        /* <DEDUP_REMOVED lines=20> */
[----:B------:R-:W-:Y:S01]  /*80aa0*/  VIADD R49, R10, 0x162 ;  /* 0x000001620a317836 */ /* 0x000fe20000000000 */
[----:B------:R-:W-:Y:S01]  /*80ab0*/  ULDC UR46, c[0x0][0x228] ;  /* 0x00008a00002e7ab9 */ /* 0x000fe20000000800 */
        /* <DEDUP_REMOVED lines=13> */
[----:B------:R-:W-:Y:S01]  /*80b90*/  ULDC UR58, c[0x0][0x228] ;  /* 0x00008a00003a7ab9 */ /* 0x000fe20000000800 */
[----:B------:R-:W-:Y:S01]  /*80ba0*/  ISETP.LT.AND P2, PT, R13, UR59, !P0 ;  /* 0x0000003b0d007c0c */ /* 0x000fe2000c741270 */
[----:B------:R-:W-:Y:S01]  /*80bb0*/  ULDC UR59, c[0x0][0x228] ;  /* 0x00008a00003b7ab9 */ /* 0x000fe20000000800 */
[----:B------:R-:W-:Y:S02]  /*80bc0*/  LOP3.LUT R171, R171, 0xfffdffff, RZ, 0xc0, !PT ;  /* 0xfffdffffabab7812 */ /* 0x000fe400078ec0ff */
[----:B------:R-:W-:Y:S01]  /*80bd0*/  ISETP.LT.AND P1, PT, R12, UR45, !P0 ;  /* 0x0000002d0c007c0c */ /* 0x000fe2000c721270 */
[----:B------:R1:W-:Y:S06]  /*80be0*/  STL [R1+0x2670], R24 ;  /* 0x0026701801007387 */ /* 0x0003ec0000100800 */
        /* <DEDUP_REMOVED lines=37> */
[----:B-1----:R-:W-:Y:S01]  /*80e40*/  VIADD R24, R24, UR24 ;  /* 0x0000001818187c36 */ /* 0x002fe20008000000 */
[----:B------:R-:W-:Y:S01]  /*80e50*/  ISETP.LT.AND P2, PT, R13, UR59, !P0 ;  /* 0x0000003b0d007c0c */ /* 0x000fe2000c741270 */
[----:B------:R-:W-:Y:S01]  /*80e60*/  ULDC UR59, c[0x0][0x228] ;  /* 0x00008a00003b7ab9 */ /* 0x000fe20000000800 */
[----:B------:R-:W-:Y:S01]  /*80e70*/  LOP3.LUT R171, R171, 0xfffffdff, RZ, 0xc0, !PT ;  /* 0xfffffdffabab7812 */ /* 0x000fe200078ec0ff */
[----:B------:R-:W-:Y:S01]  /*80e80*/  ULDC UR24, c[0x0][0x248] ;  /* 0x0000920000187ab9 */ /* 0x000fe20000000800 */
[----:B------:R-:W-:Y:S01]  /*80e90*/  ISETP.LT.AND P1, PT, R12, UR60, !P0 ;  /* 0x0000003c0c007c0c */ /* 0x000fe2000c721270 */
[----:B------:R1:W-:Y:S01]  /*80ea0*/  STL [R1+0x2678], R24 ;  /* 0x0026781801007387 */ /* 0x0003e20000100800 */
[----:B------:R-:W-:Y:S01]  /*80eb0*/  VIADD R46, R10, 0x15f ;  /* 0x0000015f0a2e7836 */ /* 0x000fe20000000000 */
[----:B------:R-:W-:-:S04]  /*80ec0*/  ULDC UR58, c[0x0][0x228] ;  /* 0x00008a00003a7ab9 */ /* 0x000fc80000000800 */
[----:B------:R-:W-:Y:S01]  /*80ed0*/  @P3 LOP3.LUT R171, R171, 0x200, RZ, 0xfc, !PT ;  /* 0x00000200abab3812 */ /* 0x000fe200078efcff */
[----:B------:R-:W4:Y:S01]  /*80ee0*/  LDL.LU R63, [R1+0x325c] ;  /* 0x00325c00013f7983 */ /* 0x000f220000300800 */
[----:B------:R-:W-:Y:S02]  /*80ef0*/  ULDC UR60, c[0x0][0x228] ;  /* 0x00008a00003c7ab9 */ /* 0x000fe40000000800 */
[----:B------:R-:W-:-:S04]  /*80f00*/  LOP3.LUT R171, R171, 0xfffffeff, RZ, 0xc0, !PT ;  /* 0xfffffeffabab7812 */ /* 0x000fc800078ec0ff */
[----:B------:R-:W-:Y:S02]  /*80f10*/  @P2 LOP3.LUT R171, R171, 0x100, RZ, 0xfc, !PT ;  /* 0x00000100abab2812 */ /* 0x000fe400078efcff */
[----:B------:R-:W-:Y:S02]  /*80f20*/  ISETP.LT.AND P0, PT, R11, UR30, !P0 ;  /* 0x0000001e0b007c0c */ /* 0x000fe4000c701270 */
[----:B------:R-:W-:-:S04]  /*80f30*/  LOP3.LUT R171, R171, 0xffffff7f, RZ, 0xc0, !PT ;  /* 0xffffff7fabab7812 */ /* 0x000fc800078ec0ff */
[----:B------:R-:W-:-:S04]  /*80f40*/  @P1 LOP3.LUT R171, R171, 0x80, RZ, 0xfc, !PT ;  /* 0x00000080abab1812 */ /* 0x000fc800078efcff */
[----:B------:R-:W-:-:S04]  /*80f50*/  LOP3.LUT R171, R171, 0xffffffbf, RZ, 0xc0, !PT ;  /* 0xffffffbfabab7812 */ /* 0x000fc800078ec0ff */
[----:B------:R-:W-:Y:S02]  /*80f60*/  @P0 LOP3.LUT R171, R171, 0x40, RZ, 0xfc, !PT ;  /* 0x00000040abab0812 */ /* 0x000fe400078efcff */
[----:B------:R-:W-:-:S04]  /*80f70*/  ISETP.GE.AND P0, PT, R61, UR25, PT ;  /* 0x000000193d007c0c */ /* 0x000fc8000bf06270 */
[----:B------:R-:W-:Y:S01]  /*80f80*/  ISETP.LT.AND P3, PT, R14, UR59, !P0 ;  /* 0x0000003b0e007c0c */ /* 0x000fe2000c761270 */
[----:B-1----:R-:W-:Y:S01]  /*80f90*/  VIADD R24, R24, UR24 ;  /* 0x0000001818187c36 */ /* 0x002fe20008000000 */
[----:B------:R-:W-:Y:S01]  /*80fa0*/  ISETP.LT.AND P2, PT, R13, UR49, !P0 ;  /* 0x000000310d007c0c */ /* 0x000fe2000c741270 */
[----:B------:R-:W-:Y:S01]  /*80fb0*/  ULDC UR24, c[0x0][0x248] ;  /* 0x0000920000187ab9 */ /* 0x000fe20000000800 */
[----:B------:R-:W-:Y:S01]  /*80fc0*/  LOP3.LUT R171, R171, 0xffffffdf, RZ, 0xc0, !PT ;  /* 0xffffffdfabab7812 */ /* 0x000fe200078ec0ff */
[----:B------:R-:W-:Y:S01]  /*80fd0*/  VIADD R45, R10, 0x15e ;  /* 0x0000015e0a2d7836 */ /* 0x000fe20000000000 */
[----:B------:R-:W-:Y:S01]  /*80fe0*/  ISETP.LT.AND P1, PT, R12, UR47, !P0 ;  /* 0x0000002f0c007c0c */ /* 0x000fe2000c721270 */
[----:B------:R1:W-:Y:S01]  /*80ff0*/  STL [R1+0x267c], R24 ;  /* 0x00267c1801007387 */ /* 0x0003e20000100800 */
[----:B------:R-:W-:Y:S01]  /*81000*/  ULDC UR59, c[0x0][0x228] ;  /* 0x00008a00003b7ab9 */ /* 0x000fe20000000800 */
[----:B------:R-:W-:Y:S01]  /*81010*/  VIADD R44, R10, 0x15d ;  /* 0x0000015d0a2c7836 */ /* 0x000fe20000000000 */
[----:B------:R-:W-:Y:S01]  /*81020*/  LOP3.LUT R168, R168, 0x7fffffff, RZ, 0xc0, !PT ;  /* 0x7fffffffa8a87812 */ /* 0x000fe200078ec0ff */
[----:B------:R-:W4:Y:S01]  /*81030*/  LDL.LU R62, [R1+0x3258] ;  /* 0x00325800013e7983 */ /* 0x000f220000300800 */
[C---:B------:R-:W-:Y:S01]  /*81040*/  VIADD R43, R10.reuse, 0x15c ;  /* 0x0000015c0a2b7836 */ /* 0x040fe20000000000 */
[----:B------:R-:W-:Y:S01]  /*81050*/  @P3 LOP3.LUT R171, R171, 0x20, RZ, 0xfc, !PT ;  /* 0x00000020abab3812 */ /* 0x000fe200078efcff */
[C---:B------:R-:W-:Y:S01]  /*81060*/  VIADD R42, R10.reuse, 0x15b ;  /* 0x0000015b0a2a7836 */ /* 0x040fe20000000000 */
[----:B------:R-:W-:Y:S01]  /*81070*/  ULDC UR49, c[0x0][0x228] ;  /* 0x00008a0000317ab9 */ /* 0x000fe20000000800 */
[C---:B------:R-:W-:Y:S01]  /*81080*/  VIADD R41, R10.reuse, 0x15a ;  /* 0x0000015a0a297836 */ /* 0x040fe20000000000 */
[----:B------:R-:W-:Y:S01]  /*81090*/  LOP3.LUT R171, R171, 0xffffffef, RZ, 0xc0, !PT ;  /* 0xffffffefabab7812 */ /* 0x000fe200078ec0ff */
[C---:B------:R-:W-:Y:S01]  /*810a0*/  VIADD R40, R10.reuse, 0x159 ;  /* 0x000001590a287836 */ /* 0x040fe20000000000 */
[----:B------:R-:W-:Y:S01]  /*810b0*/  LOP3.LUT R167, R167, 0x7fffffff, RZ, 0xc0, !PT ;  /* 0x7fffffffa7a77812 */ /* 0x000fe200078ec0ff */
[C---:B------:R-:W-:Y:S01]  /*810c0*/  VIADD R39, R10.reuse, 0x158 ;  /* 0x000001580a277836 */ /* 0x040fe20000000000 */
[----:B------:R-:W-:Y:S01]  /*810d0*/  @P2 LOP3.LUT R171, R171, 0x10, RZ, 0xfc, !PT ;  /* 0x00000010abab2812 */ /* 0x000fe200078efcff */
[C---:B------:R-:W-:Y:S01]  /*810e0*/  VIADD R38, R10.reuse, 0x157 ;  /* 0x000001570a267836 */ /* 0x040fe20000000000 */
[----:B------:R-:W-:Y:S01]  /*810f0*/  ISETP.LT.AND P0, PT, R11, UR28, !P0 ;  /* 0x0000001c0b007c0c */ /* 0x000fe2000c701270 */
[C---:B------:R-:W-:Y:S01]  /*81100*/  VIADD R37, R10.reuse, 0x156 ;  /* 0x000001560a257836 */ /* 0x040fe20000000000 */
[----:B------:R-:W-:Y:S01]  /*81110*/  LOP3.LUT R171, R171, 0xfffffff7, RZ, 0xc0, !PT ;  /* 0xfffffff7abab7812 */ /* 0x000fe200078ec0ff */
[----:B------:R-:W-:Y:S01]  /*81120*/  VIADD R36, R10, 0x155 ;  /* 0x000001550a247836 */ /* 0x000fe20000000000 */
[----:B------:R-:W-:-:S02]  /*81130*/  ULDC UR47, c[0x0][0x228] ;  /* 0x00008a00002f7ab9 */ /* 0x000fc40000000800 */
[----:B------:R-:W-:-:S04]  /*81140*/  @P1 LOP3.LUT R171, R171, 0x8, RZ, 0xfc, !PT ;  /* 0x00000008abab1812 */ /* 0x000fc800078efcff */
[----:B------:R-:W-:-:S04]  /*81150*/  LOP3.LUT R171, R171, 0xfffffffb, RZ, 0xc0, !PT ;  /* 0xfffffffbabab7812 */ /* 0x000fc800078ec0ff */
[----:B------:R-:W-:Y:S02]  /*81160*/  @P0 LOP3.LUT R171, R171, 0x4, RZ, 0xfc, !PT ;  /* 0x00000004abab0812 */ /* 0x000fe400078efcff */
[----:B------:R-:W-:Y:S01]  /*81170*/  ISETP.GE.AND P0, PT, R60, UR41, PT ;  /* 0x000000293c007c0c */ /* 0x000fe2000bf06270 */
[----:B-1----:R-:W-:Y:S01]  /*81180*/  VIADD R24, R24, UR24 ;  /* 0x0000001818187c36 */ /* 0x002fe20008000000 */
[----:B------:R-:W-:Y:S02]  /*81190*/  ULDC UR24, c[0x0][0x248] ;  /* 0x0000920000187ab9 */ /* 0x000fe40000000800 */
[----:B------:R-:W-:Y:S01]  /*811a0*/  ISETP.LT.AND P1, PT, R12, UR57, !P0 ;  /* 0x000000390c007c0c */ /* 0x000fe2000c721270 */
[----:B------:R-:W-:Y:S01]  /*811b0*/  ULDC UR57, c[0x0][0x228] ;  /* 0x00008a0000397ab9 */ /* 0x000fe20000000800 */
[----:B------:R1:W-:Y:S01]  /*811c0*/  STL [R1+0x2680], R24 ;  /* 0x0026801801007387 */ /* 0x0003e20000100800 */
[----:B------:R-:W-:Y:S01]  /*811d0*/  ISETP.LT.AND P3, PT, R14, UR40, !P0 ;  /* 0x000000280e007c0c */ /* 0x000fe2000c761270 */
[----:B------:R-:W-:Y:S01]  /*811e0*/  ULDC.64 UR40, c[0x0][0x228] ;  /* 0x00008a0000287ab9 */ /* 0x000fe20000000a00 */
[----:B------:R-:W-:Y:S01]  /*811f0*/  ISETP.LT.AND P2, PT, R13, UR48, !P0 ;  /* 0x000000300d007c0c */ /* 0x000fe2000c741270 */
[----:B------:R-:W-:Y:S01]  /*81200*/  ULDC UR48, c[0x0][0x228] ;  /* 0x00008a0000307ab9 */ /* 0x000fe20000000800 */
[----:B------:R-:W-:Y:S01]  /*81210*/  LOP3.LUT R171, R171, 0xfffffffd, RZ, 0xc0, !PT ;  /* 0xfffffffdabab7812 */ /* 0x000fe200078ec0ff */
[----:B------:R-:W4:Y:S01]  /*81220*/  LDL.LU R61, [R1+0x3254] ;  /* 0x00325400013d7983 */ /* 0x000f220000300800 */
[----:B-1----:R-:W-:Y:S01]  /*81230*/  VIADD R24, R24, UR24 ;  /* 0x0000001818187c36 */ /* 0x002fe20008000000 */
[----:B------:R-:W-:-:S02]  /*81240*/  ULDC.64 UR24, c[0x0][0x228] ;  /* 0x00008a0000187ab9 */ /* 0x000fc40000000a00 */
[----:B------:R-:W-:Y:S01]  /*81250*/  ISETP.LT.AND P0, PT, R11, UR24, !P0 ;  /* 0x000000180b007c0c */ /* 0x000fe2000c701270 */
[----:B------:R-:W-:Y:S01]  /*81260*/  ULDC UR24, c[0x0][0x248] ;  /* 0x0000920000187ab9 */ /* 0x000fe20000000800 */
[----:B------:R-:W-:-:S04]  /*81270*/  @P1 LOP3.LUT R170, R170, 0x80000000, RZ, 0xfc, !PT ;  /* 0x80000000aaaa1812 */ /* 0x000fc800078efcff */
[----:B------:R-:W-:Y:S02]  /*81280*/  LOP3.LUT R170, R170, 0xbfffffff, RZ, 0xc0, !PT ;  /* 0xbfffffffaaaa7812 */ /* 0x000fe400078ec0ff */
[----:B------:R-:W-:-:S05]  /*81290*/  @P3 LOP3.LUT R171, R171, 0x2, RZ, 0xfc, !PT ;  /* 0x00000002abab3812 */ /* 0x000fca00078efcff */
[----:B------:R-:W-:Y:S02]  /*812a0*/  @P0 LOP3.LUT R170, R170, 0x40000000, RZ, 0xfc, !PT ;  /* 0x40000000aaaa0812 */ /* 0x000fe400078efcff */
[----:B------:R-:W-:Y:S01]  /*812b0*/  ISETP.GE.AND P0, PT, R59, UR33, PT ;  /* 0x000000213b007c0c */ /* 0x000fe2000bf06270 */
[----:B------:R-:W-:-:S03]  /*812c0*/  ULDC.64 UR32, c[0x0][0x228] ;  /* 0x00008a0000207ab9 */ /* 0x000fc60000000a00 */
[----:B------:R-:W-:Y:S01]  /*812d0*/  ISETP.LT.AND P3, PT, R14, UR48, !P0 ;  /* 0x000000300e007c0c */ /* 0x000fe2000c761270 */
[----:B------:R-:W-:Y:S01]  /*812e0*/  ULDC UR48, c[0x0][0x228] ;  /* 0x00008a0000307ab9 */ /* 0x000fe20000000800 */
[----:B------:R-:W-:Y:S02]  /*812f0*/  LOP3.LUT R171, R171, 0xfffffffe, RZ, 0xc0, !PT ;  /* 0xfffffffeabab7812 */ /* 0x000fe400078ec0ff */
[----:B------:R-:W-:Y:S02]  /*81300*/  LOP3.LUT R170, R170, 0xdfffffff, RZ, 0xc0, !PT ;  /* 0xdfffffffaaaa7812 */ /* 0x000fe400078ec0ff */
[----:B------:R-:W-:Y:S02]  /*81310*/  @P2 LOP3.LUT R171, R171, 0x1, RZ, 0xfc, !PT ;  /* 0x00000001abab2812 */ /* 0x000fe400078efcff */
[----:B------:R-:W-:Y:S01]  /*81320*/  ISETP.LT.AND P2, PT, R13, UR56, !P0 ;  /* 0x000000380d007c0c */ /* 0x000fe2000c741270 */
[----:B------:R1:W-:Y:S01]  /*81330*/  STL [R1+0x2684], R24 ;  /* 0x0026841801007387 */ /* 0x0003e20000100800 */
[----:B------:R-:W-:Y:S01]  /*81340*/  ISETP.LT.AND P1, PT, R12, UR54, !P0 ;  /* 0x000000360c007c0c */ /* 0x000fe2000c721270 */
[----:B------:R-:W-:-:S02]  /*81350*/  ULDC UR56, c[0x0][0x228] ;  /* 0x00008a0000387ab9 */ /* 0x000fc40000000800 */
[----:B------:R-:W-:Y:S01]  /*81360*/  @P3 LOP3.LUT R170, R170, 0x20000000, RZ, 0xfc, !PT ;  /* 0x20000000aaaa3812 */ /* 0x000fe200078efcff */
[----:B------:R-:W4:Y:S01]  /*81370*/  LDL.LU R60, [R1+0x3250] ;  /* 0x00325000013c7983 */ /* 0x000f220000300800 */
[----:B------:R-:W-:Y:S02]  /*81380*/  ULDC UR54, c[0x0][0x228] ;  /* 0x00008a0000367ab9 */ /* 0x000fe40000000800 */
        /* <DEDUP_REMOVED lines=15> */
[----:B------:R1:W-:Y:S01]  /*81480*/  STL [R1+0x2688], R24 ;  /* 0x0026881801007387 */ /* 0x0003e20000100800 */
[----:B------:R-:W-:Y:S01]  /*81490*/  LOP3.LUT R170, R170, 0xfdffffff, RZ, 0xc0, !PT ;  /* 0xfdffffffaaaa7812 */ /* 0x000fe200078ec0ff */
[----:B------:R-:W-:Y:S01]  /*814a0*/  ULDC UR43, c[0x0][0x228] ;  /* 0x00008a00002b7ab9 */ /* 0x000fe20000000800 */
[----:B------:R-:W-:Y:S01]  /*814b0*/  ISETP.LT.AND P1, PT, R12, UR44, !P0 ;  /* 0x0000002c0c007c0c */ /* 0x000fe2000c721270 */
[----:B------:R-:W4:Y:S06]  /*814c0*/  LDL.LU R59, [R1+0x324c] ;  /* 0x00324c00013b7983 */ /* 0x000f2c0000300800 */
[----:B------:R-:W-:Y:S01]  /*814d0*/  @P3 LOP3.LUT R170, R170, 0x2000000, RZ, 0xfc, !PT ;  /* 0x02000000aaaa3812 */ /* 0x000fe200078efcff */
[----:B-1----:R-:W-:Y:S01]  /*814e0*/  VIADD R24, R24, UR24 ;  /* 0x0000001818187c36 */ /* 0x002fe20008000000 */
[----:B------:R-:W-:Y:S01]  /*814f0*/  ISETP.LT.AND P0, PT, R11, UR32, !P0 ;  /* 0x000000200b007c0c */ /* 0x000fe2000c701270 */
[----:B------:R-:W-:Y:S01]  /*81500*/  ULDC UR24, c[0x0][0x248] ;  /* 0x0000920000187ab9 */ /* 0x000fe20000000800 */
[----:B------:R-:W-:Y:S01]  /*81510*/  LOP3.LUT R170, R170, 0xfeffffff, RZ, 0xc0, !PT ;  /* 0xfeffffffaaaa7812 */ /* 0x000fe200078ec0ff */
[----:B------:R-:W-:-:S03]  /*81520*/  ULDC UR44, c[0x0][0x228] ;  /* 0x00008a00002c7ab9 */ /* 0x000fc60000000800 */
        /* <DEDUP_REMOVED lines=12> */
[----:B------:R-:W-:Y:S01]  /*815f0*/  VIADD R35, R10, 0x154 ;  /* 0x000001540a237836 */ /* 0x000fe20000000000 */
[----:B------:R-:W-:Y:S01]  /*81600*/  ISETP.LT.AND P1, PT, R12, UR42, !P0 ;  /* 0x0000002a0c007c0c */ /* 0x000fe2000c721270 */
[----:B------:R-:W4:Y:S01]  /*81610*/  LDL.LU R58, [R1+0x3248] ;  /* 0x00324800013a7983 */ /* 0x000f220000300800 */
[----:B------:R-:W-:-:S05]  /*81620*/  ULDC UR39, c[0x0][0x228] ;  /* 0x00008a0000277ab9 */ /* 0x000fca0000000800 */
[----:B------:R-:W-:Y:S01]  /*81630*/  @P3 LOP3.LUT R170, R170, 0x200000, RZ, 0xfc, !PT ;  /* 0x00200000aaaa3812 */ /* 0x000fe200078efcff */
[----:B-1----:R-:W-:Y:S01]  /*81640*/  VIADD R24, R24, UR24 ;  /* 0x0000001818187c36 */ /* 0x002fe20008000000 */
[----:B------:R-:W-:Y:S01]  /*81650*/  ISETP.LT.AND P0, PT, R11, UR30, !P0 ;  /* 0x0000001e0b007c0c */ /* 0x000fe2000c701270 */
[----:B------:R-:W-:Y:S01]  /*81660*/  ULDC UR24, c[0x0][0x248] ;  /* 0x0000920000187ab9 */ /* 0x000fe20000000800 */
[----:B------:R-:W-:Y:S01]  /*81670*/  LOP3.LUT R170, R170, 0xffefffff, RZ, 0xc0, !PT ;  /* 0xffefffffaaaa7812 */ /* 0x000fe200078ec0ff */
[----:B------:R-:W-:Y:S01]  /*81680*/  ULDC UR30, c[0x0][0x228] ;  /* 0x00008a00001e7ab9 */ /* 0x000fe20000000800 */
[----:B------:R-:W-:Y:S02]  /*81690*/  ULDC UR42, c[0x0][0x228] ;  /* 0x00008a00002a7ab9 */ /* 0x000fe40000000800 */
[----:B------:R-:W-:-:S04]  /*816a0*/  @P2 LOP3.LUT R170, R170, 0x100000, RZ, 0xfc, !PT ;  /* 0x00100000aaaa2812 */ /* 0x000fc800078efcff */
[----:B------:R-:W-:-:S04]  /*816b0*/  LOP3.LUT R170, R170, 0xfff7ffff, RZ, 0xc0, !PT ;  /* 0xfff7ffffaaaa7812 */ /* 0x000fc800078ec0ff */
        /* <DEDUP_REMOVED lines=13> */
[----:B------:R-:W-:Y:S01]  /*81790*/  @P3 LOP3.LUT R170, R170, 0x20000, RZ, 0xfc, !PT ;  /* 0x00020000aaaa3812 */ /* 0x000fe200078efcff */
[----:B-1----:R-:W-:Y:S01]  /*817a0*/  VIADD R24, R24, UR24 ;  /* 0x0000001818187c36 */ /* 0x002fe20008000000 */
[----:B------:R-:W-:Y:S01]  /*817b0*/  ISETP.LT.AND P0, PT, R11, UR28, !P0 ;  /* 0x0000001c0b007c0c */ /* 0x000fe2000c701270 */
[----:B------:R-:W-:Y:S01]  /*817c0*/  ULDC UR24, c[0x0][0x248] ;  /* 0x0000920000187ab9 */ /* 0x000fe20000000800 */
[----:B------:R-:W-:Y:S01]  /*817d0*/  LOP3.LUT R170, R170, 0xfffeffff, RZ, 0xc0, !PT ;  /* 0xfffeffffaaaa7812 */ /* 0x000fe200078ec0ff */
[----:B------:R-:W-:Y:S01]  /*817e0*/  ULDC UR35, c[0x0][0x228] ;  /* 0x00008a0000237ab9 */ /* 0x000fe20000000800 */
[----:B------:R1:W-:Y:S01]  /*817f0*/  STL [R1+0x2694], R24 ;  /* 0x0026941801007387 */ /* 0x0003e20000100800 */
[----:B------:R-:W-:Y:S01]  /*81800*/  VIADD R33, R10, 0x152 ;  /* 0x000001520a217836 */ /* 0x000fe20000000000 */
[----:B------:R-:W-:Y:S01]  /*81810*/  @P2 LOP3.LUT R170, R170, 0x10000, RZ, 0xfc, !PT ;  /* 0x00010000aaaa2812 */ /* 0x000fe200078efcff */
[----:B------:R-:W-:Y:S01]  /*81820*/  ULDC UR28, c[0x0][0x228] ;  /* 0x00008a00001c7ab9 */ /* 0x000fe20000000800 */
[----:B------:R-:W4:Y:S02]  /*81830*/  LDL.LU R56, [R1+0x3240] ;  /* 0x0032400001387983 */ /* 0x000f240000300800 */
[----:B------:R-:W-:-:S04]  /*81840*/  LOP3.LUT R170, R170, 0xffff7fff, RZ, 0xc0, !PT ;  /* 0xffff7fffaaaa7812 */ /* 0x000fc800078ec0ff */
[----:B------:R-:W-:-:S04]  /*81850*/  @P1 LOP3.LUT R170, R170, 0x8000, RZ, 0xfc, !PT ;  /* 0x00008000aaaa1812 */ /* 0x000fc800078efcff */
[----:B------:R-:W-:-:S04]  /*81860*/  LOP3.LUT R170, R170, 0xffffbfff, RZ, 0xc0, !PT ;  /* 0xffffbfffaaaa7812 */ /* 0x000fc800078ec0ff */
[----:B------:R-:W-:Y:S02]  /*81870*/  @P0 LOP3.LUT R170, R170, 0x4000, RZ, 0xfc, !PT ;  /* 0x00004000aaaa0812 */ /* 0x000fe400078efcff */
[----:B------:R-:W-:Y:S01]  /*81880*/  ISETP.GE.AND P0, PT, R55, UR41, PT ;  /* 0x0000002937007c0c */ /* 0x000fe2000bf06270 */
[----:B-1----:R-:W-:Y:S01]  /*81890*/  VIADD R24, R24, UR24 ;  /* 0x0000001818187c36 */ /* 0x002fe20008000000 */
[----:B------:R-:W-:Y:S01]  /*818a0*/  LOP3.LUT R170, R170, 0xffffdfff, RZ, 0xc0, !PT ;  /* 0xffffdfffaaaa7812 */ /* 0x000fe200078ec0ff */
[----:B------:R-:W-:Y:S01]  /*818b0*/  ULDC.64 UR24, c[0x0][0x228] ;  /* 0x00008a0000187ab9 */ /* 0x000fe20000000a00 */
[----:B------:R-:W-:Y:S01]  /*818c0*/  ISETP.LT.AND P3, PT, R14, UR53, !P0 ;  /* 0x000000350e007c0c */ /* 0x000fe2000c761270 */
[----:B------:R-:W-:Y:S01]  /*818d0*/  ULDC UR41, c[0x0][0x228] ;  /* 0x00008a0000297ab9 */ /* 0x000fe20000000800 */
[----:B------:R-:W-:Y:S01]  /*818e0*/  ISETP.LT.AND P2, PT, R13, UR22, !P0 ;  /* 0x000000160d007c0c */ /* 0x000fe2000c741270 */
[----:B------:R-:W-:Y:S01]  /*818f0*/  ULDC UR22, c[0x0][0x248] ;  /* 0x0000920000167ab9 */ /* 0x000fe20000000800 */
[----:B------:R-:W-:Y:S01]  /*81900*/  ISETP.LT.AND P1, PT, R12, UR23, !P0 ;  /* 0x000000170c007c0c */ /* 0x000fe2000c721270 */
[----:B------:R1:W-:Y:S01]  /*81910*/  STL [R1+0x2698], R24 ;  /* 0x0026981801007387 */ /* 0x0003e20000100800 */
[----:B------:R-:W-:-:S07]  /*81920*/  ULDC UR53, c[0x0][0x228] ;  /* 0x00008a0000357ab9 */ /* 0x000fce0000000800 */
[----:B------:R-:W-:Y:S01]  /*81930*/  @P3 LOP3.LUT R170, R170, 0x2000, RZ, 0xfc, !PT ;  /* 0x00002000aaaa3812 */ /* 0x000fe200078efcff */
[----:B------:R-:W4:Y:S03]  /*81940*/  LDL.LU R55, [R1+0x323c] ;  /* 0x00323c0001377983 */ /* 0x000f260000300800 */
[----:B------:R-:W-:-:S04]  /*81950*/  LOP3.LUT R170, R170, 0xffffefff, RZ, 0xc0, !PT ;  /* 0xffffefffaaaa7812 */ /* 0x000fc800078ec0ff */
[----:B------:R-:W-:Y:S02]  /*81960*/  @P2 LOP3.LUT R170, R170, 0x1000, RZ, 0xfc, !PT ;  /* 0x00001000aaaa2812 */ /* 0x000fe400078efcff */
[----:B------:R-:W-:Y:S01]  /*81970*/  ISETP.LT.AND P0, PT, R11, UR24, !P0 ;  /* 0x000000180b007c0c */ /* 0x000fe2000c701270 */
[----:B-1----:R-:W-:Y:S01]  /*81980*/  VIADD R24, R24, UR22 ;  /* 0x0000001618187c36 */ /* 0x002fe20008000000 */
[----:B------:R-:W-:Y:S01]  /*81990*/  LOP3.LUT R170, R170, 0xfffff7ff, RZ, 0xc0, !PT ;  /* 0xfffff7ffaaaa7812 */ /* 0x000fe200078ec0ff */
[----:B------:R-:W-:Y:S01]  /*819a0*/  ULDC.64 UR22, c[0x0][0x228] ;  /* 0x00008a0000167ab9 */ /* 0x000fe20000000a00 */
[----:B------:R-:W-:Y:S01]  /*819b0*/  VIADD R32, R10, 0x151 ;  /* 0x000001510a207836 */ /* 0x000fe20000000000 */
[----:B------:R-:W-:Y:S01]  /*819c0*/  ULDC UR24, c[0x0][0x228] ;  /* 0x00008a0000187ab9 */ /* 0x000fe20000000800 */
[----:B------:R-:W-:-:S04]  /*819d0*/  @P1 LOP3.LUT R170, R170, 0x800, RZ, 0xfc, !PT ;  /* 0x00000800aaaa1812 */ /* 0x000fc800078efcff */
[----:B------:R-:W-:-:S04]  /*819e0*/  LOP3.LUT R170, R170, 0xfffffbff, RZ, 0xc0, !PT ;  /* 0xfffffbffaaaa7812 */ /* 0x000fc800078ec0ff */
[----:B------:R-:W-:Y:S02]  /*819f0*/  @P0 LOP3.LUT R170, R170, 0x400, RZ, 0xfc, !PT ;  /* 0x00000400aaaa0812 */ /* 0x000fe400078efcff */
[----:B------:R-:W-:Y:S01]  /*81a00*/  ISETP.GE.AND P0, PT, R54, UR33, PT ;  /* 0x0000002136007c0c */ /* 0x000fe2000bf06270 */
[----:B------:R-:W-:Y:S01]  /*81a10*/  ULDC.64 UR32, c[0x0][0x228] ;  /* 0x00008a0000207ab9 */ /* 0x000fe20000000a00 */
[----:B------:R-:W-:Y:S01]  /*81a20*/  LOP3.LUT R170, R170, 0xfffffdff, RZ, 0xc0, !PT ;  /* 0xfffffdffaaaa7812 */ /* 0x000fe200078ec0ff */
[----:B------:R-:W4:Y:S01]  /*81a30*/  LDL.LU R54, [R1+0x3238] ;  /* 0x0032380001367983 */ /* 0x000f220000300800 */
[----:B------:R-:W-:Y:S01]  /*81a40*/  ISETP.LT.AND P3, PT, R14, UR14, !P0 ;  /* 0x0000000e0e007c0c */ /* 0x000fe2000c761270 */
[----:B------:R-:W-:Y:S01]  /*81a50*/  ULDC UR14, c[0x0][0x248] ;  /* 0x00009200000e7ab9 */ /* 0x000fe20000000800 */
[----:B------:R-:W-:Y:S02]  /*81a60*/  ISETP.LT.AND P2, PT, R13, UR27, !P0 ;  /* 0x0000001b0d007c0c */ /* 0x000fe4000c741270 */
[----:B------:R-:W-:-:S09]  /*81a70*/  ISETP.LT.AND P1, PT, R12, UR15, !P0 ;  /* 0x0000000f0c007c0c */ /* 0x000fd2000c721270 */
[----:B------:R-:W-:-:S04]  /*81a80*/  @P3 LOP3.LUT R170, R170, 0x200, RZ, 0xfc, !PT ;  /* 0x00000200aaaa3812 */ /* 0x000fc800078efcff */
[----:B------:R-:W-:-:S04]  /*81a90*/  LOP3.LUT R170, R170, 0xfffffeff, RZ, 0xc0, !PT ;  /* 0xfffffeffaaaa7812 */ /* 0x000fc800078ec0ff */
[----:B------:R-:W-:Y:S02]  /*81aa0*/  @P2 LOP3.LUT R170, R170, 0x100, RZ, 0xfc, !PT ;  /* 0x00000100aaaa2812 */ /* 0x000fe400078efcff */
[----:B------:R-:W-:Y:S01]  /*81ab0*/  ISETP.LT.AND P0, PT, R11, UR22, !P0 ;  /* 0x000000160b007c0c */ /* 0x000fe2000c701270 */
[----:B------:R1:W-:Y:S01]  /*81ac0*/  STL [R1+0x269c], R24 ;  /* 0x00269c1801007387 */ /* 0x0003e20000100800 */
[----:B------:R-:W-:Y:S01]  /*81ad0*/  LOP3.LUT R170, R170, 0xffffff7f, RZ, 0xc0, !PT ;  /* 0xffffff7faaaa7812 */ /* 0x000fe200078ec0ff */
[----:B------:R-:W-:-:S03]  /*81ae0*/  ULDC UR22, c[0x0][0x228] ;  /* 0x00008a0000167ab9 */ /* 0x000fc60000000800 */
[----:B------:R-:W-:-:S04]  /*81af0*/  @P1 LOP3.LUT R170, R170, 0x80, RZ, 0xfc, !PT ;  /* 0x00000080aaaa1812 */ /* 0x000fc800078efcff */
[----:B------:R-:W-:-:S04]  /*81b00*/  LOP3.LUT R170, R170, 0xffffffbf, RZ, 0xc0, !PT ;  /* 0xffffffbfaaaa7812 */ /* 0x000fc800078ec0ff */
[----:B------:R-:W-:Y:S02]  /*81b10*/  @P0 LOP3.LUT R170, R170, 0x40, RZ, 0xfc, !PT ;  /* 0x00000040aaaa0812 */ /* 0x000fe400078efcff */
[----:B------:R-:W-:Y:S02]  /*81b20*/  ISETP.GE.AND P0, PT, R53, UR31, PT ;  /* 0x0000001f35007c0c */ /* 0x000fe4000bf06270 */
[----:B------:R-:W-:Y:S01]  /*81b30*/  LOP3.LUT R170, R170, 0xffffffdf, RZ, 0xc0, !PT ;  /* 0xffffffdfaaaa7812 */ /* 0x000fe200078ec0ff */
[----:B-1----:R-:W-:Y:S01]  /*81b40*/  VIADD R24, R24, UR14 ;  /* 0x0000000e18187c36 */ /* 0x002fe20008000000 */
[----:B------:R-:W-:Y:S01]  /*81b50*/  ISETP.LT.AND P3, PT, R14, UR18, !P0 ;  /* 0x000000120e007c0c */ /* 0x000fe2000c761270 */
[----:B------:R-:W-:Y:S01]  /*81b60*/  ULDC.64 UR14, c[0x0][0x228] ;  /* 0x00008a00000e7ab9 */ /* 0x000fe20000000a00 */
[----:B------:R-:W-:Y:S01]  /*81b70*/  ISETP.LT.AND P2, PT, R13, UR19, !P0 ;  /* 0x000000130d007c0c */ /* 0x000fe2000c741270 */
[----:B------:R-:W-:Y:S01]  /*81b80*/  ULDC.64 UR18, c[0x0][0x228] ;  /* 0x00008a0000127ab9 */ /* 0x000fe20000000a00 */
[----:B------:R-:W-:Y:S01]  /*81b90*/  ISETP.LT.AND P1, PT, R12, UR26, !P0 ;  /* 0x0000001a0c007c0c */ /* 0x000fe2000c721270 */
[----:B------:R-:W4:Y:S08]  /*81ba0*/  LDL.LU R53, [R1+0x3234] ;  /* 0x0032340001357983 */ /* 0x000f300000300800 */
[----:B------:R-:W-:Y:S01]  /*81bb0*/  @P3 LOP3.LUT R170, R170, 0x20, RZ, 0xfc, !PT ;  /* 0x00000020aaaa3812 */ /* 0x000fe200078efcff */
[----:B------:R-:W-:-:S03]  /*81bc0*/  ULDC.64 UR26, c[0x0][0x228] ;  /* 0x00008a00001a7ab9 */ /* 0x000fc60000000a00 */
        /* <DEDUP_REMOVED lines=17> */
[----:B------:R-:W-:Y:S01]  /*81ce0*/  ULDC UR21, c[0x0][0x228] ;  /* 0x00008a0000157ab9 */ /* 0x000fe20000000800 */
[----:B------:R-:W-:Y:S01]  /*81cf0*/  ISETP.LT.AND P0, PT, R11, UR18, !P0 ;  /* 0x000000120b007c0c */ /* 0x000fe2000c701270 */
[----:B-1----:R-:W-:Y:S01]  /*81d00*/  VIADD R24, R24, UR14 ;  /* 0x0000000e18187c36 */ /* 0x002fe20008000000 */
[----:B------:R-:W-:Y:S01]  /*81d10*/  ULDC UR14, c[0x0][0x228] ;  /* 0x00008a00000e7ab9 */ /* 0x000fe20000000800 */
[----:B------:R-:W-:Y:S01]  /*81d20*/  VIADD R31, R10, 0x150 ;  /* 0x000001500a1f7836 */ /* 0x000fe20000000000 */
[----:B------:R-:W-:-:S03]  /*81d30*/  ULDC UR18, c[0x0][0x228] ;  /* 0x00008a0000127ab9 */ /* 0x000fc60000000800 */
[----:B------:R-:W-:-:S04]  /*81d40*/  @P1 LOP3.LUT R169, R169, 0x80000000, RZ, 0xfc, !PT ;  /* 0x80000000a9a91812 */ /* 0x000fc800078efcff */
[----:B------:R-:W-:-:S04]  /*81d50*/  LOP3.LUT R169, R169, 0xbfffffff, RZ, 0xc0, !PT ;  /* 0xbfffffffa9a97812 */ /* 0x000fc800078ec0ff */
[----:B------:R-:W-:Y:S02]  /*81d60*/  @P0 LOP3.LUT R169, R169, 0x40000000, RZ, 0xfc, !PT ;  /* 0x40000000a9a90812 */ /* 0x000fe400078efcff */
[----:B------:R-:W-:Y:S02]  /*81d70*/  ISETP.GE.AND P0, PT, R51, UR25, PT ;  /* 0x0000001933007c0c */ /* 0x000fe4000bf06270 */
[----:B------:R-:W-:Y:S01]  /*81d80*/  @P3 LOP3.LUT R170, R170, 0x2, RZ, 0xfc, !PT ;  /* 0x00000002aaaa3812 */ /* 0x000fe200078efcff */
[----:B------:R1:W-:Y:S01]  /*81d90*/  STL [R1+0x26a4], R24 ;  /* 0x0026a41801007387 */ /* 0x0003e20000100800 */
[----:B------:R-:W-:Y:S01]  /*81da0*/  ISETP.LT.AND P3, PT, R14, UR16, !P0 ;  /* 0x000000100e007c0c */ /* 0x000fe2000c761270 */
[----:B------:R-:W-:Y:S01]  /*81db0*/  ULDC UR25, c[0x0][0x228] ;  /* 0x00008a0000197ab9 */ /* 0x000fe20000000800 */
[----:B------:R-:W-:Y:S02]  /*81dc0*/  LOP3.LUT R170, R170, 0xfffffffe, RZ, 0xc0, !PT ;  /* 0xfffffffeaaaa7812 */ /* 0x000fe400078ec0ff */
[----:B------:R-:W-:-:S02]  /*81dd0*/  LOP3.LUT R169, R169, 0xdfffffff, RZ, 0xc0, !PT ;  /* 0xdfffffffa9a97812 */ /* 0x000fc400078ec0ff */
[----:B------:R-:W-:Y:S02]  /*81de0*/  @P2 LOP3.LUT R170, R170, 0x1, RZ, 0xfc, !PT ;  /* 0x00000001aaaa2812 */ /* 0x000fe400078efcff */
[----:B------:R-:W-:Y:S02]  /*81df0*/  ISETP.LT.AND P2, PT, R13, UR20, !P0 ;  /* 0x000000140d007c0c */ /* 0x000fe4000c741270 */
[----:B------:R-:W-:Y:S01]  /*81e00*/  ISETP.LT.AND P1, PT, R12, UR17, !P0 ;  /* 0x000000110c007c0c */ /* 0x000fe2000c721270 */
[----:B-1----:R-:W-:Y:S01]  /*81e10*/  VIADD R24, R24, UR12 ;  /* 0x0000000c18187c36 */ /* 0x002fe20008000000 */
[----:B------:R-:W-:Y:S01]  /*81e20*/  ULDC.64 UR12, c[0x0][0x228] ;  /* 0x00008a00000c7ab9 */ /* 0x000fe20000000a00 */
[----:B------:R-:W-:Y:S01]  /*81e30*/  @P3 LOP3.LUT R169, R169, 0x20000000, RZ, 0xfc, !PT ;  /* 0x20000000a9a93812 */ /* 0x000fe200078efcff */
[----:B------:R-:W-:Y:S01]  /*81e40*/  ULDC.64 UR16, c[0x0][0x228] ;  /* 0x00008a0000107ab9 */ /* 0x000fe20000000a00 */
[----:B------:R-:W-:Y:S02]  /*81e50*/  ULDC UR20, c[0x0][0x228] ;  /* 0x00008a0000147ab9 */ /* 0x000fe40000000800 */
        /* <DEDUP_REMOVED lines=17> */
[----:B------:R-:W-:-:S08]  /*81f70*/  ULDC.64 UR10, c[0x0][0x228] ;  /* 0x00008a00000a7ab9 */ /* 0x000fd00000000a00 */
[----:B------:R-:W-:-:S04]  /*81f80*/  @P3 LOP3.LUT R169, R169, 0x2000000, RZ, 0xfc, !PT ;  /* 0x02000000a9a93812 */ /* 0x000fc800078efcff */
[----:B------:R-:W-:-:S04]  /*81f90*/  LOP3.LUT R169, R169, 0xfeffffff, RZ, 0xc0, !PT ;  /* 0xfeffffffa9a97812 */ /* 0x000fc800078ec0ff */
[----:B------:R-:W-:Y:S02]  /*81fa0*/  @P2 LOP3.LUT R169, R169, 0x1000000, RZ, 0xfc, !PT ;  /* 0x01000000a9a92812 */ /* 0x000fe400078efcff */
[----:B------:R-:W-:Y:S01]  /*81fb0*/  ISETP.LT.AND P0, PT, R11, UR16, !P0 ;  /* 0x000000100b007c0c */ /* 0x000fe2000c701270 */
[----:B-1----:R-:W-:Y:S01]  /*81fc0*/  VIADD R24, R24, UR12 ;  /* 0x0000000c18187c36 */ /* 0x002fe20008000000 */
[----:B------:R-:W-:Y:S01]  /*81fd0*/  LOP3.LUT R169, R169, 0xff7fffff, RZ, 0xc0, !PT ;  /* 0xff7fffffa9a97812 */ /* 0x000fe200078ec0ff */
[C---:B------:R-:W-:Y:S01]  /*81fe0*/  VIADD R30, R10.reuse, 0x14f ;  /* 0x0000014f0a1e7836 */ /* 0x040fe20000000000 */
[----:B------:R-:W-:Y:S01]  /*81ff0*/  ULDC UR16, c[0x0][0x228] ;  /* 0x00008a0000107ab9 */ /* 0x000fe20000000800 */
[----:B------:R-:W-:Y:S01]  /*82000*/  VIADD R29, R10, 0x14e ;  /* 0x0000014e0a1d7836 */ /* 0x000fe20000000000 */
[----:B------:R-:W-:Y:S01]  /*82010*/  @P1 LOP3.LUT R169, R169, 0x800000, RZ, 0xfc, !PT ;  /* 0x00800000a9a91812 */ /* 0x000fe200078efcff */
[----:B------:R-:W-:-:S03]  /*82020*/  ULDC UR12, c[0x0][0x228] ;  /* 0x00008a00000c7ab9 */ /* 0x000fc60000000800 */
        /* <DEDUP_REMOVED lines=10> */
[----:B------:R-:W-:-:S09]  /*820d0*/  ISETP.LT.AND P1, PT, R12, UR7, !P0 ;  /* 0x000000070c007c0c */ /* 0x000fd2000c721270 */
[----:B------:R-:W-:-:S04]  /*820e0*/  @P3 LOP3.LUT R169, R169, 0x200000, RZ, 0xfc, !PT ;  /* 0x00200000a9a93812 */ /* 0x000fc800078efcff */
        /* <DEDUP_REMOVED lines=20> */
[----:B------:R-:W-:-:S08]  /*82230*/  ULDC UR45, c[0x0][0x228] ;  /* 0x00008a00002d7ab9 */ /* 0x000fd00000000800 */
[----:B------:R-:W-:Y:S01]  /*82240*/  @P3 LOP3.LUT R169, R169, 0x20000, RZ, 0xfc, !PT ;  /* 0x00020000a9a93812 */ /* 0x000fe200078efcff */
[----:B-1----:R-:W-:Y:S01]  /*82250*/  VIADD R24, R24, UR6 ;  /* 0x0000000618187c36 */ /* 0x002fe20008000000 */
[----:B------:R-:W-:Y:S01]  /*82260*/  ISETP.LT.AND P0, PT, R11, UR8, !P0 ;  /* 0x000000080b007c0c */ /* 0x000fe2000c701270 */
[----:B------:R-:W-:Y:S01]  /*82270*/  ULDC UR6, c[0x0][0x248] ;  /* 0x0000920000067ab9 */ /* 0x000fe20000000800 */
[----:B------:R-:W-:Y:S01]  /*82280*/  LOP3.LUT R169, R169, 0xfffeffff, RZ, 0xc0, !PT ;  /* 0xfffeffffa9a97812 */ /* 0x000fe200078ec0ff */
[----:B------:R-:W-:Y:S01]  /*82290*/  ULDC UR46, c[0x0][0x228] ;  /* 0x00008a00002e7ab9 */ /* 0x000fe20000000800 */
[----:B------:R1:W-:Y:S01]  /*822a0*/  STL [R1+0x26b4], R24 ;  /* 0x0026b41801007387 */ /* 0x0003e20000100800 */
[----:B------:R-:W-:Y:S01]  /*822b0*/  LOP3.LUT R166, R166, 0x7fffffff, RZ, 0xc0, !PT ;  /* 0x7fffffffa6a67812 */ /* 0x000fe200078ec0ff */
[----:B------:R-:W-:Y:S01]  /*822c0*/  VIADD R27, R10, 0x14c ;  /* 0x0000014c0a1b7836 */ /* 0x000fe20000000000 */
[----:B------:R-:W-:Y:S01]  /*822d0*/  @P2 LOP3.LUT R169, R169, 0x10000, RZ, 0xfc, !PT ;  /* 0x00010000a9a92812 */ /* 0x000fe200078efcff */
[----:B------:R-:W4:Y:S01]  /*822e0*/  LDL.LU R48, [R1+0x3220] ;  /* 0x0032200001307983 */ /* 0x000f220000300800 */
[----:B------:R-:W-:-:S02]  /*822f0*/  ULDC UR8, c[0x0][0x228] ;  /* 0x00008a0000087ab9 */ /* 0x000fc40000000800 */
        /* <DEDUP_REMOVED lines=13> */
[----:B------:R1:W-:Y:S08]  /*823d0*/  STL [R1+0x26b8], R24 ;  /* 0x0026b81801007387 */ /* 0x0003f00000100800 */
[----:B------:R-:W-:Y:S01]  /*823e0*/  @P3 LOP3.LUT R169, R169, 0x2000, RZ, 0xfc, !PT ;  /* 0x00002000a9a93812 */ /* 0x000fe200078efcff */
[----:B------:R-:W4:Y:S01]  /*823f0*/  LDL.LU R47, [R1+0x321c] ;  /* 0x00321c00012f7983 */ /* 0x000f220000300800 */
[----:B------:R-:W-:-:S02]  /*82400*/  VIADD R26, R10, 0x14b ;  /* 0x0000014b0a1a7836 */ /* 0x000fc40000000000 */
[C---:B------:R-:W-:Y:S01]  /*82410*/  VIADD R243, R10.reuse, 0x149 ;  /* 0x000001490af37836 */ /* 0x040fe20000000000 */
[----:B------:R-:W-:Y:S01]  /*82420*/  LOP3.LUT R169, R169, 0xffffefff, RZ, 0xc0, !PT ;  /* 0xffffefffa9a97812 */ /* 0x000fe200078ec0ff */
[C---:B------:R-:W-:Y:S02]  /*82430*/  VIADD R25, R10.reuse, 0x14a ;  /* 0x0000014a0a197836 */ /* 0x040fe40000000000 */
[C---:B------:R-:W-:Y:S01]  /*82440*/  VIADD R242, R10.reuse, 0x148 ;  /* 0x000001480af27836 */ /* 0x040fe20000000000 */
[----:B------:R-:W-:Y:S01]  /*82450*/  @P2 LOP3.LUT R169, R169, 0x1000, RZ, 0xfc, !PT ;  /* 0x00001000a9a92812 */ /* 0x000fe200078efcff */
[C---:B------:R-:W-:Y:S01]  /*82460*/  VIADD R241, R10.reuse, 0x147 ;  /* 0x000001470af17836 */ /* 0x040fe20000000000 */
[----:B------:R-:W-:Y:S01]  /*82470*/  ISETP.LT.AND P0, PT, R11, UR6, !P0 ;  /* 0x000000060b007c0c */ /* 0x000fe2000c701270 */
[----:B------:R-:W-:Y:S01]  /*82480*/  ULDC UR6, c[0x0][0x248] ;  /* 0x0000920000067ab9 */ /* 0x000fe20000000800 */
[----:B------:R-:W-:Y:S01]  /*82490*/  LOP3.LUT R169, R169, 0xfffff7ff, RZ, 0xc0, !PT ;  /* 0xfffff7ffa9a97812 */ /* 0x000fe200078ec0ff */
[----:B------:R-:W-:-:S02]  /*824a0*/  VIADD R240, R10, 0x146 ;  /* 0x000001460af07836 */ /* 0x000fc40000000000 */
[C---:B------:R-:W-:Y:S01]  /*824b0*/  VIADD R239, R10.reuse, 0x145 ;  /* 0x000001450aef7836 */ /* 0x040fe20000000000 */
[----:B------:R-:W-:Y:S01]  /*824c0*/  @P1 LOP3.LUT R169, R169, 0x800, RZ, 0xfc, !PT ;  /* 0x00000800a9a91812 */ /* 0x000fe200078efcff */
[C---:B------:R-:W-:Y:S01]  /*824d0*/  VIADD R238, R10.reuse, 0x144 ;  /* 0x000001440aee7836 */ /* 0x040fe20000000000 */
[----:B------:R-:W-:Y:S01]  /*824e0*/  LOP3.LUT R165, R165, 0x7fffffff, RZ, 0xc0, !PT ;  /* 0x7fffffffa5a57812 */ /* 0x000fe200078ec0ff */
[C---:B------:R-:W-:Y:S01]  /*824f0*/  VIADD R237, R10.reuse, 0x143 ;  /* 0x000001430aed7836 */ /* 0x040fe20000000000 */
[----:B------:R-:W-:Y:S01]  /*82500*/  LOP3.LUT R169, R169, 0xfffffbff, RZ, 0xc0, !PT ;  /* 0xfffffbffa9a97812 */ /* 0x000fe200078ec0ff */
[C---:B------:R-:W-:Y:S01]  /*82510*/  VIADD R236, R10.reuse, 0x142 ;  /* 0x000001420aec7836 */ /* 0x040fe20000000000 */
[----:B------:R-:W-:Y:S01]  /*82520*/  ULDC UR52, c[0x0][0x228] ;  /* 0x00008a0000347ab9 */ /* 0x000fe20000000800 */
[C---:B------:R-:W-:Y:S01]  /*82530*/  VIADD R235, R10.reuse, 0x141 ;  /* 0x000001410aeb7836 */ /* 0x040fe20000000000 */
[----:B------:R-:W-:Y:S01]  /*82540*/  @P0 LOP3.LUT R169, R169, 0x400, RZ, 0xfc, !PT ;  /* 0x00000400a9a90812 */ /* 0x000fe200078efcff */
[----:B------:R-:W-:Y:S01]  /*82550*/  VIADD R234, R10, 0x140 ;  /* 0x000001400aea7836 */ /* 0x000fe20000000000 */
        /* <DEDUP_REMOVED lines=9> */
[----:B------:R1:W-:Y:S01]  /*825f0*/  STL [R1+0x26bc], R24 ;  /* 0x0026bc1801007387 */ /* 0x0003e20000100800 */
[----:B------:R-:W-:Y:S01]  /*82600*/  ULDC UR17, c[0x0][0x228] ;  /* 0x00008a0000117ab9 */ /* 0x000fe20000000800 */
[----:B------:R-:W-:-:S06]  /*82610*/  ULDC UR51, c[0x0][0x228] ;  /* 0x00008a0000337ab9 */ /* 0x000fcc0000000800 */
        /* <DEDUP_REMOVED lines=22> */
[----:B------:R-:W-:Y:S01]  /*82780*/  ULDC UR59, c[0x0][0x228] ;  /* 0x00008a00003b7ab9 */ /* 0x000fe20000000800 */
[----:B------:R-:W-:Y:S01]  /*82790*/  ULDC UR58, c[0x0][0x228] ;  /* 0x00008a00003a7ab9 */ /* 0x000fe20000000800 */
        /* <DEDUP_REMOVED lines=16> */
[----:B------:R-:W-:Y:S01]  /*828a0*/  ULDC.64 UR22, c[0x0][0x228] ;  /* 0x00008a0000167ab9 */ /* 0x000fe20000000a00 */
[----:B------:R-:W-:-:S07]  /*828b0*/  ISETP.LT.AND P0, PT, R11, UR26, !P0 ;  /* 0x0000001a0b007c0c */ /* 0x000fce000c701270 */
[----:B------:R-:W-:-:S04]  /*828c0*/  @P1 LOP3.LUT R168, R168, 0x80000000, RZ, 0xfc, !PT ;  /* 0x80000000a8a81812 */ /* 0x000fc800078efcff */
[----:B------:R-:W-:-:S04]  /*828d0*/  LOP3.LUT R168, R168, 0xbfffffff, RZ, 0xc0, !PT ;  /* 0xbfffffffa8a87812 */ /* 0x000fc800078ec0ff */
[----:B------:R-:W-:Y:S02]  /*828e0*/  @P0 LOP3.LUT R168, R168, 0x40000000, RZ, 0xfc, !PT ;  /* 0x40000000a8a80812 */ /* 0x000fe400078efcff */
[----:B------:R-:W-:Y:S01]  /*828f0*/  ISETP.GE.AND P0, PT, R43, UR7, PT ;  /* 0x000000072b007c0c */ /* 0x000fe2000bf06270 */
[----:B------:R1:W-:Y:S01]  /*82900*/  STL [R1+0x26c4], R24 ;  /* 0x0026c41801007387 */ /* 0x0003e20000100800 */
[----:B------:R-:W-:Y:S01]  /*82910*/  @P3 LOP3.LUT R169, R169, 0x2, RZ, 0xfc, !PT ;  /* 0x00000002a9a93812 */ /* 0x000fe200078efcff */
[----:B------:R-:W-:Y:S01]  /*82920*/  ULDC UR7, c[0x0][0x228] ;  /* 0x00008a0000077ab9 */ /* 0x000fe20000000800 */
[----:B------:R-:W-:Y:S01]  /*82930*/  ISETP.LT.AND P3, PT, R14, UR50, !P0 ;  /* 0x000000320e007c0c */ /* 0x000fe2000c761270 */
[----:B------:R-:W-:Y:S01]  /*82940*/  ULDC UR50, c[0x0][0x228] ;  /* 0x00008a0000327ab9 */ /* 0x000fe20000000800 */
[----:B------:R-:W-:Y:S01]  /*82950*/  LOP3.LUT R169, R169, 0xfffffffe, RZ, 0xc0, !PT ;  /* 0xfffffffea9a97812 */ /* 0x000fe200078ec0ff */
[----:B------:R-:W4:Y:S01]  /*82960*/  LDL.LU R44, [R1+0x3210] ;  /* 0x00321000012c7983 */ /* 0x000f220000300800 */
[----:B------:R-:W-:-:S02]  /*82970*/  LOP3.LUT R168, R168, 0xdfffffff, RZ, 0xc0, !PT ;  /* 0xdfffffffa8a87812 */ /* 0x000fc400078ec0ff */
[----:B------:R-:W-:Y:S02]  /*82980*/  @P2 LOP3.LUT R169, R169, 0x1, RZ, 0xfc, !PT ;  /* 0x00000001a9a92812 */ /* 0x000fe400078efcff */
[----:B------:R-:W-:Y:S02]  /*82990*/  ISETP.LT.AND P2, PT, R13, UR41, !P0 ;  /* 0x000000290d007c0c */ /* 0x000fe4000c741270 */
[----:B------:R-:W-:Y:S01]  /*829a0*/  ISETP.LT.AND P1, PT, R12, UR40, !P0 ;  /* 0x000000280c007c0c */ /* 0x000fe2000c721270 */
[----:B------:R-:W-:Y:S02]  /*829b0*/  ULDC.64 UR40, c[0x0][0x228] ;  /* 0x00008a0000287ab9 */ /* 0x000fe40000000a00 */
        /* <DEDUP_REMOVED lines=20> */
[----:B------:R-:W-:Y:S01]  /*82b00*/  ULDC UR50, c[0x0][0x228] ;  /* 0x00008a0000327ab9 */ /* 0x000fe20000000800 */
[----:B------:R-:W4:Y:S05]  /*82b10*/  LDL.LU R43, [R1+0x320c] ;  /* 0x00320c00012b7983 */ /* 0x000f2a0000300800 */
        /* <DEDUP_REMOVED lines=16> */
[----:B------:R-:W-:-:S06]  /*82c20*/  ULDC UR50, c[0x0][0x228] ;  /* 0x00008a0000327ab9 */ /* 0x000fcc0000000800 */
        /* <DEDUP_REMOVED lines=17> */
[----:B------:R-:W-:Y:S01]  /*82d40*/  ULDC UR50, c[0x0][0x228] ;  /* 0x00008a0000327ab9 */ /* 0x000fe20000000800 */
[----:B------:R1:W-:Y:S01]  /*82d50*/  STL [R1+0x26cc], R24 ;  /* 0x0026cc1801007387 */ /* 0x0003e20000100800 */
[----:B------:R-:W-:-:S04]  /*82d60*/  ULDC UR45, c[0x0][0x228] ;  /* 0x00008a00002d7ab9 */ /* 0x000fc80000000800 */
[----:B------:R-:W-:Y:S01]  /*82d70*/  @P3 LOP3.LUT R168, R168, 0x20000, RZ, 0xfc, !PT ;  /* 0x00020000a8a83812 */ /* 0x000fe200078efcff */
[----:B------:R-:W4:Y:S03]  /*82d80*/  LDL.LU R42, [R1+0x3208] ;  /* 0x00320800012a7983 */ /* 0x000f260000300800 */
        /* <DEDUP_REMOVED lines=9> */
[----:B------:R-:W-:Y:S01]  /*82e20*/  ULDC UR50, c[0x0][0x228] ;  /* 0x00008a0000327ab9 */ /* 0x000fe20000000800 */
[----:B------:R-:W-:Y:S01]  /*82e30*/  ISETP.LT.AND P2, PT, R13, UR57, !P0 ;  /* 0x000000390d007c0c */ /* 0x000fe2000c741270 */
[----:B-1----:R-:W-:Y:S01]  /*82e40*/  VIADD R24, R24, UR6 ;  /* 0x0000000618187c36 */ /* 0x002fe20008000000 */
[----:B------:R-:W-:Y:S01]  /*82e50*/  LOP3.LUT R168, R168, 0xffffdfff, RZ, 0xc0, !PT ;  /* 0xffffdfffa8a87812 */ /* 0x000fe200078ec0ff */
[----:B------:R-:W-:Y:S01]  /*82e60*/  ULDC UR6, c[0x0][0x228] ;  /* 0x00008a0000067ab9 */ /* 0x000fe20000000800 */
[----:B------:R-:W-:Y:S01]  /*82e70*/  ISETP.LT.AND P1, PT, R12, UR56, !P0 ;  /* 0x000000380c007c0c */ /* 0x000fe2000c721270 */
[----:B------:R-:W-:-:S06]  /*82e80*/  ULDC UR57, c[0x0][0x228] ;  /* 0x00008a0000397ab9 */ /* 0x000fcc0000000800 */
[----:B------:R-:W-:Y:S01]  /*82e90*/  @P3 LOP3.LUT R168, R168, 0x2000, RZ, 0xfc, !PT ;  /* 0x00002000a8a83812 */ /* 0x000fe200078efcff */
[----:B------:R1:W-:Y:S01]  /*82ea0*/  STL [R1+0x26d0], R24 ;  /* 0x0026d01801007387 */ /* 0x0003e20000100800 */
[----:B------:R-:W-:Y:S02]  /*82eb0*/  ULDC UR56, c[0x0][0x228] ;  /* 0x00008a0000387ab9 */ /* 0x000fe40000000800 */
[----:B------:R-:W-:Y:S01]  /*82ec0*/  LOP3.LUT R168, R168, 0xffffefff, RZ, 0xc0, !PT ;  /* 0xffffefffa8a87812 */ /* 0x000fe200078ec0ff */
[----:B------:R-:W4:Y:S03]  /*82ed0*/  LDL.LU R41, [R1+0x3204] ;  /* 0x0032040001297983 */ /* 0x000f260000300800 */
[----:B------:R-:W-:Y:S02]  /*82ee0*/  @P2 LOP3.LUT R168, R168, 0x1000, RZ, 0xfc, !PT ;  /* 0x00001000a8a82812 */ /* 0x000fe400078efcff */
[----:B------:R-:W-:-:S02]  /*82ef0*/  ISETP.LT.AND P0, PT, R11, UR26, !P0 ;  /* 0x0000001a0b007c0c */ /* 0x000fc4000c701270 */
        /* <DEDUP_REMOVED lines=11> */
[----:B------:R1:W-:Y:S01]  /*82fb0*/  STL [R1+0x26d4], R24 ;  /* 0x0026d41801007387 */ /* 0x0003e20000100800 */
[----:B------:R-:W-:Y:S01]  /*82fc0*/  ISETP.LT.AND P1, PT, R12, UR53, !P0 ;  /* 0x000000350c007c0c */ /* 0x000fe2000c721270 */
[----:B------:R-:W-:Y:S01]  /*82fd0*/  ULDC.64 UR40, c[0x0][0x228] ;  /* 0x00008a0000287ab9 */ /* 0x000fe20000000a00 */
[----:B------:R-:W-:Y:S01]  /*82fe0*/  ULDC UR54, c[0x0][0x228] ;  /* 0x00008a0000367ab9 */ /* 0x000fe20000000800 */
[----:B------:R-:W4:Y:S01]  /*82ff0*/  LDL.LU R40, [R1+0x3200] ;  /* 0x0032000001287983 */ /* 0x000f220000300800 */
[----:B------:R-:W-:-:S05]  /*83000*/  ULDC UR53, c[0x0][0x228] ;  /* 0x00008a0000357ab9 */ /* 0x000fca0000000800 */
[----:B------:R-:W-:Y:S01]  /*83010*/  @P3 LOP3.LUT R168, R168, 0x200, RZ, 0xfc, !PT ;  /* 0x00000200a8a83812 */ /* 0x000fe200078efcff */
[----:B-1----:R-:W-:Y:S01]  /*83020*/  VIADD R24, R24, UR22 ;  /* 0x0000001618187c36 */ /* 0x002fe20008000000 */
[----:B------:R-:W-:Y:S02]  /*83030*/  ULDC UR22, c[0x0][0x248] ;  /* 0x0000920000167ab9 */ /* 0x000fe40000000800 */
[----:B------:R-:W-:Y:S02]  /*83040*/  LOP3.LUT R168, R168, 0xfffffeff, RZ, 0xc0, !PT ;  /* 0xfffffeffa8a87812 */ /* 0x000fe400078ec0ff */
[----:B------:R1:W-:Y:S02]  /*83050*/  STL [R1+0x26d8], R24 ;  /* 0x0026d81801007387 */ /* 0x0003e40000100800 */
[----:B------:R-:W-:Y:S02]  /*83060*/  @P2 LOP3.LUT R168, R168, 0x100, RZ, 0xfc, !PT ;  /* 0x00000100a8a82812 */ /* 0x000fe400078efcff */
[----:B------:R-:W4:Y:S02]  /*83070*/  LDL.LU R39, [R1+0x31fc] ;  /* 0x0031fc0001277983 */ /* 0x000f240000300800 */
[----:B------:R-:W-:Y:S01]  /*83080*/  LOP3.LUT R168, R168, 0xffffff7f, RZ, 0xc0, !PT ;  /* 0xffffff7fa8a87812 */ /* 0x000fe200078ec0ff */
[----:B-1----:R-:W-:Y:S01]  /*83090*/  VIADD R24, R24, UR22 ;  /* 0x0000001618187c36 */ /* 0x002fe20008000000 */
[----:B------:R-:W-:-:S02]  /*830a0*/  ULDC.64 UR22, c[0x0][0x228] ;  /* 0x00008a0000167ab9 */ /* 0x000fc40000000a00 */
[----:B------:R-:W-:Y:S01]  /*830b0*/  ISETP.LT.AND P0, PT, R11, UR22, !P0 ;  /* 0x000000160b007c0c */ /* 0x000fe2000c701270 */
[----:B------:R-:W-:Y:S01]  /*830c0*/  ULDC UR22, c[0x0][0x248] ;  /* 0x0000920000167ab9 */ /* 0x000fe20000000800 */
[----:B------:R-:W-:-:S04]  /*830d0*/  @P1 LOP3.LUT R168, R168, 0x80, RZ, 0xfc, !PT ;  /* 0x00000080a8a81812 */ /* 0x000fc800078efcff */
[----:B------:R-:W-:-:S07]  /*830e0*/  LOP3.LUT R168, R168, 0xffffffbf, RZ, 0xc0, !PT ;  /* 0xffffffbfa8a87812 */ /* 0x000fce00078ec0ff */
        /* <DEDUP_REMOVED lines=16> */
[----:B------:R-:W-:Y:S01]  /*831f0*/  ULDC UR40, c[0x0][0x228] ;  /* 0x00008a0000287ab9 */ /* 0x000fe20000000800 */
[----:B------:R-:W-:-:S02]  /*83200*/  ULDC UR48, c[0x0][0x228] ;  /* 0x00008a0000307ab9 */ /* 0x000fc40000000800 */
        /* <DEDUP_REMOVED lines=12> */
[----:B------:R-:W4:Y:S01]  /*832d0*/  LDL.LU R37, [R1+0x31f4] ;  /* 0x0031f40001257983 */ /* 0x000f220000300800 */
[----:B------:R-:W-:Y:S01]  /*832e0*/  ISETP.LT.AND P0, PT, R11, UR32, !P0 ;  /* 0x000000200b007c0c */ /* 0x000fe2000c701270 */
[----:B------:R-:W-:Y:S01]  /*832f0*/  ULDC UR32, c[0x0][0x228] ;  /* 0x00008a0000207ab9 */ /* 0x000fe20000000800 */
[----:B------:R-:W-:Y:S01]  /*83300*/  LOP3.LUT R168, R168, 0xfffffffd, RZ, 0xc0, !PT ;  /* 0xfffffffda8a87812 */ /* 0x000fe200078ec0ff */
[----:B------:R-:W-:Y:S01]  /*83310*/  ULDC UR44, c[0x0][0x228] ;  /* 0x00008a00002c7ab9 */ /* 0x000fe20000000800 */
[----:B------:R-:W-:Y:S01]  /*83320*/  VIADD R233, R10, 0x13f ;  /* 0x0000013f0ae97836 */ /* 0x000fe20000000000 */
[----:B------:R-:W-:-:S02]  /*83330*/  ULDC UR43, c[0x0][0x228] ;  /* 0x00008a00002b7ab9 */ /* 0x000fc40000000800 */
[----:B------:R-:W-:-:S04]  /*83340*/  @P1 LOP3.LUT R167, R167, 0x80000000, RZ, 0xfc, !PT ;  /* 0x80000000a7a71812 */ /* 0x000fc800078efcff */
[----:B------:R-:W-:-:S04]  /*83350*/  LOP3.LUT R167, R167, 0xbfffffff, RZ, 0xc0, !PT ;  /* 0xbfffffffa7a77812 */ /* 0x000fc800078ec0ff */
[----:B------:R-:W-:Y:S02]  /*83360*/  @P0 LOP3.LUT R167, R167, 0x40000000, RZ, 0xfc, !PT ;  /* 0x40000000a7a70812 */ /* 0x000fe400078efcff */
[----:B------:R-:W-:Y:S01]  /*83370*/  ISETP.GE.AND P0, PT, R35, UR27, PT ;  /* 0x0000001b23007c0c */ /* 0x000fe2000bf06270 */
[----:B------:R-:W-:Y:S01]  /*83380*/  ULDC.64 UR26, c[0x0][0x228] ;  /* 0x00008a00001a7ab9 */ /* 0x000fe20000000a00 */
[----:B------:R-:W-:Y:S02]  /*83390*/  @P3 LOP3.LUT R168, R168, 0x2, RZ, 0xfc, !PT ;  /* 0x00000002a8a83812 */ /* 0x000fe400078efcff */
[----:B------:R-:W-:Y:S01]  /*833a0*/  ISETP.LT.AND P3, PT, R14, UR47, !P0 ;  /* 0x0000002f0e007c0c */ /* 0x000fe2000c761270 */
[----:B-1----:R-:W-:Y:S01]  /*833b0*/  VIADD R24, R24, UR22 ;  /* 0x0000001618187c36 */ /* 0x002fe20008000000 */
[----:B------:R-:W-:Y:S01]  /*833c0*/  LOP3.LUT R168, R168, 0xfffffffe, RZ, 0xc0, !PT ;  /* 0xfffffffea8a87812 */ /* 0x000fe200078ec0ff */
[----:B------:R-:W-:Y:S01]  /*833d0*/  ULDC UR22, c[0x0][0x248] ;  /* 0x0000920000167ab9 */ /* 0x000fe20000000800 */
[----:B------:R-:W-:Y:S01]  /*833e0*/  LOP3.LUT R167, R167, 0xdfffffff, RZ, 0xc0, !PT ;  /* 0xdfffffffa7a77812 */ /* 0x000fe200078ec0ff */
[----:B------:R-:W-:Y:S01]  /*833f0*/  ULDC UR47, c[0x0][0x228] ;  /* 0x00008a00002f7ab9 */ /* 0x000fe20000000800 */
[----:B------:R-:W-:-:S02]  /*83400*/  @P2 LOP3.LUT R168, R168, 0x1, RZ, 0xfc, !PT ;  /* 0x00000001a8a82812 */ /* 0x000fc400078efcff */
[----:B------:R-:W-:Y:S02]  /*83410*/  ISETP.LT.AND P2, PT, R13, UR39, !P0 ;  /* 0x000000270d007c0c */ /* 0x000fe4000c741270 */
[----:B------:R-:W-:Y:S01]  /*83420*/  ISETP.LT.AND P1, PT, R12, UR42, !P0 ;  /* 0x0000002a0c007c0c */ /* 0x000fe2000c721270 */
[----:B------:R1:W-:Y:S02]  /*83430*/  STL [R1+0x26e4], R24 ;  /* 0x0026e41801007387 */ /* 0x0003e40000100800 */
[----:B------:R-:W-:Y:S01]  /*83440*/  @P3 LOP3.LUT R167, R167, 0x20000000, RZ, 0xfc, !PT ;  /* 0x20000000a7a73812 */ /* 0x000fe200078efcff */
[----:B------:R-:W-:Y:S01]  /*83450*/  ULDC UR42, c[0x0][0x228] ;  /* 0x00008a00002a7ab9 */ /* 0x000fe20000000800 */
[----:B------:R-:W-:Y:S01]  /*83460*/  ISETP.LT.AND P0, PT, R11, UR30, !P0 ;  /* 0x0000001e0b007c0c */ /* 0x000fe2000c701270 */
[----:B------:R-:W4:Y:S01]  /*83470*/  LDL.LU R36, [R1+0x31f0] ;  /* 0x0031f00001247983 */ /* 0x000f220000300800 */
[----:B------:R-:W-:Y:S01]  /*83480*/  LOP3.LUT R167, R167, 0xefffffff, RZ, 0xc0, !PT ;  /* 0xefffffffa7a77812 */ /* 0x000fe200078ec0ff */
[----:B------:R-:W-:Y:S01]  /*83490*/  ULDC UR30, c[0x0][0x228] ;  /* 0x00008a00001e7ab9 */ /* 0x000fe20000000800 */
[----:B------:R-:W-:Y:S01]  /*834a0*/  VIADD R232, R10, 0x13e ;  /* 0x0000013e0ae87836 */ /* 0x000fe20000000000 */
[----:B------:R-:W4:Y:S01]  /*834b0*/  LDL.LU R35, [R1+0x31ec] ;  /* 0x0031ec0001237983 */ /* 0x000f220000300800 */
[----:B------:R-:W-:Y:S01]  /*834c0*/  @P2 LOP3.LUT R167, R167, 0x10000000, RZ, 0xfc, !PT ;  /* 0x10000000a7a72812 */ /* 0x000fe200078efcff */
[----:B------:R-:W-:-:S03]  /*834d0*/  ULDC UR39, c[0x0][0x228] ;  /* 0x00008a0000277ab9 */ /* 0x000fc60000000800 */
        /* <DEDUP_REMOVED lines=10> */
[----:B------:R-:W-:Y:S01]  /*83580*/  ULDC UR35, c[0x0][0x228] ;  /* 0x00008a0000237ab9 */ /* 0x000fe20000000800 */
[----:B------:R-:W-:Y:S01]  /*83590*/  ISETP.LT.AND P1, PT, R12, UR37, !P0 ;  /* 0x000000250c007c0c */ /* 0x000fe2000c721270 */
[----:B------:R1:W-:Y:S06]  /*835a0*/  STL [R1+0x26e8], R24 ;  /* 0x0026e81801007387 */ /* 0x0003ec0000100800 */
[----:B------:R-:W-:Y:S01]  /*835b0*/  @P3 LOP3.LUT R167, R167, 0x2000000, RZ, 0xfc, !PT ;  /* 0x02000000a7a73812 */ /* 0x000fe200078efcff */
[----:B------:R-:W4:Y:S01]  /*835c0*/  LDL.LU R34, [R1+0x31e8] ;  /* 0x0031e80001227983 */ /* 0x000f220000300800 */
[----:B------:R-:W-:-:S02]  /*835d0*/  ULDC UR37, c[0x0][0x228] ;  /* 0x00008a0000257ab9 */ /* 0x000fc40000000800 */
        /* <DEDUP_REMOVED lines=19> */
[----:B------:R-:W-:-:S06]  /*83710*/  ULDC.64 UR28, c[0x0][0x228] ;  /* 0x00008a00001c7ab9 */ /* 0x000fcc0000000a00 */
[----:B------:R-:W-:-:S04]  /*83720*/  @P3 LOP3.LUT R167, R167, 0x200000, RZ, 0xfc, !PT ;  /* 0x00200000a7a73812 */ /* 0x000fc800078efcff */
[----:B------:R-:W-:Y:S01]  /*83730*/  LOP3.LUT R167, R167, 0xffefffff, RZ, 0xc0, !PT ;  /* 0xffefffffa7a77812 */ /* 0x000fe200078ec0ff */
[----:B-1----:R-:W-:Y:S01]  /*83740*/  VIADD R24, R24, UR22 ;  /* 0x0000001618187c36 */ /* 0x002fe20008000000 */
[----:B------:R-:W-:Y:S02]  /*83750*/  ULDC.64 UR22, c[0x0][0x228] ;  /* 0x00008a0000167ab9 */ /* 0x000fe40000000a00 */
[----:B------:R-:W-:Y:S02]  /*83760*/  @P2 LOP3.LUT R167, R167, 0x100000, RZ, 0xfc, !PT ;  /* 0x00100000a7a72812 */ /* 0x000fe400078efcff */
[----:B------:R-:W-:Y:S01]  /*83770*/  ISETP.LT.AND P0, PT, R11, UR22, !P0 ;  /* 0x000000160b007c0c */ /* 0x000fe2000c701270 */
[----:B------:R1:W-:Y:S01]  /*83780*/  STL [R1+0x26f0], R24 ;  /* 0x0026f01801007387 */ /* 0x0003e20000100800 */
[----:B------:R-:W-:Y:S01]  /*83790*/  LOP3.LUT R167, R167, 0xfff7ffff, RZ, 0xc0, !PT ;  /* 0xfff7ffffa7a77812 */ /* 0x000fe200078ec0ff */
[----:B------:R-:W-:Y:S01]  /*837a0*/  VIADD R230, R10, 0x13c ;  /* 0x0000013c0ae67836 */ /* 0x000fe20000000000 */
[----:B------:R-:W-:Y:S01]  /*837b0*/  LOP3.LUT R164, R164, 0x7fffffff, RZ, 0xc0, !PT ;  /* 0x7fffffffa4a47812 */ /* 0x000fe200078ec0ff */
[----:B------:R-:W-:Y:S01]  /*837c0*/  VIADD R229, R10, 0x13b ;  /* 0x0000013b0ae57836 */ /* 0x000fe20000000000 */
[----:B------:R-:W-:Y:S01]  /*837d0*/  @P1 LOP3.LUT R167, R167, 0x80000, RZ, 0xfc, !PT ;  /* 0x00080000a7a71812 */ /* 0x000fe200078efcff */
[----:B------:R-:W-:-:S03]  /*837e0*/  ULDC UR22, c[0x0][0x228] ;  /* 0x00008a0000167ab9 */ /* 0x000fc60000000800 */
        /* <DEDUP_REMOVED lines=12> */
[----:B------:R-:W-:-:S03]  /*838b0*/  ULDC UR25, c[0x0][0x228] ;  /* 0x00008a0000197ab9 */ /* 0x000fc60000000800 */
        /* <DEDUP_REMOVED lines=8> */
[----:B------:R-:W-:-:S04]  /*83940*/  ISETP.GE.AND P0, PT, R31, UR31, PT ;  /* 0x0000001f1f007c0c */ /* 0x000fc8000bf06270 */
[----:B------:R-:W-:Y:S02]  /*83950*/  ISETP.LT.AND P3, PT, R14, UR18, !P0 ;  /* 0x000000120e007c0c */ /* 0x000fe4000c761270 */
[----:B------:R-:W-:Y:S01]  /*83960*/  ISETP.LT.AND P2, PT, R13, UR19, !P0 ;  /* 0x000000130d007c0c */ /* 0x000fe2000c741270 */
[----:B------:R-:W-:Y:S01]  /*83970*/  ULDC.64 UR18, c[0x0][0x228] ;  /* 0x00008a0000127ab9 */ /* 0x000fe20000000a00 */
[----:B------:R-:W-:Y:S02]  /*83980*/  LOP3.LUT R167, R167, 0xffffdfff, RZ, 0xc0, !PT ;  /* 0xffffdfffa7a77812 */ /* 0x000fe400078ec0ff */
[----:B------:R-:W-:-:S07]  /*83990*/  ISETP.LT.AND P1, PT, R12, UR24, !P0 ;  /* 0x000000180c007c0c */ /* 0x000fce000c721270 */
        /* <DEDUP_REMOVED lines=24> */
[----:B------:R1:W-:Y:S01]  /*83b20*/  STL [R1+0x26f8], R24 ;  /* 0x0026f81801007387 */ /* 0x0003e20000100800 */
[----:B------:R-:W-:Y:S01]  /*83b30*/  LOP3.LUT R167, R167, 0xffffff7f, RZ, 0xc0, !PT ;  /* 0xffffff7fa7a77812 */ /* 0x000fe200078ec0ff */
[----:B------:R-:W-:Y:S01]  /*83b40*/  VIADD R228, R10, 0x13a ;  /* 0x0000013a0ae47836 */ /* 0x000fe20000000000 */
[----:B------:R-:W-:Y:S01]  /*83b50*/  ULDC UR18, c[0x0][0x228] ;  /* 0x00008a0000127ab9 */ /* 0x000fe20000000800 */
[----:B------:R-:W4:Y:S01]  /*83b60*/  LDL.LU R31, [R1+0x31dc] ;  /* 0x0031dc00011f7983 */ /* 0x000f220000300800 */
        /* <DEDUP_REMOVED lines=9> */
[----:B------:R-:W-:Y:S02]  /*83c00*/  ISETP.LT.AND P2, PT, R13, UR11, !P0 ;  /* 0x0000000b0d007c0c */ /* 0x000fe4000c741270 */
[----:B------:R-:W-:Y:S01]  /*83c10*/  ISETP.LT.AND P1, PT, R12, UR12, !P0 ;  /* 0x0000000c0c007c0c */ /* 0x000fe2000c721270 */
[----:B------:R1:W-:Y:S08]  /*83c20*/  STL [R1+0x26fc], R24 ;  /* 0x0026fc1801007387 */ /* 0x0003f00000100800 */
        /* <DEDUP_REMOVED lines=15> */
[----:B------:R-:W-:-:S03]  /*83d20*/  ULDC.64 UR14, c[0x0][0x228] ;  /* 0x00008a00000e7ab9 */ /* 0x000fc60000000a00 */
[----:B------:R-:W-:Y:S02]  /*83d30*/  ISETP.LT.AND P1, PT, R12, UR10, !P0 ;  /* 0x0000000a0c007c0c */ /* 0x000fe4000c721270 */
[----:B------:R-:W-:Y:S01]  /*83d40*/  ISETP.LT.AND P3, PT, R14, UR40, !P0 ;  /* 0x000000280e007c0c */ /* 0x000fe2000c761270 */
[----:B------:R-:W-:Y:S01]  /*83d50*/  ULDC UR40, c[0x0][0x228] ;  /* 0x00008a0000287ab9 */ /* 0x000fe20000000800 */
[----:B------:R-:W-:Y:S01]  /*83d60*/  ISETP.LT.AND P2, PT, R13, UR9, !P0 ;  /* 0x000000090d007c0c */ /* 0x000fe2000c741270 */
[----:B------:R1:W-:Y:S01]  /*83d70*/  STL [R1+0x2700], R24 ;  /* 0x0027001801007387 */ /* 0x0003e20000100800 */
[----:B------:R-:W-:Y:S01]  /*83d80*/  ISETP.LT.AND P0, PT, R11, UR12, !P0 ;  /* 0x0000000c0b007c0c */ /* 0x000fe2000c701270 */
[----:B------:R-:W-:Y:S01]  /*83d90*/  ULDC UR9, c[0x0][0x248] ;  /* 0x0000920000097ab9 */ /* 0x000fe20000000800 */
[----:B------:R-:W-:Y:S01]  /*83da0*/  LOP3.LUT R167, R167, 0xfffffffd, RZ, 0xc0, !PT ;  /* 0xfffffffda7a77812 */ /* 0x000fe200078ec0ff */
[----:B------:R-:W4:Y:S04]  /*83db0*/  LDL.LU R29, [R1+0x31d4] ;  /* 0x0031d400011d7983 */ /* 0x000f280000300800 */
[----:B------:R-:W-:-:S04]  /*83dc0*/  @P1 LOP3.LUT R166, R166, 0x80000000, RZ, 0xfc, !PT ;  /* 0x80000000a6a61812 */ /* 0x000fc800078efcff */
[----:B------:R-:W-:-:S04]  /*83dd0*/  LOP3.LUT R166, R166, 0xbfffffff, RZ, 0xc0, !PT ;  /* 0xbfffffffa6a67812 */ /* 0x000fc800078ec0ff */
[----:B------:R-:W-:Y:S02]  /*83de0*/  @P0 LOP3.LUT R166, R166, 0x40000000, RZ, 0xfc, !PT ;  /* 0x40000000a6a60812 */ /* 0x000fe400078efcff */
[----:B------:R-:W-:Y:S01]  /*83df0*/  ISETP.GE.AND P0, PT, R27, UR21, PT ;  /* 0x000000151b007c0c */ /* 0x000fe2000bf06270 */
[----:B-1----:R-:W-:Y:S01]  /*83e00*/  VIADD R24, R24, UR11 ;  /* 0x0000000b18187c36 */ /* 0x002fe20008000000 */
[----:B------:R-:W-:Y:S01]  /*83e10*/  @P3 LOP3.LUT R167, R167, 0x2, RZ, 0xfc, !PT ;  /* 0x00000002a7a73812 */ /* 0x000fe200078efcff */
[----:B------:R-:W-:Y:S01]  /*83e20*/  ULDC.64 UR10, c[0x0][0x228] ;  /* 0x00008a00000a7ab9 */ /* 0x000fe20000000a00 */
[----:B------:R-:W-:Y:S01]  /*83e30*/  ISETP.LT.AND P3, PT, R14, UR40, !P0 ;  /* 0x000000280e007c0c */ /* 0x000fe2000c761270 */
[----:B------:R-:W-:Y:S01]  /*83e40*/  ULDC UR40, c[0x0][0x228] ;  /* 0x00008a0000287ab9 */ /* 0x000fe20000000800 */
[----:B------:R-:W-:Y:S01]  /*83e50*/  LOP3.LUT R167, R167, 0xfffffffe, RZ, 0xc0, !PT ;  /* 0xfffffffea7a77812 */ /* 0x000fe200078ec0ff */
[----:B------:R-:W-:Y:S01]  /*83e60*/  ULDC UR21, c[0x0][0x228] ;  /* 0x00008a0000157ab9 */ /* 0x000fe20000000800 */
[----:B------:R-:W-:-:S02]  /*83e70*/  LOP3.LUT R166, R166, 0xdfffffff, RZ, 0xc0, !PT ;  /* 0xdfffffffa6a67812 */ /* 0x000fc400078ec0ff */
[----:B------:R-:W-:Y:S02]  /*83e80*/  @P2 LOP3.LUT R167, R167, 0x1, RZ, 0xfc, !PT ;  /* 0x00000001a7a72812 */ /* 0x000fe400078efcff */
        /* <DEDUP_REMOVED lines=8> */
[----:B------:R-:W-:Y:S01]  /*83f10*/  VIADD R226, R10, 0x138 ;  /* 0x000001380ae27836 */ /* 0x000fe20000000000 */
[----:B------:R-:W-:-:S02]  /*83f20*/  ULDC UR14, c[0x0][0x228] ;  /* 0x00008a00000e7ab9 */ /* 0x000fc40000000800 */
[----:B------:R-:W-:-:S04]  /*83f30*/  @P2 LOP3.LUT R166, R166, 0x10000000, RZ, 0xfc, !PT ;  /* 0x10000000a6a62812 */ /* 0x000fc800078efcff */
        /* <DEDUP_REMOVED lines=20> */
[----:B------:R-:W-:Y:S01]  /*84080*/  ISETP.LT.AND P0, PT, R11, UR10, !P0 ;  /* 0x0000000a0b007c0c */ /* 0x000fe2000c701270 */
[----:B-1----:R-:W-:Y:S01]  /*84090*/  VIADD R24, R24, UR7 ;  /* 0x0000000718187c36 */ /* 0x002fe20008000000 */
[----:B------:R-:W-:Y:S01]  /*840a0*/  LOP3.LUT R166, R166, 0xff7fffff, RZ, 0xc0, !PT ;  /* 0xff7fffffa6a67812 */ /* 0x000fe200078ec0ff */
[----:B------:R-:W-:Y:S01]  /*840b0*/  VIADD R225, R10, 0x137 ;  /* 0x000001370ae17836 */ /* 0x000fe20000000000 */
[----:B------:R-:W-:Y:S02]  /*840c0*/  ULDC UR10, c[0x0][0x228] ;  /* 0x00008a00000a7ab9 */ /* 0x000fe40000000800 */
        /* <DEDUP_REMOVED lines=8> */
[----:B------:R-:W-:Y:S01]  /*84150*/  ULDC UR30, c[0x0][0x228] ;  /* 0x00008a00001e7ab9 */ /* 0x000fe20000000800 */
[----:B------:R-:W-:Y:S01]  /*84160*/  ISETP.LT.AND P2, PT, R13, UR32, !P0 ;  /* 0x000000200d007c0c */ /* 0x000fe2000c741270 */
[----:B------:R-:W-:Y:S01]  /*84170*/  ULDC UR32, c[0x0][0x228] ;  /* 0x00008a0000207ab9 */ /* 0x000fe20000000800 */
[----:B------:R-:W-:Y:S01]  /*84180*/  ISETP.LT.AND P1, PT, R12, UR40, !P0 ;  /* 0x000000280c007c0c */ /* 0x000fe2000c721270 */
[----:B------:R-:W-:Y:S01]  /*84190*/  ULDC UR40, c[0x0][0x228] ;  /* 0x00008a0000287ab9 */ /* 0x000fe20000000800 */
[----:B------:R-:W4:Y:S07]  /*841a0*/  LDL.LU R26, [R1+0x31c8] ;  /* 0x0031c800011a7983 */ /* 0x000f2e0000300800 */
        /* <DEDUP_REMOVED lines=35> */
[----:B------:R-:W-:Y:S01]  /*843e0*/  VIADD R243, R24, UR6 ;  /* 0x0000000618f37c36 */ /* 0x000fe20008000000 */
[----:B------:R-:W-:Y:S01]  /*843f0*/  LOP3.LUT R166, R166, 0xffffdfff, RZ, 0xc0, !PT ;  /* 0xffffdfffa6a67812 */ /* 0x000fe200078ec0ff */
[----:B------:R1:W-:Y:S01]  /*84400*/  STL [R1+0x2714], R24 ;  /* 0x0027141801007387 */ /* 0x0003e20000100800 */
[----:B------:R-:W-:Y:S01]  /*84410*/  ISETP.LT.AND P3, PT, R14, UR30, !P0 ;  /* 0x0000001e0e007c0c */ /* 0x000fe2000c761270 */
[----:B------:R-:W-:Y:S01]  /*84420*/  ULDC UR30, c[0x0][0x228] ;  /* 0x00008a00001e7ab9 */ /* 0x000fe20000000800 */
[----:B------:R-:W-:Y:S01]  /*84430*/  ISETP.LT.AND P2, PT, R13, UR32, !P0 ;  /* 0x000000200d007c0c */ /* 0x000fe2000c741270 */
[----:B------:R-:W-:Y:S01]  /*84440*/  ULDC UR32, c[0x0][0x228] ;  /* 0x00008a0000207ab9 */ /* 0x000fe20000000800 */
[----:B------:R-:W-:Y:S01]  /*84450*/  ISETP.LT.AND P1, PT, R12, UR40, !P0 ;  /* 0x000000280c007c0c */ /* 0x000fe2000c721270 */
[----:B------:R-:W-:Y:S01]  /*84460*/  ULDC UR40, c[0x0][0x228] ;  /* 0x00008a0000287ab9 */ /* 0x000fe20000000800 */
[----:B------:R-:W-:Y:S01]  /*84470*/  ULDC UR6, c[0x0][0x248] ;  /* 0x0000920000067ab9 */ /* 0x000fe20000000800 */
[----:B------:R-:W-:Y:S01]  /*84480*/  ULDC UR15, c[0x0][0x228] ;  /* 0x00008a00000f7ab9 */ /* 0x000fe20000000800 */
[----:B-1----:R-:W4:Y:S05]  /*84490*/  LDL.LU R24, [R1+0x31c0] ;  /* 0x0031c00001187983 */ /* 0x002f2a0000300800 */
        /* <DEDUP_REMOVED lines=20> */
[----:B------:R-:W-:-:S07]  /*845e0*/  ULDC UR11, c[0x0][0x228] ;  /* 0x00008a00000b7ab9 */ /* 0x000fce0000000800 */
        /* <DEDUP_REMOVED lines=9> */
[----:B------:R-:W-:Y:S01]  /*84680*/  VIADD R242, R243, UR6 ;  /* 0x00000006f3f27c36 */ /* 0x000fe20008000000 */
[----:B------:R-:W-:Y:S01]  /*84690*/  LOP3.LUT R166, R166, 0xffffffdf, RZ, 0xc0, !PT ;  /* 0xffffffdfa6a67812 */ /* 0x000fe200078ec0ff */
[----:B------:R-:W-:Y:S01]  /*846a0*/  ULDC UR6, c[0x0][0x248] ;  /* 0x0000920000067ab9 */ /* 0x000fe20000000800 */
[----:B------:R-:W-:Y:S01]  /*846b0*/  ISETP.LT.AND P3, PT, R14, UR32, !P0 ;  /* 0x000000200e007c0c */ /* 0x000fe2000c761270 */
[----:B------:R-:W-:Y:S01]  /*846c0*/  ULDC.64 UR32, c[0x0][0x228] ;  /* 0x00008a0000207ab9 */ /* 0x000fe20000000a00 */
[----:B------:R-:W-:Y:S01]  /*846d0*/  ISETP.LT.AND P2, PT, R13, UR60, !P0 ;  /* 0x0000003c0d007c0c */ /* 0x000fe2000c741270 */
[----:B------:R-:W-:Y:S01]  /*846e0*/  ULDC UR60, c[0x0][0x228] ;  /* 0x00008a00003c7ab9 */ /* 0x000fe20000000800 */
[----:B------:R-:W-:Y:S01]  /*846f0*/  ISETP.LT.AND P1, PT, R12, UR59, !P0 ;  /* 0x0000003b0c007c0c */ /* 0x000fe2000c721270 */
[----:B------:R-:W-:Y:S01]  /*84700*/  VIADD R241, R242, UR6 ;  /* 0x00000006f2f17c36 */ /* 0x000fe20008000000 */
[----:B------:R-:W-:-:S07]  /*84710*/  ULDC UR9, c[0x0][0x228] ;  /* 0x00008a0000097ab9 */ /* 0x000fce0000000800 */
[----:B------:R-:W-:Y:S01]  /*84720*/  @P3 LOP3.LUT R166, R166, 0x20, RZ, 0xfc, !PT ;  /* 0x00000020a6a63812 */ /* 0x000fe200078efcff */
[----:B------:R-:W-:Y:S01]  /*84730*/  ULDC UR59, c[0x0][0x228] ;  /* 0x00008a00003b7ab9 */ /* 0x000fe20000000800 */
[----:B------:R-:W-:Y:S01]  /*84740*/  ISETP.LT.AND P0, PT, R11, UR40, !P0 ;  /* 0x000000280b007c0c */ /* 0x000fe2000c701270 */
[----:B------:R-:W-:Y:S01]  /*84750*/  VIADD R223, R10, 0x135 ;  /* 0x000001350adf7836 */ /* 0x000fe20000000000 */
        /* <DEDUP_REMOVED lines=8> */
[----:B------:R-:W-:-:S03]  /*847e0*/  ULDC UR7, c[0x0][0x248] ;  /* 0x0000920000077ab9 */ /* 0x000fc60000000800 */
[----:B------:R-:W-:Y:S02]  /*847f0*/  ISETP.LT.AND P1, PT, R12, UR57, !P0 ;  /* 0x000000390c007c0c */ /* 0x000fe4000c721270 */
[----:B------:R-:W-:Y:S01]  /*84800*/  ISETP.LT.AND P3, PT, R14, UR30, !P0 ;  /* 0x0000001e0e007c0c */ /* 0x000fe2000c761270 */
[----:B------:R-:W-:Y:S01]  /*84810*/  ULDC.64 UR30, c[0x0][0x228] ;  /* 0x00008a00001e7ab9 */ /* 0x000fe20000000a00 */
[----:B------:R-:W-:Y:S02]  /*84820*/  ISETP.LT.AND P2, PT, R13, UR58, !P0 ;  /* 0x0000003a0d007c0c */ /* 0x000fe4000c741270 */
[----:B------:R-:W-:Y:S01]  /*84830*/  LOP3.LUT R166, R166, 0xfffffffd, RZ, 0xc0, !PT ;  /* 0xfffffffda6a67812 */ /* 0x000fe200078ec0ff */
[----:B------:R-:W-:Y:S01]  /*84840*/  VIADD R240, R241, UR7 ;  /* 0x00000007f1f07c36 */ /* 0x000fe20008000000 */
[----:B------:R-:W-:Y:S01]  /*84850*/  ISETP.LT.AND P0, PT, R11, UR32, !P0 ;  /* 0x000000200b007c0c */ /* 0x000fe2000c701270 */
[----:B------:R-:W-:Y:S01]  /*84860*/  ULDC UR7, c[0x0][0x228] ;  /* 0x00008a0000077ab9 */ /* 0x000fe20000000800 */
[----:B------:R-:W-:Y:S01]  /*84870*/  LOP3.LUT R163, R163, 0x7fffffff, RZ, 0xc0, !PT ;  /* 0x7fffffffa3a37812 */ /* 0x000fe200078ec0ff */
[C---:B------:R-:W-:Y:S01]  /*84880*/  VIADD R222, R10.reuse, 0x134 ;  /* 0x000001340ade7836 */ /* 0x040fe20000000000 */
[----:B------:R-:W-:Y:S01]  /*84890*/  ULDC UR58, c[0x0][0x228] ;  /* 0x00008a00003a7ab9 */ /* 0x000fe20000000800 */
[----:B------:R-:W-:Y:S01]  /*848a0*/  @P1 LOP3.LUT R165, R165, 0x80000000, RZ, 0xfc, !PT ;  /* 0x80000000a5a51812 */ /* 0x000fe200078efcff */
[----:B------:R-:W-:Y:S01]  /*848b0*/  VIADD R221, R10, 0x133 ;  /* 0x000001330add7836 */ /* 0x000fe20000000000 */
[----:B------:R-:W-:-:S02]  /*848c0*/  ULDC UR57, c[0x0][0x228] ;  /* 0x00008a0000397ab9 */ /* 0x000fc40000000800 */
[----:B------:R-:W-:-:S04]  /*848d0*/  LOP3.LUT R165, R165, 0xbfffffff, RZ, 0xc0, !PT ;  /* 0xbfffffffa5a57812 */ /* 0x000fc800078ec0ff */
[----:B------:R-:W-:Y:S02]  /*848e0*/  @P0 LOP3.LUT R165, R165, 0x40000000, RZ, 0xfc, !PT ;  /* 0x40000000a5a50812 */ /* 0x000fe400078efcff */
[----:B------:R-:W-:Y:S02]  /*848f0*/  ISETP.GE.AND P0, PT, R238, UR13, PT ;  /* 0x0000000dee007c0c */ /* 0x000fe4000bf06270 */
[----:B------:R-:W-:Y:S01]  /*84900*/  @P3 LOP3.LUT R166, R166, 0x2, RZ, 0xfc, !PT ;  /* 0x00000002a6a63812 */ /* 0x000fe200078efcff */
[----:B------:R-:W-:Y:S01]  /*84910*/  VIADD R239, R240, UR12 ;  /* 0x0000000cf0ef7c36 */ /* 0x000fe20008000000 */
[----:B------:R-:W-:Y:S01]  /*84920*/  ISETP.LT.AND P3, PT, R14, UR25, !P0 ;  /* 0x000000190e007c0c */ /* 0x000fe2000c761270 */
[----:B------:R-:W-:Y:S01]  /*84930*/  ULDC.64 UR24, c[0x0][0x228] ;  /* 0x00008a0000187ab9 */ /* 0x000fe20000000a00 */
[----:B------:R-:W-:Y:S01]  /*84940*/  LOP3.LUT R166, R166, 0xfffffffe, RZ, 0xc0, !PT ;  /* 0xfffffffea6a67812 */ /* 0x000fe200078ec0ff */
[----:B------:R-:W-:Y:S01]  /*84950*/  ULDC UR13, c[0x0][0x228] ;  /* 0x00008a00000d7ab9 */ /* 0x000fe20000000800 */
[----:B------:R-:W-:Y:S01]  /*84960*/  LOP3.LUT R165, R165, 0xdfffffff, RZ, 0xc0, !PT ;  /* 0xdfffffffa5a57812 */ /* 0x000fe200078ec0ff */
[----:B------:R-:W-:Y:S01]  /*84970*/  ULDC UR12, c[0x0][0x228] ;  /* 0x00008a00000c7ab9 */ /* 0x000fe20000000800 */
[----:B------:R-:W-:-:S02]  /*84980*/  @P2 LOP3.LUT R166, R166, 0x1, RZ, 0xfc, !PT ;  /* 0x00000001a6a62812 */ /* 0x000fc400078efcff */
[----:B------:R-:W-:Y:S01]  /*84990*/  ISETP.LT.AND P2, PT, R13, UR56, !P0 ;  /* 0x000000380d007c0c */ /* 0x000fe2000c741270 */
[----:B------:R-:W-:Y:S01]  /*849a0*/  VIADD R220, R10, 0x132 ;  /* 0x000001320adc7836 */ /* 0x000fe20000000000 */
[----:B------:R-:W-:Y:S01]  /*849b0*/  ISETP.LT.AND P1, PT, R12, UR55, !P0 ;  /* 0x000000370c007c0c */ /* 0x000fe2000c721270 */
[----:B------:R-:W-:Y:S02]  /*849c0*/  ULDC UR55, c[0x0][0x228] ;  /* 0x00008a0000377ab9 */ /* 0x000fe40000000800 */
[----:B------:R-:W-:Y:S01]  /*849d0*/  @P3 LOP3.LUT R165, R165, 0x20000000, RZ, 0xfc, !PT ;  /* 0x20000000a5a53812 */ /* 0x000fe200078efcff */
[----:B------:R-:W-:Y:S01]  /*849e0*/  VIADD R219, R10, 0x131 ;  /* 0x000001310adb7836 */ /* 0x000fe20000000000 */
        /* <DEDUP_REMOVED lines=31> */
[----:B------:R-:W-:Y:S01]  /*84be0*/  VIADD R238, R239, UR24 ;  /* 0x00000018efee7c36 */ /* 0x000fe20008000000 */
[----:B------:R-:W-:Y:S01]  /*84bf0*/  LOP3.LUT R165, R165, 0xffdfffff, RZ, 0xc0, !PT ;  /* 0xffdfffffa5a57812 */ /* 0x000fe200078ec0ff */
[----:B------:R-:W-:Y:S01]  /*84c00*/  ULDC UR24, c[0x0][0x248] ;  /* 0x0000920000187ab9 */ /* 0x000fe20000000800 */
[----:B------:R-:W-:Y:S01]  /*84c10*/  ISETP.LT.AND P1, PT, R12, UR52, !P0 ;  /* 0x000000340c007c0c */ /* 0x000fe2000c721270 */
[----:B------:R-:W-:-:S06]  /*84c20*/  ULDC UR53, c[0x0][0x228] ;  /* 0x00008a0000357ab9 */ /* 0x000fcc0000000800 */
[----:B------:R-:W-:Y:S01]  /*84c30*/  @P3 LOP3.LUT R165, R165, 0x200000, RZ, 0xfc, !PT ;  /* 0x00200000a5a53812 */ /* 0x000fe200078efcff */
[----:B------:R-:W-:Y:S01]  /*84c40*/  VIADD R237, R238, UR24 ;  /* 0x00000018eeed7c36 */ /* 0x000fe20008000000 */
[----:B------:R-:W-:Y:S01]  /*84c50*/  ISETP.LT.AND P0, PT, R11, UR28, !P0 ;  /* 0x0000001c0b007c0c */ /* 0x000fe2000c701270 */
[----:B------:R-:W-:Y:S01]  /*84c60*/  ULDC UR24, c[0x0][0x248] ;  /* 0x0000920000187ab9 */ /* 0x000fe20000000800 */
[----:B------:R-:W-:Y:S01]  /*84c70*/  LOP3.LUT R165, R165, 0xffefffff, RZ, 0xc0, !PT ;  /* 0xffefffffa5a57812 */ /* 0x000fe200078ec0ff */
[C---:B------:R-:W-:Y:S02]  /*84c80*/  VIADD R218, R10.reuse, 0x130 ;  /* 0x000001300ada7836 */ /* 0x040fe40000000000 */
[C---:B------:R-:W-:Y:S01]  /*84c90*/  VIADD R217, R10.reuse, 0x12f ;  /* 0x0000012f0ad97836 */ /* 0x040fe20000000000 */
[----:B------:R-:W-:Y:S01]  /*84ca0*/  @P2 LOP3.LUT R165, R165, 0x100000, RZ, 0xfc, !PT ;  /* 0x00100000a5a52812 */ /* 0x000fe200078efcff */
[C---:B------:R-:W-:Y:S02]  /*84cb0*/  VIADD R216, R10.reuse, 0x12e ;  /* 0x0000012e0ad87836 */ /* 0x040fe40000000000 */
[C---:B------:R-:W-:Y:S01]  /*84cc0*/  VIADD R215, R10.reuse, 0x12d ;  /* 0x0000012d0ad77836 */ /* 0x040fe20000000000 */
[----:B------:R-:W-:Y:S01]  /*84cd0*/  LOP3.LUT R165, R165, 0xfff7ffff, RZ, 0xc0, !PT ;  /* 0xfff7ffffa5a57812 */ /* 0x000fe200078ec0ff */
[----:B------:R-:W-:Y:S01]  /*84ce0*/  VIADD R214, R10, 0x12c ;  /* 0x0000012c0ad67836 */ /* 0x000fe20000000000 */
[----:B------:R-:W-:Y:S01]  /*84cf0*/  LOP3.LUT R162, R162, 0x7fffffff, RZ, 0xc0, !PT ;  /* 0x7fffffffa2a27812 */ /* 0x000fe200078ec0ff */
[C---:B------:R-:W-:Y:S01]  /*84d00*/  VIADD R213, R10.reuse, 0x12b ;  /* 0x0000012b0ad57836 */ /* 0x040fe20000000000 */
[----:B------:R-:W-:Y:S01]  /*84d10*/  @P1 LOP3.LUT R165, R165, 0x80000, RZ, 0xfc, !PT ;  /* 0x00080000a5a51812 */ /* 0x000fe200078efcff */
[----:B------:R-:W-:Y:S01]  /*84d20*/  VIADD R212, R10, 0x12a ;  /* 0x0000012a0ad47836 */ /* 0x000fe20000000000 */
[----:B------:R-:W-:-:S02]  /*84d30*/  ULDC UR52, c[0x0][0x228] ;  /* 0x00008a0000347ab9 */ /* 0x000fc40000000800 */
[----:B------:R-:W-:-:S04]  /*84d40*/  LOP3.LUT R165, R165, 0xfffbffff, RZ, 0xc0, !PT ;  /* 0xfffbffffa5a57812 */ /* 0x000fc800078ec0ff */
[----:B------:R-:W-:Y:S02]  /*84d50*/  @P0 LOP3.LUT R165, R165, 0x40000, RZ, 0xfc, !PT ;  /* 0x00040000a5a50812 */ /* 0x000fe400078efcff */
[----:B------:R-:W-:Y:S01]  /*84d60*/  ISETP.GE.AND P0, PT, R235, UR33, PT ;  /* 0x00000021eb007c0c */ /* 0x000fe2000bf06270 */
[----:B------:R-:W-:-:S03]  /*84d70*/  ULDC.64 UR32, c[0x0][0x228] ;  /* 0x00008a0000207ab9 */ /* 0x000fc60000000a00 */
[----:B------:R-:W-:Y:S01]  /*84d80*/  ISETP.LT.AND P3, PT, R14, UR60, !P0 ;  /* 0x0000003c0e007c0c */ /* 0x000fe2000c761270 */
[----:B------:R-:W-:Y:S01]  /*84d90*/  VIADD R236, R237, UR24 ;  /* 0x00000018edec7c36 */ /* 0x000fe20008000000 */
[----:B------:R-:W-:Y:S01]  /*84da0*/  ISETP.LT.AND P2, PT, R13, UR49, !P0 ;  /* 0x000000310d007c0c */ /* 0x000fe2000c741270 */
[----:B------:R-:W-:Y:S01]  /*84db0*/  ULDC UR24, c[0x0][0x248] ;  /* 0x0000920000187ab9 */ /* 0x000fe20000000800 */
[----:B------:R-:W-:Y:S01]  /*84dc0*/  LOP3.LUT R165, R165, 0xfffdffff, RZ, 0xc0, !PT ;  /* 0xfffdffffa5a57812 */ /* 0x000fe200078ec0ff */
[----:B------:R-:W-:Y:S01]  /*84dd0*/  ULDC UR49, c[0x0][0x228] ;  /* 0x00008a0000317ab9 */ /* 0x000fe20000000800 */
[----:B------:R-:W-:Y:S01]  /*84de0*/  ISETP.LT.AND P1, PT, R12, UR48, !P0 ;  /* 0x000000300c007c0c */ /* 0x000fe2000c721270 */
[----:B------:R-:W-:Y:S01]  /*84df0*/  VIADD R235, R236, UR24 ;  /* 0x00000018eceb7c36 */ /* 0x000fe20008000000 */
[----:B------:R-:W-:-:S05]  /*84e00*/  ULDC UR60, c[0x0][0x228] ;  /* 0x00008a00003c7ab9 */ /* 0x000fca0000000800 */
[----:B------:R-:W-:Y:S01]  /*84e10*/  @P3 LOP3.LUT R165, R165, 0x20000, RZ, 0xfc, !PT ;  /* 0x00020000a5a53812 */ /* 0x000fe200078efcff */
[----:B------:R-:W-:Y:S01]  /*84e20*/  ULDC UR24, c[0x0][0x248] ;  /* 0x0000920000187ab9 */ /* 0x000fe20000000800 */
        /* <DEDUP_REMOVED lines=11> */
[----:B------:R-:W-:Y:S02]  /*84ee0*/  ISETP.LT.AND P3, PT, R14, UR51, !P0 ;  /* 0x000000330e007c0c */ /* 0x000fe4000c761270 */
[----:B------:R-:W-:Y:S01]  /*84ef0*/  LOP3.LUT R165, R165, 0xffffdfff, RZ, 0xc0, !PT ;  /* 0xffffdfffa5a57812 */ /* 0x000fe200078ec0ff */
[----:B------:R-:W-:Y:S01]  /*84f00*/  VIADD R234, R235, UR24 ;  /* 0x00000018ebea7c36 */ /* 0x000fe20008000000 */
[----:B------:R-:W-:Y:S01]  /*84f10*/  ISETP.LT.AND P2, PT, R13, UR44, !P0 ;  /* 0x0000002c0d007c0c */ /* 0x000fe2000c741270 */
[----:B------:R-:W-:Y:S01]  /*84f20*/  ULDC UR44, c[0x0][0x228] ;  /* 0x00008a00002c7ab9 */ /* 0x000fe20000000800 */
[----:B------:R-:W-:Y:S01]  /*84f30*/  ISETP.LT.AND P1, PT, R12, UR45, !P0 ;  /* 0x0000002d0c007c0c */ /* 0x000fe2000c721270 */
[----:B------:R-:W-:-:S06]  /*84f40*/  ULDC UR51, c[0x0][0x228] ;  /* 0x00008a0000337ab9 */ /* 0x000fcc0000000800 */
[----:B------:R-:W-:Y:S01]  /*84f50*/  @P3 LOP3.LUT R165, R165, 0x2000, RZ, 0xfc, !PT ;  /* 0x00002000a5a53812 */ /* 0x000fe200078efcff */
[----:B------:R-:W-:-:S03]  /*84f60*/  ULDC UR45, c[0x0][0x228] ;  /* 0x00008a00002d7ab9 */ /* 0x000fc60000000800 */
        /* <DEDUP_REMOVED lines=10> */
[C---:B------:R-:W-:Y:S01]  /*85010*/  VIADD R211, R10.reuse, 0x129 ;  /* 0x000001290ad37836 */ /* 0x040fe20000000000 */
[----:B------:R-:W-:Y:S01]  /*85020*/  ISETP.LT.AND P2, PT, R13, UR42, !P0 ;  /* 0x0000002a0d007c0c */ /* 0x000fe2000c741270 */
[----:B------:R-:W-:Y:S01]  /*85030*/  ULDC UR42, c[0x0][0x228] ;  /* 0x00008a00002a7ab9 */ /* 0x000fe20000000800 */
[----:B------:R-:W-:Y:S01]  /*85040*/  LOP3.LUT R165, R165, 0xfffffdff, RZ, 0xc0, !PT ;  /* 0xfffffdffa5a57812 */ /* 0x000fe200078ec0ff */
[----:B------:R-:W-:Y:S01]  /*85050*/  VIADD R210, R10, 0x128 ;  /* 0x000001280ad27836 */ /* 0x000fe20000000000 */
[----:B------:R-:W-:Y:S01]  /*85060*/  ISETP.LT.AND P1, PT, R12, UR43, !P0 ;  /* 0x0000002b0c007c0c */ /* 0x000fe2000c721270 */
[----:B------:R-:W-:Y:S01]  /*85070*/  ULDC UR43, c[0x0][0x228] ;  /* 0x00008a00002b7ab9 */ /* 0x000fe20000000800 */
[C---:B------:R-:W-:Y:S02]  /*85080*/  VIADD R209, R10.reuse, 0x127 ;  /* 0x000001270ad17836 */ /* 0x040fe40000000000 */
[----:B------:R-:W-:-:S02]  /*85090*/  VIADD R208, R10, 0x126 ;  /* 0x000001260ad07836 */ /* 0x000fc40000000000 */
[C---:B------:R-:W-:Y:S01]  /*850a0*/  VIADD R207, R10.reuse, 0x125 ;  /* 0x000001250acf7836 */ /* 0x040fe20000000000 */
[----:B------:R-:W-:Y:S01]  /*850b0*/  @P3 LOP3.LUT R165, R165, 0x200, RZ, 0xfc, !PT ;  /* 0x00000200a5a53812 */ /* 0x000fe200078efcff */
[----:B------:R-:W-:Y:S01]  /*850c0*/  VIADD R206, R10, 0x124 ;  /* 0x000001240ace7836 */ /* 0x000fe20000000000 */
[----:B------:R-:W-:Y:S01]  /*850d0*/  LOP3.LUT R161, R161, 0x7fffffff, RZ, 0xc0, !PT ;  /* 0x7fffffffa1a17812 */ /* 0x000fe200078ec0ff */
        /* <DEDUP_REMOVED lines=13> */
[C---:B------:R-:W-:Y:S01]  /*851b0*/  VIADD R204, R10.reuse, 0x122 ;  /* 0x000001220acc7836 */ /* 0x040fe20000000000 */
[----:B------:R-:W-:Y:S01]  /*851c0*/  LOP3.LUT R165, R165, 0xffffffdf, RZ, 0xc0, !PT ;  /* 0xffffffdfa5a57812 */ /* 0x000fe200078ec0ff */
[----:B------:R-:W-:Y:S01]  /*851d0*/  VIADD R203, R10, 0x121 ;  /* 0x000001210acb7836 */ /* 0x000fe20000000000 */
[----:B------:R-:W-:Y:S01]  /*851e0*/  ISETP.LT.AND P1, PT, R12, UR39, !P0 ;  /* 0x000000270c007c0c */ /* 0x000fe2000c721270 */
[----:B------:R-:W-:Y:S01]  /*851f0*/  ULDC UR35, c[0x0][0x228] ;  /* 0x00008a0000237ab9 */ /* 0x000fe20000000800 */
[----:B------:R-:W-:Y:S01]  /*85200*/  VIADD R202, R10, 0x120 ;  /* 0x000001200aca7836 */ /* 0x000fe20000000000 */
[----:B------:R-:W-:-:S04]  /*85210*/  ULDC UR37, c[0x0][0x228] ;  /* 0x00008a0000257ab9 */ /* 0x000fc80000000800 */
        /* <DEDUP_REMOVED lines=13> */
[----:B------:R-:W-:Y:S01]  /*852f0*/  ULDC UR59, c[0x0][0x228] ;  /* 0x00008a00003b7ab9 */ /* 0x000fe20000000800 */
[----:B------:R-:W-:Y:S01]  /*85300*/  ISETP.LT.AND P2, PT, R13, UR27, !P0 ;  /* 0x0000001b0d007c0c */ /* 0x000fe2000c741270 */
[----:B------:R-:W-:Y:S01]  /*85310*/  ULDC.64 UR26, c[0x0][0x228] ;  /* 0x00008a00001a7ab9 */ /* 0x000fe20000000a00 */
[----:B------:R-:W-:-:S07]  /*85320*/  ISETP.LT.AND P0, PT, R11, UR28, !P0 ;  /* 0x0000001c0b007c0c */ /* 0x000fce000c701270 */
[----:B------:R-:W-:-:S04]  /*85330*/  @P1 LOP3.LUT R164, R164, 0x80000000, RZ, 0xfc, !PT ;  /* 0x80000000a4a41812 */ /* 0x000fc800078efcff */
[----:B------:R-:W-:Y:S02]  /*85340*/  LOP3.LUT R164, R164, 0xbfffffff, RZ, 0xc0, !PT ;  /* 0xbfffffffa4a47812 */ /* 0x000fe400078ec0ff */
[----:B------:R-:W-:Y:S02]  /*85350*/  LOP3.LUT R165, R165, 0xfffffffd, RZ, 0xc0, !PT ;  /* 0xfffffffda5a57812 */ /* 0x000fe400078ec0ff */
[----:B------:R-:W-:Y:S02]  /*85360*/  @P0 LOP3.LUT R164, R164, 0x40000000, RZ, 0xfc, !PT ;  /* 0x40000000a4a40812 */ /* 0x000fe400078efcff */
[----:B------:R-:W-:Y:S01]  /*85370*/  ISETP.GE.AND P0, PT, R230, UR33, PT ;  /* 0x00000021e6007c0c */ /* 0x000fe2000bf06270 */
[----:B------:R-:W-:Y:S01]  /*85380*/  VIADD R233, R234, UR24 ;  /* 0x00000018eae97c36 */ /* 0x000fe20008000000 */
[----:B------:R-:W-:Y:S01]  /*85390*/  @P3 LOP3.LUT R165, R165, 0x2, RZ, 0xfc, !PT ;  /* 0x00000002a5a53812 */ /* 0x000fe200078efcff */
[----:B------:R-:W-:Y:S01]  /*853a0*/  ULDC UR24, c[0x0][0x248] ;  /* 0x0000920000187ab9 */ /* 0x000fe20000000800 */
[----:B------:R-:W-:Y:S01]  /*853b0*/  ISETP.LT.AND P3, PT, R14, UR59, !P0 ;  /* 0x0000003b0e007c0c */ /* 0x000fe2000c761270 */
[----:B------:R-:W-:Y:S01]  /*853c0*/  ULDC UR59, c[0x0][0x228] ;  /* 0x00008a00003b7ab9 */ /* 0x000fe20000000800 */
[----:B------:R-:W-:Y:S01]  /*853d0*/  LOP3.LUT R165, R165, 0xfffffffe, RZ, 0xc0, !PT ;  /* 0xfffffffea5a57812 */ /* 0x000fe200078ec0ff */
[----:B------:R-:W-:Y:S01]  /*853e0*/  ULDC.64 UR32, c[0x0][0x228] ;  /* 0x00008a0000207ab9 */ /* 0x000fe20000000a00 */
[----:B------:R-:W-:-:S02]  /*853f0*/  LOP3.LUT R164, R164, 0xdfffffff, RZ, 0xc0, !PT ;  /* 0xdfffffffa4a47812 */ /* 0x000fc400078ec0ff */
[----:B------:R-:W-:Y:S02]  /*85400*/  @P2 LOP3.LUT R165, R165, 0x1, RZ, 0xfc, !PT ;  /* 0x00000001a5a52812 */ /* 0x000fe400078efcff */
[----:B------:R-:W-:Y:S02]  /*85410*/  ISETP.LT.AND P2, PT, R13, UR20, !P0 ;  /* 0x000000140d007c0c */ /* 0x000fe4000c741270 */
[----:B------:R-:W-:Y:S01]  /*85420*/  ISETP.LT.AND P1, PT, R12, UR21, !P0 ;  /* 0x000000150c007c0c */ /* 0x000fe2000c721270 */
[----:B------:R-:W-:Y:S02]  /*85430*/  VIADD R232, R233, UR24 ;  /* 0x00000018e9e87c36 */ /* 0x000fe40008000000 */
        /* <DEDUP_REMOVED lines=12> */
[----:B------:R-:W-:Y:S01]  /*85500*/  ULDC.64 UR20, c[0x0][0x228] ;  /* 0x00008a0000147ab9 */ /* 0x000fe20000000a00 */
[----:B------:R-:W-:Y:S01]  /*85510*/  ISETP.LT.AND P3, PT, R14, UR59, !P0 ;  /* 0x0000003b0e007c0c */ /* 0x000fe2000c761270 */
[----:B------:R-:W-:Y:S01]  /*85520*/  ULDC UR59, c[0x0][0x228] ;  /* 0x00008a00003b7ab9 */ /* 0x000fe20000000800 */
[----:B------:R-:W-:Y:S01]  /*85530*/  ISETP.LT.AND P2, PT, R13, UR22, !P0 ;  /* 0x000000160d007c0c */ /* 0x000fe2000c741270 */
[----:B------:R-:W-:Y:S01]  /*85540*/  ULDC.64 UR30, c[0x0][0x228] ;  /* 0x00008a00001e7ab9 */ /* 0x000fe20000000a00 */
[----:B------:R-:W-:Y:S01]  /*85550*/  ISETP.LT.AND P1, PT, R12, UR23, !P0 ;  /* 0x000000170c007c0c */ /* 0x000fe2000c721270 */
[----:B------:R-:W-:-:S08]  /*85560*/  ULDC.64 UR22, c[0x0][0x228] ;  /* 0x00008a0000167ab9 */ /* 0x000fd00000000a00 */
        /* <DEDUP_REMOVED lines=17> */
[----:B------:R-:W-:-:S07]  /*85680*/  ISETP.LT.AND P1, PT, R12, UR19, !P0 ;  /* 0x000000130c007c0c */ /* 0x000fce000c721270 */
        /* <DEDUP_REMOVED lines=13> */
[----:B------:R-:W-:Y:S01]  /*85760*/  ULDC.64 UR28, c[0x0][0x228] ;  /* 0x00008a00001c7ab9 */ /* 0x000fe20000000a00 */
[----:B------:R-:W-:Y:S01]  /*85770*/  ISETP.LT.AND P2, PT, R13, UR16, !P0 ;  /* 0x000000100d007c0c */ /* 0x000fe2000c741270 */
[----:B------:R-:W-:Y:S01]  /*85780*/  ULDC UR16, c[0x0][0x248] ;  /* 0x0000920000107ab9 */ /* 0x000fe20000000800 */
[----:B------:R-:W-:Y:S01]  /*85790*/  ISETP.LT.AND P1, PT, R12, UR17, !P0 ;  /* 0x000000110c007c0c */ /* 0x000fe2000c721270 */
[----:B------:R-:W-:-:S08]  /*857a0*/  ULDC UR53, c[0x0][0x228] ;  /* 0x00008a0000357ab9 */ /* 0x000fd00000000800 */
[----:B------:R-:W-:-:S04]  /*857b0*/  @P3 LOP3.LUT R164, R164, 0x20000, RZ, 0xfc, !PT ;  /* 0x00020000a4a43812 */ /* 0x000fc800078efcff */
[----:B------:R-:W-:-:S04]  /*857c0*/  LOP3.LUT R164, R164, 0xfffeffff, RZ, 0xc0, !PT ;  /* 0xfffeffffa4a47812 */ /* 0x000fc800078ec0ff */
[----:B------:R-:W-:Y:S02]  /*857d0*/  @P2 LOP3.LUT R164, R164, 0x10000, RZ, 0xfc, !PT ;  /* 0x00010000a4a42812 */ /* 0x000fe400078efcff */
[----:B------:R-:W-:Y:S01]  /*857e0*/  ISETP.LT.AND P0, PT, R11, UR24, !P0 ;  /* 0x000000180b007c0c */ /* 0x000fe2000c701270 */
[----:B------:R-:W-:Y:S01]  /*857f0*/  VIADD R228, R229, UR16 ;  /* 0x00000010e5e47c36 */ /* 0x000fe20008000000 */
[----:B------:R-:W-:Y:S01]  /*85800*/  LOP3.LUT R164, R164, 0xffff7fff, RZ, 0xc0, !PT ;  /* 0xffff7fffa4a47812 */ /* 0x000fe200078ec0ff */
[----:B------:R-:W-:Y:S01]  /*85810*/  ULDC.64 UR16, c[0x0][0x228] ;  /* 0x00008a0000107ab9 */ /* 0x000fe20000000a00 */
        /* <DEDUP_REMOVED lines=12> */
[----:B------:R-:W-:-:S06]  /*858e0*/  VIADD R227, R228, UR14 ;  /* 0x0000000ee4e37c36 */ /* 0x000fcc0008000000 */
[----:B------:R-:W-:Y:S01]  /*858f0*/  @P3 LOP3.LUT R164, R164, 0x2000, RZ, 0xfc, !PT ;  /* 0x00002000a4a43812 */ /* 0x000fe200078efcff */
[----:B------:R-:W-:Y:S01]  /*85900*/  ULDC UR15, c[0x0][0x228] ;  /* 0x00008a00000f7ab9 */ /* 0x000fe20000000800 */
        /* <DEDUP_REMOVED lines=42> */
[----:B------:R-:W-:Y:S01]  /*85bb0*/  VIADD R225, R226, UR8 ;  /* 0x00000008e2e17c36 */ /* 0x000fe20008000000 */
[----:B------:R-:W-:Y:S01]  /*85bc0*/  LOP3.LUT R164, R164, 0xfffffff7, RZ, 0xc0, !PT ;  /* 0xfffffff7a4a47812 */ /* 0x000fe200078ec0ff */
[----:B------:R-:W-:Y:S01]  /*85bd0*/  ULDC UR20, c[0x0][0x248] ;  /* 0x0000920000147ab9 */ /* 0x000fe20000000800 */
[----:B------:R-:W-:Y:S02]  /*85be0*/  ULDC UR8, c[0x0][0x228] ;  /* 0x00008a0000087ab9 */ /* 0x000fe40000000800 */
[----:B------:R-:W-:-:S04]  /*85bf0*/  @P1 LOP3.LUT R164, R164, 0x8, RZ, 0xfc, !PT ;  /* 0x00000008a4a41812 */ /* 0x000fc800078efcff */
[----:B------:R-:W-:-:S04]  /*85c00*/  LOP3.LUT R164, R164, 0xfffffffb, RZ, 0xc0, !PT ;  /* 0xfffffffba4a47812 */ /* 0x000fc800078ec0ff */
[----:B------:R-:W-:Y:S02]  /*85c10*/  @P0 LOP3.LUT R164, R164, 0x4, RZ, 0xfc, !PT ;  /* 0x00000004a4a40812 */ /* 0x000fe400078efcff */
[----:B------:R-:W-:Y:S01]  /*85c20*/  ISETP.GE.AND P0, PT, R223, UR25, PT ;  /* 0x00000019df007c0c */ /* 0x000fe2000bf06270 */
[----:B------:R-:W-:-:S03]  /*85c30*/  ULDC UR25, c[0x0][0x228] ;  /* 0x00008a0000197ab9 */ /* 0x000fc60000000800 */
[----:B------:R-:W-:Y:S01]  /*85c40*/  ISETP.LT.AND P1, PT, R12, UR7, !P0 ;  /* 0x000000070c007c0c */ /* 0x000fe2000c721270 */
[----:B------:R-:W-:Y:S01]  /*85c50*/  ULDC UR7, c[0x0][0x228] ;  /* 0x00008a0000077ab9 */ /* 0x000fe20000000800 */
[----:B------:R-:W-:Y:S01]  /*85c60*/  ISETP.LT.AND P3, PT, R14, UR40, !P0 ;  /* 0x000000280e007c0c */ /* 0x000fe2000c761270 */
[----:B------:R-:W-:Y:S01]  /*85c70*/  ULDC UR40, c[0x0][0x228] ;  /* 0x00008a0000287ab9 */ /* 0x000fe20000000800 */
[----:B------:R-:W-:Y:S01]  /*85c80*/  ISETP.LT.AND P2, PT, R13, UR6, !P0 ;  /* 0x000000060d007c0c */ /* 0x000fe2000c741270 */
[----:B------:R-:W-:Y:S01]  /*85c90*/  ULDC UR6, c[0x0][0x248] ;  /* 0x0000920000067ab9 */ /* 0x000fe20000000800 */
[----:B------:R-:W-:-:S07]  /*85ca0*/  ISETP.LT.AND P0, PT, R11, UR22, !P0 ;  /* 0x000000160b007c0c */ /* 0x000fce000c701270 */
[----:B------:R-:W-:Y:S02]  /*85cb0*/  @P1 LOP3.LUT R163, R163, 0x80000000, RZ, 0xfc, !PT ;  /* 0x80000000a3a31812 */ /* 0x000fe400078efcff */
[----:B------:R-:W-:Y:S01]  /*85cc0*/  LOP3.LUT R164, R164, 0xfffffffd, RZ, 0xc0, !PT ;  /* 0xfffffffda4a47812 */ /* 0x000fe200078ec0ff */
[----:B------:R-:W-:Y:S01]  /*85cd0*/  VIADD R224, R225, UR6 ;  /* 0x00000006e1e07c36 */ /* 0x000fe20008000000 */
[----:B------:R-:W-:Y:S01]  /*85ce0*/  LOP3.LUT R163, R163, 0xbfffffff, RZ, 0xc0, !PT ;  /* 0xbfffffffa3a37812 */ /* 0x000fe200078ec0ff */
[----:B------:R-:W-:Y:S01]  /*85cf0*/  ULDC UR6, c[0x0][0x228] ;  /* 0x00008a0000067ab9 */ /* 0x000fe20000000800 */
[----:B------:R-:W-:Y:S02]  /*85d00*/  ULDC UR22, c[0x0][0x228] ;  /* 0x00008a0000167ab9 */ /* 0x000fe40000000800 */
[----:B------:R-:W-:Y:S02]  /*85d10*/  @P0 LOP3.LUT R163, R163, 0x40000000, RZ, 0xfc, !PT ;  /* 0x40000000a3a30812 */ /* 0x000fe400078efcff */
[----:B------:R-:W-:Y:S01]  /*85d20*/  ISETP.GE.AND P0, PT, R222, UR19, PT ;  /* 0x00000013de007c0c */ /* 0x000fe2000bf06270 */
[----:B------:R-:W-:Y:S01]  /*85d30*/  ULDC UR19, c[0x0][0x228] ;  /* 0x00008a0000137ab9 */ /* 0x000fe20000000800 */
[----:B------:R-:W-:-:S02]  /*85d40*/  @P3 LOP3.LUT R164, R164, 0x2, RZ, 0xfc, !PT ;  /* 0x00000002a4a43812 */ /* 0x000fc400078efcff */
[----:B------:R-:W-:Y:S01]  /*85d50*/  ISETP.LT.AND P3, PT, R14, UR40, !P0 ;  /* 0x000000280e007c0c */ /* 0x000fe2000c761270 */
[----:B------:R-:W-:Y:S01]  /*85d60*/  ULDC UR40, c[0x0][0x228] ;  /* 0x00008a0000287ab9 */ /* 0x000fe20000000800 */
[----:B------:R-:W-:Y:S02]  /*85d70*/  LOP3.LUT R164, R164, 0xfffffffe, RZ, 0xc0, !PT ;  /* 0xfffffffea4a47812 */ /* 0x000fe400078ec0ff */
[----:B------:R-:W-:Y:S02]  /*85d80*/  LOP3.LUT R163, R163, 0xdfffffff, RZ, 0xc0, !PT ;  /* 0xdfffffffa3a37812 */ /* 0x000fe400078ec0ff */
[----:B------:R-:W-:Y:S02]  /*85d90*/  @P2 LOP3.LUT R164, R164, 0x1, RZ, 0xfc, !PT ;  /* 0x00000001a4a42812 */ /* 0x000fe400078efcff */
[----:B------:R-:W-:Y:S01]  /*85da0*/  ISETP.LT.AND P2, PT, R13, UR13, !P0 ;  /* 0x0000000d0d007c0c */ /* 0x000fe2000c741270 */
[----:B------:R-:W-:Y:S01]  /*85db0*/  ULDC UR13, c[0x0][0x228] ;  /* 0x00008a00000d7ab9 */ /* 0x000fe20000000800 */
[----:B------:R-:W-:Y:S01]  /*85dc0*/  ISETP.LT.AND P1, PT, R12, UR12, !P0 ;  /* 0x0000000c0c007c0c */ /* 0x000fe2000c721270 */
[----:B------:R-:W-:-:S02]  /*85dd0*/  ULDC UR12, c[0x0][0x248] ;  /* 0x00009200000c7ab9 */ /* 0x000fc40000000800 */
        /* <DEDUP_REMOVED lines=13> */
[----:B------:R-:W-:Y:S01]  /*85eb0*/  ULDC UR40, c[0x0][0x228] ;  /* 0x00008a0000287ab9 */ /* 0x000fe20000000800 */
[----:B------:R-:W-:Y:S01]  /*85ec0*/  ISETP.LT.AND P2, PT, R13, UR50, !P0 ;  /* 0x000000320d007c0c */ /* 0x000fe2000c741270 */
[----:B------:R-:W-:Y:S01]  /*85ed0*/  ULDC UR50, c[0x0][0x228] ;  /* 0x00008a0000327ab9 */ /* 0x000fe20000000800 */
[----:B------:R-:W-:Y:S01]  /*85ee0*/  ISETP.LT.AND P1, PT, R12, UR46, !P0 ;  /* 0x0000002e0c007c0c */ /* 0x000fe2000c721270 */
[----:B------:R-:W-:Y:S01]  /*85ef0*/  VIADD R222, R223, UR16 ;  /* 0x00000010dfde7c36 */ /* 0x000fe20008000000 */
[----:B------:R-:W-:-:S07]  /*85f00*/  ULDC UR17, c[0x0][0x228] ;  /* 0x00008a0000117ab9 */ /* 0x000fce0000000800 */
[----:B------:R-:W-:Y:S01]  /*85f10*/  @P3 LOP3.LUT R163, R163, 0x2000000, RZ, 0xfc, !PT ;  /* 0x02000000a3a33812 */ /* 0x000fe200078efcff */
[----:B------:R-:W-:Y:S01]  /*85f20*/  ULDC UR16, c[0x0][0x228] ;  /* 0x00008a0000107ab9 */ /* 0x000fe20000000800 */
[----:B------:R-:W-:Y:S01]  /*85f30*/  VIADD R201, R10, 0x11f ;  /* 0x0000011f0ac97836 */ /* 0x000fe20000000000 */
        /* <DEDUP_REMOVED lines=17> */
[----:B------:R-:W-:Y:S01]  /*86050*/  ULDC UR54, c[0x0][0x228] ;  /* 0x00008a0000367ab9 */ /* 0x000fe20000000800 */
        /* <DEDUP_REMOVED lines=20> */
[C---:B------:R-:W-:Y:S02]  /*861a0*/  VIADD R200, R10.reuse, 0x11e ;  /* 0x0000011e0ac87836 */ /* 0x040fe40000000000 */
[C---:B------:R-:W-:Y:S01]  /*861b0*/  VIADD R199, R10.reuse, 0x11d ;  /* 0x0000011d0ac77836 */ /* 0x040fe20000000000 */
[----:B------:R-:W-:Y:S01]  /*861c0*/  LOP3.LUT R163, R163, 0xfffeffff, RZ, 0xc0, !PT ;  /* 0xfffeffffa3a37812 */ /* 0x000fe200078ec0ff */
[----:B------:R-:W-:Y:S01]  /*861d0*/  VIADD R198, R10, 0x11c ;  /* 0x0000011c0ac67836 */ /* 0x000fe20000000000 */
[----:B------:R-:W-:Y:S01]  /*861e0*/  LOP3.LUT R160, R160, 0x7fffffff, RZ, 0xc0, !PT ;  /* 0x7fffffffa0a07812 */ /* 0x000fe200078ec0ff */
[C---:B------:R-:W-:Y:S01]  /*861f0*/  VIADD R197, R10.reuse, 0x11b ;  /* 0x0000011b0ac57836 */ /* 0x040fe20000000000 */
[----:B------:R-:W-:Y:S01]  /*86200*/  @P2 LOP3.LUT R163, R163, 0x10000, RZ, 0xfc, !PT ;  /* 0x00010000a3a32812 */ /* 0x000fe200078efcff */
[C---:B------:R-:W-:Y:S01]  /*86210*/  VIADD R196, R10.reuse, 0x11a ;  /* 0x0000011a0ac47836 */ /* 0x040fe20000000000 */
[----:B------:R-:W-:Y:S01]  /*86220*/  ISETP.LT.AND P0, PT, R11, UR40, !P0 ;  /* 0x000000280b007c0c */ /* 0x000fe2000c701270 */
[C---:B------:R-:W-:Y:S01]  /*86230*/  VIADD R195, R10.reuse, 0x119 ;  /* 0x000001190ac37836 */ /* 0x040fe20000000000 */
[----:B------:R-:W-:Y:S01]  /*86240*/  LOP3.LUT R163, R163, 0xffff7fff, RZ, 0xc0, !PT ;  /* 0xffff7fffa3a37812 */ /* 0x000fe200078ec0ff */
[----:B------:R-:W-:-:S02]  /*86250*/  VIADD R194, R10, 0x118 ;  /* 0x000001180ac27836 */ /* 0x000fc40000000000 */
[C---:B------:R-:W-:Y:S01]  /*86260*/  VIADD R193, R10.reuse, 0x117 ;  /* 0x000001170ac17836 */ /* 0x040fe20000000000 */
[----:B------:R-:W-:Y:S01]  /*86270*/  @P1 LOP3.LUT R163, R163, 0x8000, RZ, 0xfc, !PT ;  /* 0x00008000a3a31812 */ /* 0x000fe200078efcff */
[C---:B------:R-:W-:Y:S02]  /*86280*/  VIADD R192, R10.reuse, 0x116 ;  /* 0x000001160ac07836 */ /* 0x040fe40000000000 */
[C---:B------:R-:W-:Y:S01]  /*86290*/  VIADD R191, R10.reuse, 0x115 ;  /* 0x000001150abf7836 */ /* 0x040fe20000000000 */
[----:B------:R-:W-:Y:S01]  /*862a0*/  LOP3.LUT R163, R163, 0xffffbfff, RZ, 0xc0, !PT ;  /* 0xffffbfffa3a37812 */ /* 0x000fe200078ec0ff */
[C---:B------:R-:W-:Y:S01]  /*862b0*/  VIADD R190, R10.reuse, 0x114 ;  /* 0x000001140abe7836 */ /* 0x040fe20000000000 */
[----:B------:R-:W-:Y:S01]  /*862c0*/  LOP3.LUT R159, R159, 0x7fffffff, RZ, 0xc0, !PT ;  /* 0x7fffffff9f9f7812 */ /* 0x000fe200078ec0ff */
[C---:B------:R-:W-:Y:S01]  /*862d0*/  VIADD R189, R10.reuse, 0x113 ;  /* 0x000001130abd7836 */ /* 0x040fe20000000000 */
[----:B------:R-:W-:Y:S01]  /*862e0*/  @P0 LOP3.LUT R163, R163, 0x4000, RZ, 0xfc, !PT ;  /* 0x00004000a3a30812 */ /* 0x000fe200078efcff */
[----:B------:R-:W-:Y:S01]  /*862f0*/  VIADD R188, R10, 0x112 ;  /* 0x000001120abc7836 */ /* 0x000fe20000000000 */
[----:B------:R-:W-:Y:S01]  /*86300*/  ISETP.GE.AND P0, PT, R218, UR29, PT ;  /* 0x0000001dda007c0c */ /* 0x000fe2000bf06270 */
[----:B------:R-:W-:Y:S01]  /*86310*/  ULDC.64 UR28, c[0x0][0x228] ;  /* 0x00008a00001c7ab9 */ /* 0x000fe20000000a00 */
[----:B------:R-:W-:-:S02]  /*86320*/  ULDC UR57, c[0x0][0x228] ;  /* 0x00008a0000397ab9 */ /* 0x000fc40000000800 */
[----:B------:R-:W-:Y:S01]  /*86330*/  ISETP.LT.AND P3, PT, R14, UR42, !P0 ;  /* 0x0000002a0e007c0c */ /* 0x000fe2000c761270 */
[----:B------:R-:W-:Y:S01]  /*86340*/  ULDC UR42, c[0x0][0x228] ;  /* 0x00008a00002a7ab9 */ /* 0x000fe20000000800 */
[----:B------:R-:W-:Y:S01]  /*86350*/  ISETP.LT.AND P2, PT, R13, UR56, !P0 ;  /* 0x000000380d007c0c */ /* 0x000fe2000c741270 */
[----:B------:R-:W-:Y:S01]  /*86360*/  VIADD R187, R10, 0x111 ;  /* 0x000001110abb7836 */ /* 0x000fe20000000000 */
        /* <DEDUP_REMOVED lines=63> */
[----:B------:R-:W-:Y:S01]  /*86760*/  ULDC UR55, c[0x0][0x228] ;  /* 0x00008a0000377ab9 */ /* 0x000fe20000000800 */
[----:B------:R-:W-:Y:S01]  /*86770*/  ISETP.LT.AND P0, PT, R11, UR32, !P0 ;  /* 0x000000200b007c0c */ /* 0x000fe2000c701270 */
[----:B------:R-:W-:-:S04]  /*86780*/  ULDC UR50, c[0x0][0x228] ;  /* 0x00008a0000327ab9 */ /* 0x000fc80000000800 */
[----:B------:R-:W-:-:S04]  /*86790*/  @P1 LOP3.LUT R162, R162, 0x80000000, RZ, 0xfc, !PT ;  /* 0x80000000a2a21812 */ /* 0x000fc800078efcff */
[----:B------:R-:W-:-:S04]  /*867a0*/  LOP3.LUT R162, R162, 0xbfffffff, RZ, 0xc0, !PT ;  /* 0xbfffffffa2a27812 */ /* 0x000fc800078ec0ff */
[----:B------:R-:W-:Y:S02]  /*867b0*/  @P0 LOP3.LUT R162, R162, 0x40000000, RZ, 0xfc, !PT ;  /* 0x40000000a2a20812 */ /* 0x000fe400078efcff */
[----:B------:R-:W-:Y:S01]  /*867c0*/  ISETP.GE.AND P0, PT, R214, UR27, PT ;  /* 0x0000001bd6007c0c */ /* 0x000fe2000bf06270 */
[----:B------:R-:W-:Y:S01]  /*867d0*/  ULDC.64 UR26, c[0x0][0x228] ;  /* 0x00008a00001a7ab9 */ /* 0x000fe20000000a00 */
[----:B------:R-:W-:Y:S02]  /*867e0*/  @P3 LOP3.LUT R163, R163, 0x2, RZ, 0xfc, !PT ;  /* 0x00000002a3a33812 */ /* 0x000fe400078efcff */
[----:B------:R-:W-:Y:S01]  /*867f0*/  ISETP.LT.AND P3, PT, R14, UR58, !P0 ;  /* 0x0000003a0e007c0c */ /* 0x000fe2000c761270 */
[----:B------:R-:W-:Y:S01]  /*86800*/  ULDC UR58, c[0x0][0x228] ;  /* 0x00008a00003a7ab9 */ /* 0x000fe20000000800 */
[----:B------:R-:W-:Y:S02]  /*86810*/  LOP3.LUT R163, R163, 0xfffffffe, RZ, 0xc0, !PT ;  /* 0xfffffffea3a37812 */ /* 0x000fe400078ec0ff */
[----:B------:R-:W-:-:S02]  /*86820*/  LOP3.LUT R162, R162, 0xdfffffff, RZ, 0xc0, !PT ;  /* 0xdfffffffa2a27812 */ /* 0x000fc400078ec0ff */
[----:B------:R-:W-:Y:S02]  /*86830*/  @P2 LOP3.LUT R163, R163, 0x1, RZ, 0xfc, !PT ;  /* 0x00000001a3a32812 */ /* 0x000fe400078efcff */
[----:B------:R-:W-:Y:S01]  /*86840*/  ISETP.LT.AND P2, PT, R13, UR54, !P0 ;  /* 0x000000360d007c0c */ /* 0x000fe2000c741270 */
[----:B------:R-:W-:Y:S01]  /*86850*/  ULDC UR54, c[0x0][0x228] ;  /* 0x00008a0000367ab9 */ /* 0x000fe20000000800 */
[----:B------:R-:W-:Y:S01]  /*86860*/  ISETP.LT.AND P1, PT, R12, UR55, !P0 ;  /* 0x000000370c007c0c */ /* 0x000fe2000c721270 */
[----:B------:R-:W-:Y:S02]  /*86870*/  ULDC UR55, c[0x0][0x228] ;  /* 0x00008a0000377ab9 */ /* 0x000fe40000000800 */
        /* <DEDUP_REMOVED lines=94> */
[----:B------:R-:W-:-:S07]  /*86e60*/  ISETP.LT.AND P1, PT, R12, UR18, !P0 ;  /* 0x000000120c007c0c */ /* 0x000fce000c721270 */
[----:B------:R-:W-:-:S04]  /*86e70*/  @P3 LOP3.LUT R162, R162, 0x200, RZ, 0xfc, !PT ;  /* 0x00000200a2a23812 */ /* 0x000fc800078efcff */
[----:B------:R-:W-:-:S04]  /*86e80*/  LOP3.LUT R162, R162, 0xfffffeff, RZ, 0xc0, !PT ;  /* 0xfffffeffa2a27812 */ /* 0x000fc800078ec0ff */
[----:B------:R-:W-:Y:S02]  /*86e90*/  @P2 LOP3.LUT R162, R162, 0x100, RZ, 0xfc, !PT ;  /* 0x00000100a2a22812 */ /* 0x000fe400078efcff */
[----:B------:R-:W-:Y:S01]  /*86ea0*/  ISETP.LT.AND P0, PT, R11, UR40, !P0 ;  /* 0x000000280b007c0c */ /* 0x000fe2000c701270 */
[----:B------:R-:W-:Y:S01]  /*86eb0*/  VIADD R210, R211, UR15 ;  /* 0x0000000fd3d27c36 */ /* 0x000fe20008000000 */
[----:B------:R-:W-:Y:S01]  /*86ec0*/  LOP3.LUT R162, R162, 0xffffff7f, RZ, 0xc0, !PT ;  /* 0xffffff7fa2a27812 */ /* 0x000fe200078ec0ff */
[----:B------:R-:W-:-:S03]  /*86ed0*/  ULDC UR40, c[0x0][0x228] ;  /* 0x00008a0000287ab9 */ /* 0x000fc60000000800 */
        /* <DEDUP_REMOVED lines=25> */
[----:B------:R-:W-:Y:S02]  /*87070*/  ISETP.LT.AND P3, PT, R14, UR8, !P0 ;  /* 0x000000080e007c0c */ /* 0x000fe4000c761270 */
[----:B------:R-:W-:-:S09]  /*87080*/  ISETP.LT.AND P2, PT, R13, UR7, !P0 ;  /* 0x000000070d007c0c */ /* 0x000fd2000c741270 */
[----:B------:R-:W-:Y:S01]  /*87090*/  @P1 LOP3.LUT R161, R161, 0x80000000, RZ, 0xfc, !PT ;  /* 0x80000000a1a11812 */ /* 0x000fe200078efcff */
[----:B------:R-:W-:Y:S01]  /*870a0*/  VIADD R208, R209, UR6 ;  /* 0x00000006d1d07c36 */ /* 0x000fe20008000000 */
[----:B------:R-:W-:Y:S01]  /*870b0*/  ISETP.LT.AND P0, PT, R11, UR10, !P0 ;  /* 0x0000000a0b007c0c */ /* 0x000fe2000c701270 */
[----:B------:R-:W-:Y:S01]  /*870c0*/  ULDC.64 UR6, c[0x0][0x228] ;  /* 0x00008a0000067ab9 */ /* 0x000fe20000000a00 */
[----:B------:R-:W-:Y:S01]  /*870d0*/  LOP3.LUT R161, R161, 0xbfffffff, RZ, 0xc0, !PT ;  /* 0xbfffffffa1a17812 */ /* 0x000fe200078ec0ff */
[----:B------:R-:W-:Y:S01]  /*870e0*/  ULDC.64 UR8, c[0x0][0x228] ;  /* 0x00008a0000087ab9 */ /* 0x000fe20000000a00 */
[----:B------:R-:W-:-:S09]  /*870f0*/  @P3 LOP3.LUT R162, R162, 0x2, RZ, 0xfc, !PT ;  /* 0x00000002a2a23812 */ /* 0x000fd200078efcff */
[----:B------:R-:W-:Y:S02]  /*87100*/  @P0 LOP3.LUT R161, R161, 0x40000000, RZ, 0xfc, !PT ;  /* 0x40000000a1a10812 */ /* 0x000fe400078efcff */
[----:B------:R-:W-:Y:S01]  /*87110*/  ISETP.GE.AND P0, PT, R206, UR33, PT ;  /* 0x00000021ce007c0c */ /* 0x000fe2000bf06270 */
[----:B------:R-:W-:-:S03]  /*87120*/  ULDC UR33, c[0x0][0x228] ;  /* 0x00008a0000217ab9 */ /* 0x000fc60000000800 */
[----:B------:R-:W-:Y:S01]  /*87130*/  ISETP.LT.AND P3, PT, R14, UR47, !P0 ;  /* 0x0000002f0e007c0c */ /* 0x000fe2000c761270 */
[----:B------:R-:W-:Y:S01]  /*87140*/  ULDC UR47, c[0x0][0x228] ;  /* 0x00008a00002f7ab9 */ /* 0x000fe20000000800 */
[----:B------:R-:W-:Y:S02]  /*87150*/  LOP3.LUT R162, R162, 0xfffffffe, RZ, 0xc0, !PT ;  /* 0xfffffffea2a27812 */ /* 0x000fe400078ec0ff */
[----:B------:R-:W-:Y:S02]  /*87160*/  LOP3.LUT R161, R161, 0xdfffffff, RZ, 0xc0, !PT ;  /* 0xdfffffffa1a17812 */ /* 0x000fe400078ec0ff */
[----:B------:R-:W-:Y:S02]  /*87170*/  @P2 LOP3.LUT R162, R162, 0x1, RZ, 0xfc, !PT ;  /* 0x00000001a2a22812 */ /* 0x000fe400078efcff */
[----:B------:R-:W-:Y:S02]  /*87180*/  ISETP.LT.AND P2, PT, R13, UR13, !P0 ;  /* 0x0000000d0d007c0c */ /* 0x000fe4000c741270 */
[----:B------:R-:W-:Y:S01]  /*87190*/  ISETP.LT.AND P1, PT, R12, UR14, !P0 ;  /* 0x0000000e0c007c0c */ /* 0x000fe2000c721270 */
[----:B------:R-:W-:-:S02]  /*871a0*/  ULDC.64 UR14, c[0x0][0x228] ;  /* 0x00008a00000e7ab9 */ /* 0x000fc40000000a00 */
        /* <DEDUP_REMOVED lines=18> */
[----:B------:R-:W-:-:S08]  /*872d0*/  VIADD R206, R207, UR6 ;  /* 0x00000006cfce7c36 */ /* 0x000fd00008000000 */
[----:B------:R-:W-:Y:S01]  /*872e0*/  @P3 LOP3.LUT R161, R161, 0x2000000, RZ, 0xfc, !PT ;  /* 0x02000000a1a13812 */ /* 0x000fe200078efcff */
[----:B------:R-:W-:Y:S01]  /*872f0*/  ULDC UR6, c[0x0][0x248] ;  /* 0x0000920000067ab9 */ /* 0x000fe20000000800 */
[----:B------:R-:W-:Y:S02]  /*87300*/  ULDC.64 UR18, c[0x0][0x228] ;  /* 0x00008a0000127ab9 */ /* 0x000fe40000000a00 */
        /* <DEDUP_REMOVED lines=10> */
[----:B------:R-:W-:Y:S02]  /*873b0*/  ISETP.GE.AND P0, PT, R204, UR27, PT ;  /* 0x0000001bcc007c0c */ /* 0x000fe4000bf06270 */
[----:B------:R-:W-:Y:S01]  /*873c0*/  LOP3.LUT R161, R161, 0xffdfffff, RZ, 0xc0, !PT ;  /* 0xffdfffffa1a17812 */ /* 0x000fe200078ec0ff */
[----:B------:R-:W-:Y:S01]  /*873d0*/  VIADD R204, R205, UR6 ;  /* 0x00000006cdcc7c36 */ /* 0x000fe20008000000 */
        /* <DEDUP_REMOVED lines=10> */
[----:B------:R-:W-:Y:S01]  /*87480*/  VIADD R186, R10, 0x110 ;  /* 0x000001100aba7836 */ /* 0x000fe20000000000 */
[----:B------:R-:W-:Y:S01]  /*87490*/  LOP3.LUT R161, R161, 0xfff7ffff, RZ, 0xc0, !PT ;  /* 0xfff7ffffa1a17812 */ /* 0x000fe200078ec0ff */
[----:B------:R-:W-:-:S03]  /*874a0*/  ULDC UR12, c[0x0][0x228] ;  /* 0x00008a00000c7ab9 */ /* 0x000fc60000000800 */
        /* <DEDUP_REMOVED lines=9> */
[----:B------:R-:W-:Y:S01]  /*87540*/  ULDC.64 UR20, c[0x0][0x228] ;  /* 0x00008a0000147ab9 */ /* 0x000fe20000000a00 */
[----:B------:R-:W-:Y:S01]  /*87550*/  ISETP.LT.AND P1, PT, R12, UR25, !P0 ;  /* 0x000000190c007c0c */ /* 0x000fe2000c721270 */
[----:B------:R-:W-:-:S06]  /*87560*/  VIADD R185, R10, 0x10f ;  /* 0x0000010f0ab97836 */ /* 0x000fcc0000000000 */
[----:B------:R-:W-:Y:S01]  /*87570*/  @P3 LOP3.LUT R161, R161, 0x20000, RZ, 0xfc, !PT ;  /* 0x00020000a1a13812 */ /* 0x000fe200078efcff */
[C---:B------:R-:W-:Y:S02]  /*87580*/  VIADD R184, R10.reuse, 0x10e ;  /* 0x0000010e0ab87836 */ /* 0x040fe40000000000 */
[C---:B------:R-:W-:Y:S01]  /*87590*/  VIADD R183, R10.reuse, 0x10d ;  /* 0x0000010d0ab77836 */ /* 0x040fe20000000000 */
[----:B------:R-:W-:Y:S01]  /*875a0*/  LOP3.LUT R161, R161, 0xfffeffff, RZ, 0xc0, !PT ;  /* 0xfffeffffa1a17812 */ /* 0x000fe200078ec0ff */
[----:B------:R-:W-:Y:S01]  /*875b0*/  VIADD R182, R10, 0x10c ;  /* 0x0000010c0ab67836 */ /* 0x000fe20000000000 */
[----:B------:R-:W-:Y:S01]  /*875c0*/  LOP3.LUT R158, R158, 0x7fffffff, RZ, 0xc0, !PT ;  /* 0x7fffffff9e9e7812 */ /* 0x000fe200078ec0ff */
[----:B------:R-:W-:Y:S01]  /*875d0*/  ULDC UR25, c[0x0][0x22c] ;  /* 0x00008b0000197ab9 */ /* 0x000fe20000000800 */
[----:B------:R-:W-:Y:S01]  /*875e0*/  @P2 LOP3.LUT R161, R161, 0x10000, RZ, 0xfc, !PT ;  /* 0x00010000a1a12812 */ /* 0x000fe200078efcff */
[----:B------:R-:W-:Y:S01]  /*875f0*/  ULDC UR35, c[0x0][0x228] ;  /* 0x00008a0000237ab9 */ /* 0x000fe20000000800 */
        /* <DEDUP_REMOVED lines=9> */
[----:B------:R-:W-:Y:S01]  /*87690*/  ULDC.64 UR22, c[0x0][0x228] ;  /* 0x00008a0000167ab9 */ /* 0x000fe20000000a00 */
        /* <DEDUP_REMOVED lines=42> */
[----:B------:R-:W-:-:S08]  /*87940*/  VIADD R201, R202, UR10 ;  /* 0x0000000acac97c36 */ /* 0x000fd00008000000 */
[----:B------:R-:W-:Y:S01]  /*87950*/  @P3 LOP3.LUT R161, R161, 0x20, RZ, 0xfc, !PT ;  /* 0x00000020a1a13812 */ /* 0x000fe200078efcff */
[----:B------:R-:W-:Y:S01]  /*87960*/  ULDC UR10, c[0x0][0x228] ;  /* 0x00008a00000a7ab9 */ /* 0x000fe20000000800 */
[C---:B------:R-:W-:Y:S01]  /*87970*/  VIADD R180, R10.reuse, 0x10a ;  /* 0x0000010a0ab47836 */ /* 0x040fe20000000000 */
[----:B------:R-:W-:Y:S01]  /*87980*/  ULDC UR45, c[0x0][0x228] ;  /* 0x00008a00002d7ab9 */ /* 0x000fe20000000800 */
[----:B------:R-:W-:Y:S01]  /*87990*/  LOP3.LUT R161, R161, 0xffffffef, RZ, 0xc0, !PT ;  /* 0xffffffefa1a17812 */ /* 0x000fe200078ec0ff */
[----:B------:R-:W-:Y:S01]  /*879a0*/  VIADD R179, R10, 0x109 ;  /* 0x000001090ab37836 */ /* 0x000fe20000000000 */
[----:B------:R-:W-:Y:S02]  /*879b0*/  ULDC UR46, c[0x0][0x228] ;  /* 0x00008a00002e7ab9 */ /* 0x000fe40000000800 */
[----:B------:R-:W-:Y:S02]  /*879c0*/  @P2 LOP3.LUT R161, R161, 0x10, RZ, 0xfc, !PT ;  /* 0x00000010a1a12812 */ /* 0x000fe400078efcff */
[----:B------:R-:W-:Y:S01]  /*879d0*/  ISETP.LT.AND P0, PT, R11, UR16, !P0 ;  /* 0x000000100b007c0c */ /* 0x000fe2000c701270 */
[----:B------:R-:W-:Y:S01]  /*879e0*/  VIADD R200, R201, UR14 ;  /* 0x0000000ec9c87c36 */ /* 0x000fe20008000000 */
[----:B------:R-:W-:Y:S01]  /*879f0*/  LOP3.LUT R161, R161, 0xfffffff7, RZ, 0xc0, !PT ;  /* 0xfffffff7a1a17812 */ /* 0x000fe200078ec0ff */
[----:B------:R-:W-:Y:S01]  /*87a00*/  ULDC UR16, c[0x0][0x228] ;  /* 0x00008a0000107ab9 */ /* 0x000fe20000000800 */
[----:B------:R-:W-:-:S02]  /*87a10*/  ULDC UR14, c[0x0][0x228] ;  /* 0x00008a00000e7ab9 */ /* 0x000fc40000000800 */
[----:B------:R-:W-:-:S04]  /*87a20*/  @P1 LOP3.LUT R161, R161, 0x8, RZ, 0xfc, !PT ;  /* 0x00000008a1a11812 */ /* 0x000fc800078efcff */
[----:B------:R-:W-:-:S04]  /*87a30*/  LOP3.LUT R161, R161, 0xfffffffb, RZ, 0xc0, !PT ;  /* 0xfffffffba1a17812 */ /* 0x000fc800078ec0ff */
[----:B------:R-:W-:Y:S02]  /*87a40*/  @P0 LOP3.LUT R161, R161, 0x4, RZ, 0xfc, !PT ;  /* 0x00000004a1a10812 */ /* 0x000fe400078efcff */
[----:B------:R-:W-:Y:S01]  /*87a50*/  ISETP.GE.AND P0, PT, R199, UR15, PT ;  /* 0x0000000fc7007c0c */ /* 0x000fe2000bf06270 */
[----:B------:R-:W-:-:S03]  /*87a60*/  ULDC UR15, c[0x0][0x228] ;  /* 0x00008a00000f7ab9 */ /* 0x000fc60000000800 */
[----:B------:R-:W-:Y:S01]  /*87a70*/  ISETP.LT.AND P1, PT, R12, UR50, !P0 ;  /* 0x000000320c007c0c */ /* 0x000fe2000c721270 */
[----:B------:R-:W-:Y:S01]  /*87a80*/  VIADD R178, R10, 0x108 ;  /* 0x000001080ab27836 */ /* 0x000fe20000000000 */
[----:B------:R-:W-:Y:S01]  /*87a90*/  ISETP.LT.AND P3, PT, R14, UR60, !P0 ;  /* 0x0000003c0e007c0c */ /* 0x000fe2000c761270 */
[----:B------:R-:W-:Y:S01]  /*87aa0*/  ULDC UR60, c[0x0][0x228] ;  /* 0x00008a00003c7ab9 */ /* 0x000fe20000000800 */
[----:B------:R-:W-:Y:S01]  /*87ab0*/  ISETP.LT.AND P2, PT, R13, UR51, !P0 ;  /* 0x000000330d007c0c */ /* 0x000fe2000c741270 */
[----:B------:R-:W-:Y:S01]  /*87ac0*/  ULDC UR51, c[0x0][0x228] ;  /* 0x00008a0000337ab9 */ /* 0x000fe20000000800 */
[----:B------:R-:W-:Y:S01]  /*87ad0*/  ISETP.LT.AND P0, PT, R11, UR18, !P0 ;  /* 0x000000120b007c0c */ /* 0x000fe2000c701270 */
[----:B------:R-:W-:Y:S01]  /*87ae0*/  ULDC UR18, c[0x0][0x228] ;  /* 0x00008a0000127ab9 */ /* 0x000fe20000000800 */
[----:B------:R-:W-:Y:S01]  /*87af0*/  LOP3.LUT R161, R161, 0xfffffffd, RZ, 0xc0, !PT ;  /* 0xfffffffda1a17812 */ /* 0x000fe200078ec0ff */
[----:B------:R-:W-:-:S04]  /*87b00*/  ULDC UR50, c[0x0][0x228] ;  /* 0x00008a0000327ab9 */ /* 0x000fc80000000800 */
[----:B------:R-:W-:-:S04]  /*87b10*/  @P1 LOP3.LUT R160, R160, 0x80000000, RZ, 0xfc, !PT ;  /* 0x80000000a0a01812 */ /* 0x000fc800078efcff */
[----:B------:R-:W-:-:S04]  /*87b20*/  LOP3.LUT R160, R160, 0xbfffffff, RZ, 0xc0, !PT ;  /* 0xbfffffffa0a07812 */ /* 0x000fc800078ec0ff */
[----:B------:R-:W-:Y:S02]  /*87b30*/  @P0 LOP3.LUT R160, R160, 0x40000000, RZ, 0xfc, !PT ;  /* 0x40000000a0a00812 */ /* 0x000fe400078efcff */
[----:B------:R-:W-:Y:S01]  /*87b40*/  ISETP.GE.AND P0, PT, R198, UR11, PT ;  /* 0x0000000bc6007c0c */ /* 0x000fe2000bf06270 */
[----:B------:R-:W-:Y:S01]  /*87b50*/  ULDC UR11, c[0x0][0x248] ;  /* 0x00009200000b7ab9 */ /* 0x000fe20000000800 */
        /* <DEDUP_REMOVED lines=62> */
[----:B------:R-:W-:Y:S02]  /*87f40*/  ISETP.LT.AND P3, PT, R14, UR31, !P0 ;  /* 0x0000001f0e007c0c */ /* 0x000fe4000c761270 */
[----:B------:R-:W-:Y:S01]  /*87f50*/  ISETP.LT.AND P2, PT, R13, UR40, !P0 ;  /* 0x000000280d007c0c */ /* 0x000fe2000c741270 */
[----:B------:R-:W-:Y:S01]  /*87f60*/  ULDC UR40, c[0x0][0x228] ;  /* 0x00008a0000287ab9 */ /* 0x000fe20000000800 */
[----:B------:R-:W-:Y:S02]  /*87f70*/  LOP3.LUT R160, R160, 0xfffdffff, RZ, 0xc0, !PT ;  /* 0xfffdffffa0a07812 */ /* 0x000fe400078ec0ff */
[----:B------:R-:W-:Y:S01]  /*87f80*/  ISETP.LT.AND P1, PT, R12, UR30, !P0 ;  /* 0x0000001e0c007c0c */ /* 0x000fe2000c721270 */
[----:B------:R-:W-:-:S06]  /*87f90*/  ULDC.64 UR30, c[0x0][0x228] ;  /* 0x00008a00001e7ab9 */ /* 0x000fcc0000000a00 */
        /* <DEDUP_REMOVED lines=14> */
[----:B------:R-:W-:Y:S02]  /*88080*/  ISETP.LT.AND P2, PT, R13, UR49, !P0 ;  /* 0x000000310d007c0c */ /* 0x000fe4000c741270 */
[----:B------:R-:W-:Y:S02]  /*88090*/  LOP3.LUT R160, R160, 0xffffdfff, RZ, 0xc0, !PT ;  /* 0xffffdfffa0a07812 */ /* 0x000fe400078ec0ff */
[----:B------:R-:W-:Y:S01]  /*880a0*/  ISETP.LT.AND P1, PT, R12, UR32, !P0 ;  /* 0x000000200c007c0c */ /* 0x000fe2000c721270 */
[----:B------:R-:W-:Y:S01]  /*880b0*/  VIADD R195, R196, UR21 ;  /* 0x00000015c4c37c36 */ /* 0x000fe20008000000 */
[----:B------:R-:W-:Y:S01]  /*880c0*/  ULDC UR40, c[0x0][0x22c] ;  /* 0x00008b0000287ab9 */ /* 0x000fe20000000800 */
        /* <DEDUP_REMOVED lines=15> */
[----:B------:R-:W-:Y:S02]  /*881c0*/  ISETP.LT.AND P2, PT, R13, UR42, !P0 ;  /* 0x0000002a0d007c0c */ /* 0x000fe4000c741270 */
[----:B------:R-:W-:Y:S02]  /*881d0*/  LOP3.LUT R160, R160, 0xfffffdff, RZ, 0xc0, !PT ;  /* 0xfffffdffa0a07812 */ /* 0x000fe400078ec0ff */
        /* <DEDUP_REMOVED lines=9> */
[----:B------:R-:W-:Y:S01]  /*88270*/  ULDC.64 UR32, c[0x0][0x228] ;  /* 0x00008a0000207ab9 */ /* 0x000fe20000000a00 */
        /* <DEDUP_REMOVED lines=29> */
[----:B------:R-:W-:Y:S01]  /*88450*/  ISETP.LT.AND P2, PT, R13, UR60, !P0 ;  /* 0x0000003c0d007c0c */ /* 0x000fe2000c741270 */
[----:B------:R-:W-:Y:S01]  /*88460*/  ULDC UR60, c[0x0][0x228] ;  /* 0x00008a00003c7ab9 */ /* 0x000fe20000000800 */
[----:B------:R-:W-:Y:S02]  /*88470*/  ISETP.LT.AND P0, PT, R11, UR47, !P0 ;  /* 0x0000002f0b007c0c */ /* 0x000fe4000c701270 */
[----:B------:R-:W-:Y:S01]  /*88480*/  LOP3.LUT R160, R160, 0xfffffffd, RZ, 0xc0, !PT ;  /* 0xfffffffda0a07812 */ /* 0x000fe200078ec0ff */
[----:B------:R-:W-:Y:S01]  /*88490*/  VIADD R192, R193, UR29 ;  /* 0x0000001dc1c07c36 */ /* 0x000fe20008000000 */
[----:B------:R-:W-:Y:S01]  /*884a0*/  ULDC UR48, c[0x0][0x228] ;  /* 0x00008a0000307ab9 */ /* 0x000fe20000000800 */
[----:B------:R-:W-:Y:S01]  /*884b0*/  VIADD R177, R10, 0x107 ;  /* 0x000001070ab17836 */ /* 0x000fe20000000000 */
[----:B------:R-:W-:Y:S01]  /*884c0*/  ULDC UR29, c[0x0][0x228] ;  /* 0x00008a00001d7ab9 */ /* 0x000fe20000000800 */
[----:B------:R-:W-:Y:S01]  /*884d0*/  @P1 LOP3.LUT R159, R159, 0x80000000, RZ, 0xfc, !PT ;  /* 0x800000009f9f1812 */ /* 0x000fe200078efcff */
[----:B------:R-:W-:-:S03]  /*884e0*/  ULDC UR47, c[0x0][0x228] ;  /* 0x00008a00002f7ab9 */ /* 0x000fc60000000800 */
[----:B------:R-:W-:-:S04]  /*884f0*/  LOP3.LUT R159, R159, 0xbfffffff, RZ, 0xc0, !PT ;  /* 0xbfffffff9f9f7812 */ /* 0x000fc800078ec0ff */
[----:B------:R-:W-:Y:S02]  /*88500*/  @P0 LOP3.LUT R159, R159, 0x40000000, RZ, 0xfc, !PT ;  /* 0x400000009f9f0812 */ /* 0x000fe400078efcff */
[----:B------:R-:W-:Y:S02]  /*88510*/  ISETP.GE.AND P0, PT, R190, UR31, PT ;  /* 0x0000001fbe007c0c */ /* 0x000fe4000bf06270 */
[----:B------:R-:W-:Y:S01]  /*88520*/  @P3 LOP3.LUT R160, R160, 0x2, RZ, 0xfc, !PT ;  /* 0x00000002a0a03812 */ /* 0x000fe200078efcff */
[----:B------:R-:W-:Y:S01]  /*88530*/  VIADD R191, R192, UR32 ;  /* 0x00000020c0bf7c36 */ /* 0x000fe20008000000 */
[----:B------:R-:W-:Y:S01]  /*88540*/  ISETP.LT.AND P3, PT, R14, UR51, !P0 ;  /* 0x000000330e007c0c */ /* 0x000fe2000c761270 */
[----:B------:R-:W-:Y:S01]  /*88550*/  ULDC UR32, c[0x0][0x228] ;  /* 0x00008a0000207ab9 */ /* 0x000fe20000000800 */
[----:B------:R-:W-:Y:S01]  /*88560*/  LOP3.LUT R160, R160, 0xfffffffe, RZ, 0xc0, !PT ;  /* 0xfffffffea0a07812 */ /* 0x000fe200078ec0ff */
[----:B------:R-:W-:Y:S01]  /*88570*/  ULDC UR31, c[0x0][0x228] ;  /* 0x00008a00001f7ab9 */ /* 0x000fe20000000800 */
[----:B------:R-:W-:Y:S01]  /*88580*/  LOP3.LUT R159, R159, 0xdfffffff, RZ, 0xc0, !PT ;  /* 0xdfffffff9f9f7812 */ /* 0x000fe200078ec0ff */
[----:B------:R-:W-:Y:S01]  /*88590*/  VIADD R176, R10, 0x106 ;  /* 0x000001060ab07836 */ /* 0x000fe20000000000 */
[----:B------:R-:W-:Y:S01]  /*885a0*/  @P2 LOP3.LUT R160, R160, 0x1, RZ, 0xfc, !PT ;  /* 0x00000001a0a02812 */ /* 0x000fe200078efcff */
[----:B------:R-:W-:Y:S01]  /*885b0*/  ULDC UR51, c[0x0][0x228] ;  /* 0x00008a0000337ab9 */ /* 0x000fe20000000800 */
[----:B------:R-:W-:Y:S01]  /*885c0*/  ISETP.LT.AND P2, PT, R13, UR60, !P0 ;  /* 0x0000003c0d007c0c */ /* 0x000fe2000c741270 */
[----:B------:R-:W-:Y:S01]  /*885d0*/  ULDC UR60, c[0x0][0x228] ;  /* 0x00008a00003c7ab9 */ /* 0x000fe20000000800 */
[----:B------:R-:W-:Y:S01]  /*885e0*/  ISETP.LT.AND P1, PT, R12, UR53, !P0 ;  /* 0x000000350c007c0c */ /* 0x000fe2000c721270 */
[----:B------:R-:W-:-:S02]  /*885f0*/  ULDC UR53, c[0x0][0x228] ;  /* 0x00008a0000357ab9 */ /* 0x000fc40000000800 */
        /* <DEDUP_REMOVED lines=14> */
[----:B------:R-:W-:-:S09]  /*886e0*/  LOP3.LUT R159, R159, 0xfdffffff, RZ, 0xc0, !PT ;  /* 0xfdffffff9f9f7812 */ /* 0x000fd200078ec0ff */
[----:B------:R-:W-:Y:S02]  /*886f0*/  @P1 LOP3.LUT R159, R159, 0x2000000, RZ, 0xfc, !PT ;  /* 0x020000009f9f1812 */ /* 0x000fe400078efcff */
[----:B------:R-:W-:Y:S01]  /*88700*/  ISETP.LT.AND P1, PT, R12, UR32, !P0 ;  /* 0x000000200c007c0c */ /* 0x000fe2000c721270 */
[----:B------:R-:W-:Y:S01]  /*88710*/  ULDC UR32, c[0x0][0x248] ;  /* 0x0000920000207ab9 */ /* 0x000fe20000000800 */
[----:B------:R-:W-:-:S04]  /*88720*/  LOP3.LUT R159, R159, 0xfeffffff, RZ, 0xc0, !PT ;  /* 0xfeffffff9f9f7812 */ /* 0x000fc800078ec0ff */
[----:B------:R-:W-:Y:S02]  /*88730*/  @P2 LOP3.LUT R159, R159, 0x1000000, RZ, 0xfc, !PT ;  /* 0x010000009f9f2812 */ /* 0x000fe400078efcff */
[----:B------:R-:W-:Y:S01]  /*88740*/  ISETP.LT.AND P0, PT, R11, UR60, !P0 ;  /* 0x0000003c0b007c0c */ /* 0x000fe2000c701270 */
[----:B------:R-:W-:Y:S01]  /*88750*/  VIADD R190, R191, UR32 ;  /* 0x00000020bfbe7c36 */ /* 0x000fe20008000000 */
[----:B------:R-:W-:Y:S01]  /*88760*/  LOP3.LUT R159, R159, 0xff7fffff, RZ, 0xc0, !PT ;  /* 0xff7fffff9f9f7812 */ /* 0x000fe200078ec0ff */
[----:B------:R-:W-:Y:S01]  /*88770*/  ULDC UR32, c[0x0][0x248] ;  /* 0x0000920000207ab9 */ /* 0x000fe20000000800 */
[C---:B------:R-:W-:Y:S01]  /*88780*/  VIADD R153, R10.reuse, 0x105 ;  /* 0x000001050a997836 */ /* 0x040fe20000000000 */
[----:B------:R-:W-:Y:S01]  /*88790*/  LOP3.LUT R157, R157, 0x7fffffff, RZ, 0xc0, !PT ;  /* 0x7fffffff9d9d7812 */ /* 0x000fe200078ec0ff */
[C---:B------:R-:W-:Y:S01]  /*887a0*/  VIADD R23, R10.reuse, 0x104 ;  /* 0x000001040a177836 */ /* 0x040fe20000000000 */
[----:B------:R-:W-:Y:S01]  /*887b0*/  @P1 LOP3.LUT R159, R159, 0x800000, RZ, 0xfc, !PT ;  /* 0x008000009f9f1812 */ /* 0x000fe200078efcff */
[----:B------:R-:W-:-:S02]  /*887c0*/  VIADD R22, R10, 0x103 ;  /* 0x000001030a167836 */ /* 0x000fc40000000000 */
[C---:B------:R-:W-:Y:S01]  /*887d0*/  VIADD R21, R10.reuse, 0x102 ;  /* 0x000001020a157836 */ /* 0x040fe20000000000 */
[----:B------:R-:W-:Y:S01]  /*887e0*/  LOP3.LUT R159, R159, 0xffbfffff, RZ, 0xc0, !PT ;  /* 0xffbfffff9f9f7812 */ /* 0x000fe200078ec0ff */
[C---:B------:R-:W-:Y:S02]  /*887f0*/  VIADD R20, R10.reuse, 0x101 ;  /* 0x000001010a147836 */ /* 0x040fe40000000000 */
[C---:B------:R-:W-:Y:S01]  /*88800*/  VIADD R19, R10.reuse, 0x100 ;  /* 0x000001000a137836 */ /* 0x040fe20000000000 */
[----:B------:R-:W-:Y:S01]  /*88810*/  @P0 LOP3.LUT R159, R159, 0x400000, RZ, 0xfc, !PT ;  /* 0x004000009f9f0812 */ /* 0x000fe200078efcff */
[----:B------:R-:W-:Y:S01]  /*88820*/  VIADD R18, R10, 0xff ;  /* 0x000000ff0a127836 */ /* 0x000fe20000000000 */
[----:B------:R-:W-:Y:S01]  /*88830*/  ISETP.GE.AND P0, PT, R188, UR59, PT ;  /* 0x0000003bbc007c0c */ /* 0x000fe2000bf06270 */
[----:B------:R-:W-:Y:S01]  /*88840*/  VIADD R189, R190, UR32 ;  /* 0x00000020bebd7c36 */ /* 0x000fe20008000000 */
        /* <DEDUP_REMOVED lines=8> */
[----:B------:R1:W-:Y:S01]  /*888d0*/  STL [R1+0x271c], R243 ;  /* 0x00271cf301007387 */ /* 0x0003e20000100800 */
[----:B------:R-:W-:Y:S01]  /*888e0*/  VIADD R17, R10, 0xfe ;  /* 0x000000fe0a117836 */ /* 0x000fe20000000000 */
[----:B------:R-:W-:-:S05]  /*888f0*/  ULDC UR60, c[0x0][0x228] ;  /* 0x00008a00003c7ab9 */ /* 0x000fca0000000800 */
        /* <DEDUP_REMOVED lines=11> */
[----:B------:R-:W-:Y:S01]  /*889b0*/  STL [R1+0x2720], R242 ;  /* 0x002720f201007387 */ /* 0x000fe20000100800 */
[----:B------:R-:W-:Y:S01]  /*889c0*/  LOP3.LUT R159, R159, 0xfffdffff, RZ, 0xc0, !PT ;  /* 0xfffdffff9f9f7812 */ /* 0x000fe200078ec0ff */
[----:B------:R-:W-:Y:S01]  /*889d0*/  VIADD R16, R10, 0xfd ;  /* 0x000000fd0a107836 */ /* 0x000fe20000000000 */
[----:B------:R-:W-:Y:S02]  /*889e0*/  ISETP.LT.AND P3, PT, R14, UR32, !P0 ;  /* 0x000000200e007c0c */ /* 0x000fe4000c761270 */
[----:B------:R-:W-:Y:S01]  /*889f0*/  LOP3.LUT R156, R156, 0x7fffffff, RZ, 0xc0, !PT ;  /* 0x7fffffff9c9c7812 */ /* 0x000fe200078ec0ff */
[----:B-1----:R-:W-:Y:S01]  /*88a00*/  VIADD R243, R10, 0xfc ;  /* 0x000000fc0af37836 */ /* 0x002fe20000000000 */
[----:B------:R-:W-:Y:S01]  /*88a10*/  ISETP.LT.AND P2, PT, R13, UR56, !P0 ;  /* 0x000000380d007c0c */ /* 0x000fe2000c741270 */
[----:B------:R-:W-:Y:S01]  /*88a20*/  ULDC UR56, c[0x0][0x228] ;  /* 0x00008a0000387ab9 */ /* 0x000fe20000000800 */
[----:B------:R-:W-:Y:S01]  /*88a30*/  ISETP.LT.AND P1, PT, R12, UR9, !P0 ;  /* 0x000000090c007c0c */ /* 0x000fe2000c721270 */
[----:B------:R-:W-:Y:S01]  /*88a40*/  STL [R1+0x2724], R241 ;  /* 0x002724f101007387 */ /* 0x000fe20000100800 */
[----:B------:R-:W-:Y:S01]  /*88a50*/  ULDC UR33, c[0x0][0x228] ;  /* 0x00008a0000217ab9 */ /* 0x000fe20000000800 */
[----:B------:R-:W-:-:S04]  /*88a60*/  ULDC UR32, c[0x0][0x228] ;  /* 0x00008a0000207ab9 */ /* 0x000fc80000000800 */
[----:B------:R-:W-:-:S04]  /*88a70*/  @P3 LOP3.LUT R159, R159, 0x20000, RZ, 0xfc, !PT ;  /* 0x000200009f9f3812 */ /* 0x000fc800078efcff */
[----:B------:R-:W-:-:S04]  /*88a80*/  LOP3.LUT R159, R159, 0xfffeffff, RZ, 0xc0, !PT ;  /* 0xfffeffff9f9f7812 */ /* 0x000fc800078ec0ff */
[----:B------:R-:W-:Y:S01]  /*88a90*/  @P2 LOP3.LUT R159, R159, 0x10000, RZ, 0xfc, !PT ;  /* 0x000100009f9f2812 */ /* 0x000fe200078efcff */
[----:B------:R-:W-:Y:S01]  /*88aa0*/  BAR.SYNC.DEFER_BLOCKING 0x0 ;  /* 0x0000000000007b1d */ /* 0x000fe20000010000 */
[----:B------:R-:W-:Y:S02]  /*88ab0*/  ISETP.LT.AND P0, PT, R11, UR8, !P0 ;  /* 0x000000080b007c0c */ /* 0x000fe4000c701270 */
[----:B------:R-:W-:-:S03]  /*88ac0*/  LOP3.LUT R159, R159, 0xffff7fff, RZ, 0xc0, !PT ;  /* 0xffff7fff9f9f7812 */ /* 0x000fc600078ec0ff */
[----:B------:R-:W-:Y:S01]  /*88ad0*/  ULDC UR8, c[0x0][0x248] ;  /* 0x0000920000087ab9 */ /* 0x000fe20000000800 */
[----:B------:R-:W-:Y:S01]  /*88ae0*/  @P1 LOP3.LUT R159, R159, 0x8000, RZ, 0xfc, !PT ;  /* 0x000080009f9f1812 */ /* 0x000fe200078efcff */
[----:B------:R-:W-:Y:S01]  /*88af0*/  VIADD R188, R189, UR8 ;  /* 0x00000008bdbc7c36 */ /* 0x000fe20008000000 */
[----:B------:R-:W-:Y:S02]  /*88b00*/  ULDC.64 UR8, c[0x0][0x228] ;  /* 0x00008a0000087ab9 */ /* 0x000fe40000000a00 */
[----:B------:R-:W-:-:S04]  /*88b10*/  LOP3.LUT R159, R159, 0xffffbfff, RZ, 0xc0, !PT ;  /* 0xffffbfff9f9f7812 */ /* 0x000fc800078ec0ff */
[----:B------:R-:W-:Y:S02]  /*88b20*/  @P0 LOP3.LUT R159, R159, 0x4000, RZ, 0xfc, !PT ;  /* 0x000040009f9f0812 */ /* 0x000fe400078efcff */
[----:B------:R-:W-:-:S04]  /*88b30*/  ISETP.GE.AND P0, PT, R186, UR9, PT ;  /* 0x00000009ba007c0c */ /* 0x000fc8000bf06270 */
        /* <DEDUP_REMOVED lines=28> */
[----:B------:R-:W-:Y:S01]  /*88d00*/  STL [R1+0x2728], R240 ;  /* 0x002728f001007387 */ /* 0x000fe20000100800 */
[----:B------:R-:W-:Y:S01]  /*88d10*/  ULDC UR15, c[0x0][0x228] ;  /* 0x00008a00000f7ab9 */ /* 0x000fe20000000800 */
        /* <DEDUP_REMOVED lines=16> */
[----:B------:R-:W-:Y:S01]  /*88e20*/  STL [R1+0x272c], R239 ;  /* 0x00272cef01007387 */ /* 0x000fe20000100800 */
        /* <DEDUP_REMOVED lines=14> */
[----:B------:R-:W-:Y:S01]  /*88f10*/  STL [R1+0x2730], R238 ;  /* 0x002730ee01007387 */ /* 0x000fe20000100800 */
[----:B------:R-:W-:Y:S01]  /*88f20*/  ISETP.LT.AND P3, PT, R14, UR7, !P0 ;  /* 0x000000070e007c0c */ /* 0x000fe2000c761270 */
[----:B------:R-:W-:Y:S01]  /*88f30*/  ULDC UR7, c[0x0][0x248] ;  /* 0x0000920000077ab9 */ /* 0x000fe20000000800 */
[----:B------:R-:W-:Y:S01]  /*88f40*/  ISETP.LT.AND P2, PT, R13, UR24, !P0 ;  /* 0x000000180d007c0c */ /* 0x000fe2000c741270 */
[----:B------:R-:W-:Y:S01]  /*88f50*/  ULDC UR22, c[0x0][0x228] ;  /* 0x00008a0000167ab9 */ /* 0x000fe20000000800 */
        /* <DEDUP_REMOVED lines=8> */
[----:B------:R-:W-:Y:S01]  /*88fe0*/  ULDC.64 UR24, c[0x0][0x228] ;  /* 0x00008a0000187ab9 */ /* 0x000fe20000000a00 */
[----:B------:R-:W-:-:S02]  /*88ff0*/  ISETP.LT.AND P3, PT, R14, UR17, !P0 ;  /* 0x000000110e007c0c */ /* 0x000fc4000c761270 */
[----:B------:R-:W-:Y:S02]  /*89000*/  LOP3.LUT R158, R158, 0xdfffffff, RZ, 0xc0, !PT ;  /* 0xdfffffff9e9e7812 */ /* 0x000fe400078ec0ff */
[----:B------:R-:W-:Y:S01]  /*89010*/  ISETP.LT.AND P1, PT, R12, UR28, !P0 ;  /* 0x0000001c0c007c0c */ /* 0x000fe2000c721270 */
[----:B------:R-:W-:Y:S01]  /*89020*/  VIADD R183, R184, UR16 ;  /* 0x00000010b8b77c36 */ /* 0x000fe20008000000 */
[----:B------:R-:W-:Y:S01]  /*89030*/  LOP3.LUT R159, R159, 0xfffffffe, RZ, 0xc0, !PT ;  /* 0xfffffffe9f9f7812 */ /* 0x000fe200078ec0ff */
[----:B------:R-:W-:Y:S01]  /*89040*/  STL [R1+0x2734], R237 ;  /* 0x002734ed01007387 */ /* 0x000fe20000100800 */
[----:B------:R-:W-:Y:S01]  /*89050*/  ULDC UR7, c[0x0][0x228] ;  /* 0x00008a0000077ab9 */ /* 0x000fe20000000800 */
[----:B------:R-:W-:Y:S01]  /*89060*/  ULDC UR16, c[0x0][0x228] ;  /* 0x00008a0000107ab9 */ /* 0x000fe20000000800 */
[----:B------:R-:W-:Y:S01]  /*89070*/  @P2 LOP3.LUT R159, R159, 0x1, RZ, 0xfc, !PT ;  /* 0x000000019f9f2812 */ /* 0x000fe200078efcff */
[----:B------:R-:W-:Y:S01]  /*89080*/  ULDC UR17, c[0x0][0x228] ;  /* 0x00008a0000117ab9 */ /* 0x000fe20000000800 */
[----:B------:R-:W-:-:S02]  /*89090*/  ISETP.LT.AND P2, PT, R13, UR35, !P0 ;  /* 0x000000230d007c0c */ /* 0x000fc4000c741270 */
[----:B------:R-:W-:Y:S01]  /*890a0*/  @P3 LOP3.LUT R158, R158, 0x20000000, RZ, 0xfc, !PT ;  /* 0x200000009e9e3812 */ /* 0x000fe200078efcff */
[----:B------:R-:W-:Y:S01]  /*890b0*/  VIADD R182, R183, UR18 ;  /* 0x00000012b7b67c36 */ /* 0x000fe20008000000 */
[----:B------:R-:W-:Y:S01]  /*890c0*/  ISETP.LT.AND P0, PT, R11, UR19, !P0 ;  /* 0x000000130b007c0c */ /* 0x000fe2000c701270 */
[----:B------:R-:W-:Y:S01]  /*890d0*/  ULDC UR18, c[0x0][0x248] ;  /* 0x0000920000127ab9 */ /* 0x000fe20000000800 */
[----:B------:R-:W-:Y:S01]  /*890e0*/  LOP3.LUT R158, R158, 0xefffffff, RZ, 0xc0, !PT ;  /* 0xefffffff9e9e7812 */ /* 0x000fe200078ec0ff */
[----:B------:R-:W-:Y:S01]  /*890f0*/  STL [R1+0x2738], R236 ;  /* 0x002738ec01007387 */ /* 0x000fe20000100800 */
[----:B------:R-:W-:Y:S01]  /*89100*/  ULDC UR28, c[0x0][0x228] ;  /* 0x00008a00001c7ab9 */ /* 0x000fe20000000800 */
[----:B------:R-:W-:-:S04]  /*89110*/  ULDC UR35, c[0x0][0x228] ;  /* 0x00008a0000237ab9 */ /* 0x000fc80000000800 */
[----:B------:R-:W-:-:S04]  /*89120*/  @P2 LOP3.LUT R158, R158, 0x10000000, RZ, 0xfc, !PT ;  /* 0x100000009e9e2812 */ /* 0x000fc800078efcff */
[----:B------:R-:W-:-:S04]  /*89130*/  LOP3.LUT R158, R158, 0xf7ffffff, RZ, 0xc0, !PT ;  /* 0xf7ffffff9e9e7812 */ /* 0x000fc800078ec0ff */
[----:B------:R-:W-:-:S04]  /*89140*/  @P1 LOP3.LUT R158, R158, 0x8000000, RZ, 0xfc, !PT ;  /* 0x080000009e9e1812 */ /* 0x000fc800078efcff */
[----:B------:R-:W-:-:S04]  /*89150*/  LOP3.LUT R158, R158, 0xfbffffff, RZ, 0xc0, !PT ;  /* 0xfbffffff9e9e7812 */ /* 0x000fc800078ec0ff */
[----:B------:R-:W-:Y:S02]  /*89160*/  @P0 LOP3.LUT R158, R158, 0x4000000, RZ, 0xfc, !PT ;  /* 0x040000009e9e0812 */ /* 0x000fe400078efcff */
[----:B------:R-:W-:Y:S02]  /*89170*/  ISETP.GE.AND P0, PT, R181, UR40, PT ;  /* 0x00000028b5007c0c */ /* 0x000fe4000bf06270 */
[----:B------:R-:W-:Y:S01]  /*89180*/  LOP3.LUT R158, R158, 0xfdffffff, RZ, 0xc0, !PT ;  /* 0xfdffffff9e9e7812 */ /* 0x000fe200078ec0ff */
[----:B------:R-:W-:Y:S01]  /*89190*/  VIADD R181, R182, UR18 ;  /* 0x00000012b6b57c36 */ /* 0x000fe20008000000 */
[----:B------:R-:W-:Y:S01]  /*891a0*/  ISETP.LT.AND P3, PT, R14, UR39, !P0 ;  /* 0x000000270e007c0c */ /* 0x000fe2000c761270 */
[----:B------:R-:W-:Y:S01]  /*891b0*/  ULDC.64 UR18, c[0x0][0x228] ;  /* 0x00008a0000127ab9 */ /* 0x000fe20000000a00 */
[----:B------:R-:W-:Y:S01]  /*891c0*/  ISETP.LT.AND P2, PT, R13, UR37, !P0 ;  /* 0x000000250d007c0c */ /* 0x000fe2000c741270 */
[----:B------:R-:W-:Y:S01]  /*891d0*/  ULDC UR40, c[0x0][0x22c] ;  /* 0x00008b0000287ab9 */ /* 0x000fe20000000800 */
[----:B------:R-:W-:Y:S01]  /*891e0*/  ISETP.LT.AND P1, PT, R12, UR30, !P0 ;  /* 0x0000001e0c007c0c */ /* 0x000fe2000c721270 */
[----:B------:R-:W-:Y:S01]  /*891f0*/  ULDC UR30, c[0x0][0x228] ;  /* 0x00008a00001e7ab9 */ /* 0x000fe20000000800 */
[----:B------:R-:W-:Y:S01]  /*89200*/  STL [R1+0x273c], R235 ;  /* 0x00273ceb01007387 */ /* 0x000fe20000100800 */
[----:B------:R-:W-:-:S06]  /*89210*/  ULDC UR39, c[0x0][0x228] ;  /* 0x00008a0000277ab9 */ /* 0x000fcc0000000800 */
[----:B------:R-:W-:Y:S01]  /*89220*/  @P3 LOP3.LUT R158, R158, 0x2000000, RZ, 0xfc, !PT ;  /* 0x020000009e9e3812 */ /* 0x000fe200078efcff */
[----:B------:R-:W-:-:S03]  /*89230*/  ULDC UR37, c[0x0][0x22c] ;  /* 0x00008b0000257ab9 */ /* 0x000fc60000000800 */
        /* <DEDUP_REMOVED lines=14> */
[----:B------:R-:W-:Y:S01]  /*89320*/  LOP3.LUT R158, R158, 0xffdfffff, RZ, 0xc0, !PT ;  /* 0xffdfffff9e9e7812 */ /* 0x000fe200078ec0ff */
[----:B------:R-:W-:Y:S01]  /*89330*/  ULDC UR23, c[0x0][0x228] ;  /* 0x00008a0000177ab9 */ /* 0x000fe20000000800 */
[----:B------:R-:W-:Y:S01]  /*89340*/  ISETP.LT.AND P1, PT, R12, UR27, !P0 ;  /* 0x0000001b0c007c0c */ /* 0x000fe2000c721270 */
[----:B------:R-:W-:-:S06]  /*89350*/  ULDC.64 UR26, c[0x0][0x228] ;  /* 0x00008a00001a7ab9 */ /* 0x000fcc0000000a00 */
        /* <DEDUP_REMOVED lines=12> */
[----:B------:R-:W-:Y:S01]  /*89420*/  ULDC UR19, c[0x0][0x228] ;  /* 0x00008a0000137ab9 */ /* 0x000fe20000000800 */
[----:B------:R-:W-:Y:S01]  /*89430*/  ISETP.LT.AND P3, PT, R14, UR18, !P0 ;  /* 0x000000120e007c0c */ /* 0x000fe2000c761270 */
[----:B------:R-:W-:Y:S01]  /*89440*/  ULDC UR18, c[0x0][0x248] ;  /* 0x0000920000127ab9 */ /* 0x000fe20000000800 */
[----:B------:R-:W-:Y:S01]  /*89450*/  ISETP.LT.AND P2, PT, R13, UR46, !P0 ;  /* 0x0000002e0d007c0c */ /* 0x000fe2000c741270 */
[----:B------:R-:W-:Y:S01]  /*89460*/  ULDC UR46, c[0x0][0x228] ;  /* 0x00008a00002e7ab9 */ /* 0x000fe20000000800 */
[----:B------:R-:W-:-:S09]  /*89470*/  ISETP.LT.AND P1, PT, R12, UR44, !P0 ;  /* 0x0000002c0c007c0c */ /* 0x000fd2000c721270 */
[----:B------:R-:W-:Y:S01]  /*89480*/  @P3 LOP3.LUT R158, R158, 0x20000, RZ, 0xfc, !PT ;  /* 0x000200009e9e3812 */ /* 0x000fe200078efcff */
[----:B------:R-:W-:Y:S01]  /*89490*/  VIADD R180, R181, UR18 ;  /* 0x00000012b5b47c36 */ /* 0x000fe20008000000 */
[----:B------:R-:W-:Y:S01]  /*894a0*/  ISETP.LT.AND P0, PT, R11, UR43, !P0 ;  /* 0x0000002b0b007c0c */ /* 0x000fe2000c701270 */
[----:B------:R-:W-:Y:S01]  /*894b0*/  STL [R1+0x2748], R232 ;  /* 0x002748e801007387 */ /* 0x000fe20000100800 */
[----:B------:R-:W-:Y:S01]  /*894c0*/  LOP3.LUT R158, R158, 0xfffeffff, RZ, 0xc0, !PT ;  /* 0xfffeffff9e9e7812 */ /* 0x000fe200078ec0ff */
[----:B------:R-:W-:Y:S01]  /*894d0*/  ULDC UR18, c[0x0][0x228] ;  /* 0x00008a0000127ab9 */ /* 0x000fe20000000800 */
[----:B------:R-:W-:Y:S01]  /*894e0*/  ULDC UR44, c[0x0][0x228] ;  /* 0x00008a00002c7ab9 */ /* 0x000fe20000000800 */
[----:B------:R-:W-:Y:S01]  /*894f0*/  ULDC UR43, c[0x0][0x22c] ;  /* 0x00008b00002b7ab9 */ /* 0x000fe20000000800 */
[----:B------:R-:W-:-:S04]  /*89500*/  @P2 LOP3.LUT R158, R158, 0x10000, RZ, 0xfc, !PT ;  /* 0x000100009e9e2812 */ /* 0x000fc800078efcff */
        /* <DEDUP_REMOVED lines=20> */
[----:B------:R-:W-:Y:S01]  /*89650*/  LOP3.LUT R155, R155, 0x7fffffff, RZ, 0xc0, !PT ;  /* 0x7fffffff9b9b7812 */ /* 0x000fe200078ec0ff */
        /* <DEDUP_REMOVED lines=38> */
[----:B------:R-:W-:Y:S01]  /*898c0*/  ULDC UR26, c[0x0][0x248] ;  /* 0x00009200001a7ab9 */ /* 0x000fe20000000800 */
[----:B------:R-:W-:Y:S01]  /*898d0*/  LOP3.LUT R158, R158, 0xffffffef, RZ, 0xc0, !PT ;  /* 0xffffffef9e9e7812 */ /* 0x000fe200078ec0ff */
[----:B------:R-:W-:Y:S01]  /*898e0*/  STL [R1+0x2760], R226 ;  /* 0x002760e201007387 */ /* 0x000fe20000100800 */
[----:B------:R-:W-:Y:S01]  /*898f0*/  ULDC UR52, c[0x0][0x248] ;  /* 0x0000920000347ab9 */ /* 0x000fe20000000800 */
[----:B------:R-:W-:Y:S01]  /*89900*/  ULDC UR53, c[0x0][0x248] ;  /* 0x0000920000357ab9 */ /* 0x000fe20000000800 */
[----:B------:R-:W-:Y:S01]  /*89910*/  @P2 LOP3.LUT R158, R158, 0x10, RZ, 0xfc, !PT ;  /* 0x000000109e9e2812 */ /* 0x000fe200078efcff */
[----:B------:R-:W-:-:S03]  /*89920*/  ULDC UR51, c[0x0][0x228] ;  /* 0x00008a0000337ab9 */ /* 0x000fc60000000800 */
[----:B------:R-:W-:-:S04]  /*89930*/  LOP3.LUT R158, R158, 0xfffffff7, RZ, 0xc0, !PT ;  /* 0xfffffff79e9e7812 */ /* 0x000fc800078ec0ff */
[----:B------:R-:W-:-:S04]  /*89940*/  @P1 LOP3.LUT R158, R158, 0x8, RZ, 0xfc, !PT ;  /* 0x000000089e9e1812 */ /* 0x000fc800078efcff */
[----:B------:R-:W-:-:S04]  /*89950*/  LOP3.LUT R158, R158, 0xfffffffb, RZ, 0xc0, !PT ;  /* 0xfffffffb9e9e7812 */ /* 0x000fc800078ec0ff */
[----:B------:R-:W-:Y:S02]  /*89960*/  @P0 LOP3.LUT R158, R158, 0x4, RZ, 0xfc, !PT ;  /* 0x000000049e9e0812 */ /* 0x000fe400078efcff */
[----:B------:R-:W-:Y:S01]  /*89970*/  ISETP.GE.AND P0, PT, R153, UR40, PT ;  /* 0x0000002899007c0c */ /* 0x000fe2000bf06270 */
[----:B------:R-:W-:-:S03]  /*89980*/  ULDC UR40, c[0x0][0x228] ;  /* 0x00008a0000287ab9 */ /* 0x000fc60000000800 */
[----:B------:R-:W-:Y:S01]  /*89990*/  ISETP.LT.AND P1, PT, R12, UR30, !P0 ;  /* 0x0000001e0c007c0c */ /* 0x000fe2000c721270 */
[----:B------:R-:W-:Y:S01]  /*899a0*/  ULDC.64 UR30, c[0x0][0x228] ;  /* 0x00008a00001e7ab9 */ /* 0x000fe20000000a00 */
[----:B------:R-:W-:Y:S01]  /*899b0*/  ISETP.LT.AND P3, PT, R14, UR41, !P0 ;  /* 0x000000290e007c0c */ /* 0x000fe2000c761270 */
[----:B------:R-:W-:Y:S01]  /*899c0*/  ULDC UR41, c[0x0][0x228] ;  /* 0x00008a0000297ab9 */ /* 0x000fe20000000800 */
[----:B------:R-:W-:Y:S01]  /*899d0*/  ISETP.LT.AND P2, PT, R13, UR42, !P0 ;  /* 0x0000002a0d007c0c */ /* 0x000fe2000c741270 */
[----:B------:R-:W-:Y:S01]  /*899e0*/  ULDC UR42, c[0x0][0x228] ;  /* 0x00008a00002a7ab9 */ /* 0x000fe20000000800 */
[----:B------:R-:W-:Y:S01]  /*899f0*/  ISETP.LT.AND P0, PT, R11, UR40, !P0 ;  /* 0x000000280b007c0c */ /* 0x000fe2000c701270 */
[----:B------:R-:W-:-:S06]  /*89a00*/  ULDC UR40, c[0x0][0x228] ;  /* 0x00008a0000287ab9 */ /* 0x000fcc0000000800 */
[----:B------:R-:W-:-:S04]  /*89a10*/  @P1 LOP3.LUT R157, R157, 0x80000000, RZ, 0xfc, !PT ;  /* 0x800000009d9d1812 */ /* 0x000fc800078efcff */
[----:B------:R-:W-:Y:S02]  /*89a20*/  LOP3.LUT R157, R157, 0xbfffffff, RZ, 0xc0, !PT ;  /* 0xbfffffff9d9d7812 */ /* 0x000fe400078ec0ff */
[----:B------:R-:W-:Y:S02]  /*89a30*/  LOP3.LUT R158, R158, 0xfffffffd, RZ, 0xc0, !PT ;  /* 0xfffffffd9e9e7812 */ /* 0x000fe400078ec0ff */
[----:B------:R-:W-:Y:S02]  /*89a40*/  @P0 LOP3.LUT R157, R157, 0x40000000, RZ, 0xfc, !PT ;  /* 0x400000009d9d0812 */ /* 0x000fe400078efcff */
[----:B------:R-:W-:Y:S02]  /*89a50*/  ISETP.GE.AND P0, PT, R23, UR31, PT ;  /* 0x0000001f17007c0c */ /* 0x000fe4000bf06270 */
[----:B------:R-:W-:Y:S02]  /*89a60*/  @P3 LOP3.LUT R158, R158, 0x2, RZ, 0xfc, !PT ;  /* 0x000000029e9e3812 */ /* 0x000fe400078efcff */
[----:B------:R-:W-:Y:S01]  /*89a70*/  ISETP.LT.AND P3, PT, R14, UR30, !P0 ;  /* 0x0000001e0e007c0c */ /* 0x000fe2000c761270 */
[----:B------:R-:W-:Y:S01]  /*89a80*/  VIADD R176, R177, UR26 ;  /* 0x0000001ab1b07c36 */ /* 0x000fe20008000000 */
[----:B------:R-:W-:Y:S01]  /*89a90*/  LOP3.LUT R158, R158, 0xfffffffe, RZ, 0xc0, !PT ;  /* 0xfffffffe9e9e7812 */ /* 0x000fe200078ec0ff */
[----:B------:R-:W-:Y:S01]  /*89aa0*/  ULDC UR30, c[0x0][0x248] ;  /* 0x00009200001e7ab9 */ /* 0x000fe20000000800 */
[----:B------:R-:W-:Y:S01]  /*89ab0*/  LOP3.LUT R157, R157, 0xdfffffff, RZ, 0xc0, !PT ;  /* 0xdfffffff9d9d7812 */ /* 0x000fe200078ec0ff */
[----:B------:R-:W-:Y:S01]  /*89ac0*/  STL [R1+0x2764], R225 ;  /* 0x002764e101007387 */ /* 0x000fe20000100800 */
[----:B------:R-:W-:Y:S01]  /*89ad0*/  @P2 LOP3.LUT R158, R158, 0x1, RZ, 0xfc, !PT ;  /* 0x000000019e9e2812 */ /* 0x000fe200078efcff */
[----:B------:R-:W-:Y:S01]  /*89ae0*/  ULDC UR26, c[0x0][0x228] ;  /* 0x00008a00001a7ab9 */ /* 0x000fe20000000800 */
[----:B------:R-:W-:-:S02]  /*89af0*/  ISETP.LT.AND P2, PT, R13, UR41, !P0 ;  /* 0x000000290d007c0c */ /* 0x000fc4000c741270 */
[----:B------:R-:W-:-:S03]  /*89b00*/  ISETP.LT.AND P1, PT, R12, UR42, !P0 ;  /* 0x0000002a0c007c0c */ /* 0x000fc6000c721270 */
[----:B------:R-:W-:Y:S01]  /*89b10*/  @P3 LOP3.LUT R157, R157, 0x20000000, RZ, 0xfc, !PT ;  /* 0x200000009d9d3812 */ /* 0x000fe200078efcff */
[----:B------:R-:W-:Y:S01]  /*89b20*/  VIADD R153, R176, UR30 ;  /* 0x0000001eb0997c36 */ /* 0x000fe20008000000 */
[----:B------:R-:W-:Y:S01]  /*89b30*/  ISETP.LT.AND P0, PT, R11, UR40, !P0 ;  /* 0x000000280b007c0c */ /* 0x000fe2000c701270 */
[----:B------:R-:W-:Y:S01]  /*89b40*/  ULDC.64 UR30, c[0x0][0x228] ;  /* 0x00008a00001e7ab9 */ /* 0x000fe20000000a00 */
        /* <DEDUP_REMOVED lines=14> */
[----:B------:R-:W-:Y:S02]  /*89c30*/  ISETP.LT.AND P3, PT, R14, UR46, !P0 ;  /* 0x0000002e0e007c0c */ /* 0x000fe4000c761270 */
[----:B------:R-:W-:Y:S02]  /*89c40*/  ISETP.LT.AND P2, PT, R13, UR45, !P0 ;  /* 0x0000002d0d007c0c */ /* 0x000fe4000c741270 */
[----:B------:R-:W-:Y:S01]  /*89c50*/  ISETP.LT.AND P1, PT, R12, UR59, !P0 ;  /* 0x0000003b0c007c0c */ /* 0x000fe2000c721270 */
[----:B------:R-:W-:Y:S01]  /*89c60*/  STL [R1+0x2770], R222 ;  /* 0x002770de01007387 */ /* 0x000fe20000100800 */
[----:B------:R-:W-:-:S07]  /*89c70*/  ULDC UR46, c[0x0][0x22c] ;  /* 0x00008b00002e7ab9 */ /* 0x000fce0000000800 */
[----:B------:R-:W-:Y:S01]  /*89c80*/  @P3 LOP3.LUT R157, R157, 0x2000000, RZ, 0xfc, !PT ;  /* 0x020000009d9d3812 */ /* 0x000fe200078efcff */
[----:B------:R-:W-:Y:S01]  /*89c90*/  ULDC UR45, c[0x0][0x228] ;  /* 0x00008a00002d7ab9 */ /* 0x000fe20000000800 */
[----:B------:R-:W-:Y:S02]  /*89ca0*/  ULDC UR59, c[0x0][0x248] ;  /* 0x00009200003b7ab9 */ /* 0x000fe40000000800 */
[----:B------:R-:W-:-:S04]  /*89cb0*/  LOP3.LUT R157, R157, 0xfeffffff, RZ, 0xc0, !PT ;  /* 0xfeffffff9d9d7812 */ /* 0x000fc800078ec0ff */
[----:B------:R-:W-:Y:S02]  /*89cc0*/  @P2 LOP3.LUT R157, R157, 0x1000000, RZ, 0xfc, !PT ;  /* 0x010000009d9d2812 */ /* 0x000fe400078efcff */
[----:B------:R-:W-:Y:S01]  /*89cd0*/  ISETP.LT.AND P0, PT, R11, UR6, !P0 ;  /* 0x000000060b007c0c */ /* 0x000fe2000c701270 */
[----:B------:R-:W-:Y:S01]  /*89ce0*/  STL [R1+0x2774], R221 ;  /* 0x002774dd01007387 */ /* 0x000fe20000100800 */
[----:B------:R-:W-:Y:S01]  /*89cf0*/  LOP3.LUT R157, R157, 0xff7fffff, RZ, 0xc0, !PT ;  /* 0xff7fffff9d9d7812 */ /* 0x000fe200078ec0ff */
[----:B------:R-:W-:-:S03]  /*89d00*/  ULDC UR6, c[0x0][0x248] ;  /* 0x0000920000067ab9 */ /* 0x000fc60000000800 */
[----:B------:R-:W-:-:S04]  /*89d10*/  @P1 LOP3.LUT R157, R157, 0x800000, RZ, 0xfc, !PT ;  /* 0x008000009d9d1812 */ /* 0x000fc800078efcff */
[----:B------:R-:W-:-:S04]  /*89d20*/  LOP3.LUT R157, R157, 0xffbfffff, RZ, 0xc0, !PT ;  /* 0xffbfffff9d9d7812 */ /* 0x000fc800078ec0ff */
[----:B------:R-:W-:Y:S02]  /*89d30*/  @P0 LOP3.LUT R157, R157, 0x400000, RZ, 0xfc, !PT ;  /* 0x004000009d9d0812 */ /* 0x000fe400078efcff */
[----:B------:R-:W-:-:S04]  /*89d40*/  ISETP.GE.AND P0, PT, R21, UR31, PT ;  /* 0x0000001f15007c0c */ /* 0x000fc8000bf06270 */
[----:B------:R-:W-:Y:S01]  /*89d50*/  ISETP.LT.AND P3, PT, R14, UR30, !P0 ;  /* 0x0000001e0e007c0c */ /* 0x000fe2000c761270 */
[----:B------:R-:W-:Y:S01]  /*89d60*/  ULDC.64 UR30, c[0x0][0x228] ;  /* 0x00008a00001e7ab9 */ /* 0x000fe20000000a00 */
[----:B------:R-:W-:Y:S01]  /*89d70*/  ISETP.LT.AND P2, PT, R13, UR58, !P0 ;  /* 0x0000003a0d007c0c */ /* 0x000fe2000c741270 */
[----:B------:R-:W-:Y:S01]  /*89d80*/  STL [R1+0x2780], R220 ;  /* 0x002780dc01007387 */ /* 0x000fe20000100800 */
[----:B------:R-:W-:Y:S01]  /*89d90*/  LOP3.LUT R157, R157, 0xffdfffff, RZ, 0xc0, !PT ;  /* 0xffdfffff9d9d7812 */ /* 0x000fe200078ec0ff */
[----:B------:R-:W-:Y:S01]  /*89da0*/  ULDC UR58, c[0x0][0x248] ;  /* 0x00009200003a7ab9 */ /* 0x000fe20000000800 */
[----:B------:R-:W-:Y:S01]  /*89db0*/  ISETP.LT.AND P1, PT, R12, UR57, !P0 ;  /* 0x000000390c007c0c */ /* 0x000fe2000c721270 */
[----:B------:R-:W-:Y:S06]  /*89dc0*/  STL [R1+0x2788], R219 ;  /* 0x002788db01007387 */ /* 0x000fec0000100800 */
[----:B------:R-:W-:Y:S01]  /*89dd0*/  @P3 LOP3.LUT R157, R157, 0x200000, RZ, 0xfc, !PT ;  /* 0x002000009d9d3812 */ /* 0x000fe200078efcff */
[----:B------:R-:W-:-:S03]  /*89de0*/  ULDC UR57, c[0x0][0x248] ;  /* 0x0000920000397ab9 */ /* 0x000fc60000000800 */
        /* <DEDUP_REMOVED lines=37> */
[----:B------:R-:W-:Y:S01]  /*8a040*/  ULDC.64 UR8, c[0x0][0x228] ;  /* 0x00008a0000087ab9 */ /* 0x000fe20000000a00 */
[----:B------:R-:W-:Y:S01]  /*8a050*/  STL [R1+0x27c0], R213 ;  /* 0x0027c0d501007387 */ /* 0x000fe20000100800 */
[----:B------:R-:W-:-:S06]  /*8a060*/  ULDC UR13, c[0x0][0x228] ;  /* 0x00008a00000d7ab9 */ /* 0x000fcc0000000800 */
[----:B------:R-:W-:-:S04]  /*8a070*/  @P3 LOP3.LUT R157, R157, 0x2000, RZ, 0xfc, !PT ;  /* 0x000020009d9d3812 */ /* 0x000fc800078efcff */
        /* <DEDUP_REMOVED lines=11> */
[----:B------:R-:W-:Y:S01]  /*8a130*/  STL [R1+0x27d4], R211 ;  /* 0x0027d4d301007387 */ /* 0x000fe20000100800 */
[----:B------:R-:W-:Y:S01]  /*8a140*/  ISETP.LT.AND P2, PT, R13, UR14, !P0 ;  /* 0x0000000e0d007c0c */ /* 0x000fe2000c741270 */
[----:B------:R-:W-:Y:S01]  /*8a150*/  ULDC UR14, c[0x0][0x228] ;  /* 0x00008a00000e7ab9 */ /* 0x000fe20000000800 */
[----:B------:R-:W-:Y:S01]  /*8a160*/  LOP3.LUT R157, R157, 0xfffffdff, RZ, 0xc0, !PT ;  /* 0xfffffdff9d9d7812 */ /* 0x000fe200078ec0ff */
[----:B------:R-:W-:Y:S01]  /*8a170*/  ULDC.64 UR8, c[0x0][0x228] ;  /* 0x00008a0000087ab9 */ /* 0x000fe20000000a00 */
[----:B------:R-:W-:Y:S01]  /*8a180*/  ISETP.LT.AND P1, PT, R12, UR15, !P0 ;  /* 0x0000000f0c007c0c */ /* 0x000fe2000c721270 */
[----:B------:R-:W-:Y:S06]  /*8a190*/  STL [R1+0x27e8], R210 ;  /* 0x0027e8d201007387 */ /* 0x000fec0000100800 */
[----:B------:R-:W-:Y:S01]  /*8a1a0*/  @P3 LOP3.LUT R157, R157, 0x200, RZ, 0xfc, !PT ;  /* 0x000002009d9d3812 */ /* 0x000fe200078efcff */
[----:B------:R-:W-:-:S03]  /*8a1b0*/  ULDC UR15, c[0x0][0x228] ;  /* 0x00008a00000f7ab9 */ /* 0x000fc60000000800 */
[----:B------:R-:W-:-:S04]  /*8a1c0*/  LOP3.LUT R157, R157, 0xfffffeff, RZ, 0xc0, !PT ;  /* 0xfffffeff9d9d7812 */ /* 0x000fc800078ec0ff */
[----:B------:R-:W-:Y:S02]  /*8a1d0*/  @P2 LOP3.LUT R157, R157, 0x100, RZ, 0xfc, !PT ;  /* 0x000001009d9d2812 */ /* 0x000fe400078efcff */
[----:B------:R-:W-:Y:S02]  /*8a1e0*/  ISETP.LT.AND P0, PT, R11, UR7, !P0 ;  /* 0x000000070b007c0c */ /* 0x000fe4000c701270 */
[----:B------:R-:W-:Y:S01]  /*8a1f0*/  LOP3.LUT R157, R157, 0xffffff7f, RZ, 0xc0, !PT ;  /* 0xffffff7f9d9d7812 */ /* 0x000fe200078ec0ff */
[----:B------:R-:W-:Y:S03]  /*8a200*/  STL [R1+0x27ec], R209 ;  /* 0x0027ecd101007387 */ /* 0x000fe60000100800 */
[----:B------:R-:W-:Y:S01]  /*8a210*/  @P1 LOP3.LUT R157, R157, 0x80, RZ, 0xfc, !PT ;  /* 0x000000809d9d1812 */ /* 0x000fe200078efcff */
[----:B------:R-:W-:Y:S04]  /*8a220*/  STL [R1+0x27f0], R208 ;  /* 0x0027f0d001007387 */ /* 0x000fe80000100800 */
[----:B------:R-:W-:Y:S01]  /*8a230*/  STL [R1+0x27f8], R207 ;  /* 0x0027f8cf01007387 */ /* 0x000fe20000100800 */
[----:B------:R-:W-:-:S03]  /*8a240*/  LOP3.LUT R157, R157, 0xffffffbf, RZ, 0xc0, !PT ;  /* 0xffffffbf9d9d7812 */ /* 0x000fc600078ec0ff */
[----:B------:R-:W-:Y:S04]  /*8a250*/  STL [R1+0x2800], R206 ;  /* 0x002800ce01007387 */ /* 0x000fe80000100800 */
[----:B------:R-:W-:Y:S04]  /*8a260*/  STL [R1+0x2810], R205 ;  /* 0x002810cd01007387 */ /* 0x000fe80000100800 */
[----:B------:R-:W-:Y:S04]  /*8a270*/  STL [R1+0x281c], R204 ;  /* 0x00281ccc01007387 */ /* 0x000fe80000100800 */
[----:B------:R-:W-:Y:S01]  /*8a280*/  STL [R1+0x2820], R203 ;  /* 0x002820cb01007387 */ /* 0x000fe20000100800 */
[----:B------:R-:W-:-:S03]  /*8a290*/  @P0 LOP3.LUT R157, R157, 0x40, RZ, 0xfc, !PT ;  /* 0x000000409d9d0812 */ /* 0x000fc600078efcff */
[----:B------:R-:W-:Y:S01]  /*8a2a0*/  STL [R1+0x2828], R202 ;  /* 0x002828ca01007387 */ /* 0x000fe20000100800 */
[----:B------:R-:W-:Y:S01]  /*8a2b0*/  ISETP.GE.AND P0, PT, R17, UR11, PT ;  /* 0x0000000b11007c0c */ /* 0x000fe2000bf06270 */
[----:B------:R-:W-:Y:S02]  /*8a2c0*/  ULDC UR11, c[0x0][0x228] ;  /* 0x00008a00000b7ab9 */ /* 0x000fe40000000800 */
[----:B------:R-:W-:Y:S04]  /*8a2d0*/  STL [R1+0x2834], R201 ;  /* 0x002834c901007387 */ /* 0x000fe80000100800 */
[----:B------:R-:W-:Y:S04]  /*8a2e0*/  STL [R1+0x2840], R200 ;  /* 0x002840c801007387 */ /* 0x000fe80000100800 */
[----:B------:R-:W-:Y:S04]  /*8a2f0*/  STL [R1+0x2848], R199 ;  /* 0x002848c701007387 */ /* 0x000fe80000100800 */
[----:B------:R-:W-:Y:S01]  /*8a300*/  STL [R1+0x2858], R198 ;  /* 0x002858c601007387 */ /* 0x000fe20000100800 */
[----:B------:R-:W-:Y:S01]  /*8a310*/  ISETP.LT.AND P3, PT, R14, UR13, !P0 ;  /* 0x0000000d0e007c0c */ /* 0x000fe2000c761270 */
[----:B------:R-:W-:-:S02]  /*8a320*/  ULDC UR13, c[0x0][0x22c] ;  /* 0x00008b00000d7ab9 */ /* 0x000fc40000000800 */
[----:B------:R-:W-:Y:S04]  /*8a330*/  STL [R1+0x285c], R197 ;  /* 0x00285cc501007387 */ /* 0x000fe80000100800 */
[----:B------:R-:W-:Y:S04]  /*8a340*/  STL [R1+0x2860], R196 ;  /* 0x002860c401007387 */ /* 0x000fe80000100800 */
[----:B------:R-:W-:Y:S04]  /*8a350*/  STL [R1+0x2868], R195 ;  /* 0x002868c301007387 */ /* 0x000fe80000100800 */
[----:B------:R-:W-:Y:S04]  /*8a360*/  STL [R1+0x286c], R194 ;  /* 0x00286cc201007387 */ /* 0x000fe80000100800 */
[----:B------:R-:W-:Y:S04]  /*8a370*/  STL [R1+0x2864], R193 ;  /* 0x002864c101007387 */ /* 0x000fe80000100800 */
[----:B------:R-:W-:Y:S04]  /*8a380*/  STL [R1+0x2854], R192 ;  /* 0x002854c001007387 */ /* 0x000fe80000100800 */
[----:B------:R-:W-:Y:S04]  /*8a390*/  STL [R1+0x2850], R191 ;  /* 0x002850bf01007387 */ /* 0x000fe80000100800 */
[----:B------:R-:W-:Y:S01]  /*8a3a0*/  STL [R1+0x284c], R190 ;  /* 0x00284cbe01007387 */ /* 0x000fe20000100800 */
[----:B------:R-:W-:Y:S01]  /*8a3b0*/  ISETP.LT.AND P2, PT, R13, UR60, !P0 ;  /* 0x0000003c0d007c0c */ /* 0x000fe2000c741270 */
[----:B------:R-:W-:-:S02]  /*8a3c0*/  ULDC UR60, c[0x0][0x228] ;  /* 0x00008a00003c7ab9 */ /* 0x000fc40000000800 */
[----:B------:R-:W-:Y:S01]  /*8a3d0*/  STL [R1+0x2844], R189 ;  /* 0x002844bd01007387 */ /* 0x000fe20000100800 */
[----:B------:R-:W-:-:S03]  /*8a3e0*/  LOP3.LUT R157, R157, 0xffffffdf, RZ, 0xc0, !PT ;  /* 0xffffffdf9d9d7812 */ /* 0x000fc600078ec0ff */
[----:B------:R-:W-:Y:S04]  /*8a3f0*/  STL [R1+0x283c], R188 ;  /* 0x00283cbc01007387 */ /* 0x000fe80000100800 */
[----:B------:R-:W-:Y:S04]  /*8a400*/  STL [R1+0x2838], R187 ;  /* 0x002838bb01007387 */ /* 0x000fe80000100800 */
[----:B------:R-:W-:Y:S04]  /*8a410*/  STL [R1+0x2830], R186 ;  /* 0x002830ba01007387 */ /* 0x000fe80000100800 */
[----:B------:R-:W-:Y:S01]  /*8a420*/  STL [R1+0x282c], R185 ;  /* 0x00282cb901007387 */ /* 0x000fe20000100800 */
[----:B------:R-:W-:-:S03]  /*8a430*/  @P3 LOP3.LUT R157, R157, 0x20, RZ, 0xfc, !PT ;  /* 0x000000209d9d3812 */ /* 0x000fc600078efcff */
        /* <DEDUP_REMOVED lines=13> */
[----:B------:R1:W-:Y:S01]  /*8a510*/  STL [R1+0x27e0], R153 ;  /* 0x0027e09901007387 */ /* 0x0003e20000100800 */
[----:B------:R-:W-:Y:S01]  /*8a520*/  ISETP.LT.AND P0, PT, R11, UR17, !P0 ;  /* 0x000000110b007c0c */ /* 0x000fe2000c701270 */
[----:B------:R-:W-:Y:S01]  /*8a530*/  ULDC UR17, c[0x0][0x248] ;  /* 0x0000920000117ab9 */ /* 0x000fe20000000800 */
[----:B------:R-:W-:Y:S01]  /*8a540*/  LOP3.LUT R157, R157, 0xfffffff7, RZ, 0xc0, !PT ;  /* 0xfffffff79d9d7812 */ /* 0x000fe200078ec0ff */
[----:B------:R-:W2:Y:S01]  /*8a550*/  LDS.128 R184, [R15] ;  /* 0x000000000fb87984 */ /* 0x000ea20000000c00 */
[----:B-1----:R-:W-:Y:S01]  /*8a560*/  VIADD R153, R153, UR6 ;  /* 0x0000000699997c36 */ /* 0x002fe20008000000 */
[----:B------:R-:W-:-:S04]  /*8a570*/  ULDC UR6, c[0x0][0x248] ;  /* 0x0000920000067ab9 */ /* 0x000fc80000000800 */
[----:B------:R1:W-:Y:S01]  /*8a580*/  STL [R1+0x27dc], R153 ;  /* 0x0027dc9901007387 */ /* 0x0003e20000100800 */
[----:B------:R-:W-:Y:S01]  /*8a590*/  @P1 LOP3.LUT R157, R157, 0x8, RZ, 0xfc, !PT ;  /* 0x000000089d9d1812 */ /* 0x000fe200078efcff */
[----:B-1----:R-:W-:Y:S01]  /*8a5a0*/  VIADD R153, R153, UR6 ;  /* 0x0000000699997c36 */ /* 0x002fe20008000000 */
[----:B------:R-:W-:Y:S02]  /*8a5b0*/  ULDC UR6, c[0x0][0x248] ;  /* 0x0000920000067ab9 */ /* 0x000fe40000000800 */
[----:B------:R-:W-:Y:S02]  /*8a5c0*/  LOP3.LUT R157, R157, 0xfffffffb, RZ, 0xc0, !PT ;  /* 0xfffffffb9d9d7812 */ /* 0x000fe400078ec0ff */
[----:B------:R1:W-:Y:S02]  /*8a5d0*/  STL [R1+0x27d8], R153 ;  /* 0x0027d89901007387 */ /* 0x0003e40000100800 */
[----:B------:R-:W-:Y:S01]  /*8a5e0*/  @P0 LOP3.LUT R157, R157, 0x4, RZ, 0xfc, !PT ;  /* 0x000000049d9d0812 */ /* 0x000fe200078efcff */
[----:B------:R-:W-:Y:S01]  /*8a5f0*/  BAR.SYNC.DEFER_BLOCKING 0x0 ;  /* 0x0000000000007b1d */ /* 0x000fe20000010000 */
[----:B-1----:R-:W-:Y:S01]  /*8a600*/  VIADD R153, R153, UR6 ;  /* 0x0000000699997c36 */ /* 0x002fe20008000000 */
[----:B------:R-:W-:-:S04]  /*8a610*/  ISETP.GE.AND P0, PT, R16, UR13, PT ;  /* 0x0000000d10007c0c */ /* 0x000fc8000bf06270 */
[----:B------:R-:W-:Y:S01]  /*8a620*/  ULDC UR6, c[0x0][0x248] ;  /* 0x0000920000067ab9 */ /* 0x000fe20000000800 */
[----:B------:R-:W-:Y:S01]  /*8a630*/  ULDC UR13, c[0x0][0x228] ;  /* 0x00008a00000d7ab9 */ /* 0x000fe20000000800 */
[----:B------:R1:W-:Y:S01]  /*8a640*/  STL [R1+0x27d0], R153 ;  /* 0x0027d09901007387 */ /* 0x0003e20000100800 */
[----:B------:R-:W-:Y:S01]  /*8a650*/  ISETP.LT.AND P1, PT, R12, UR11, !P0 ;  /* 0x0000000b0c007c0c */ /* 0x000fe2000c721270 */
[----:B-1----:R-:W-:Y:S01]  /*8a660*/  VIADD R153, R153, UR52 ;  /* 0x0000003499997c36 */ /* 0x002fe20008000000 */
[----:B------:R-:W-:Y:S01]  /*8a670*/  ISETP.LT.AND P3, PT, R14, UR15, !P0 ;  /* 0x0000000f0e007c0c */ /* 0x000fe2000c761270 */
[----:B------:R-:W-:-:S03]  /*8a680*/  ULDC UR52, c[0x0][0x248] ;  /* 0x0000920000347ab9 */ /* 0x000fc60000000800 */
[----:B------:R1:W-:Y:S01]  /*8a690*/  STL [R1+0x27cc], R153 ;  /* 0x0027cc9901007387 */ /* 0x0003e20000100800 */
[----:B------:R-:W-:Y:S01]  /*8a6a0*/  ISETP.LT.AND P2, PT, R13, UR14, !P0 ;  /* 0x0000000e0d007c0c */ /* 0x000fe2000c741270 */
[----:B------:R-:W-:Y:S01]  /*8a6b0*/  ULDC.64 UR14, c[0x0][0x228] ;  /* 0x00008a00000e7ab9 */ /* 0x000fe20000000a00 */
[----:B------:R-:W-:Y:S01]  /*8a6c0*/  ISETP.LT.AND P0, PT, R11, UR13, !P0 ;  /* 0x0000000d0b007c0c */ /* 0x000fe2000c701270 */
[----:B-1----:R-:W-:-:S03]  /*8a6d0*/  VIADD R153, R153, UR10 ;  /* 0x0000000a99997c36 */ /* 0x002fc60008000000 */
[----:B------:R-:W-:Y:S01]  /*8a6e0*/  @P1 LOP3.LUT R156, R156, 0x80000000, RZ, 0xfc, !PT ;  /* 0x800000009c9c1812 */ /* 0x000fe200078efcff */
[----:B------:R-:W-:Y:S01]  /*8a6f0*/  ULDC.64 UR10, c[0x0][0x228] ;  /* 0x00008a00000a7ab9 */ /* 0x000fe20000000a00 */
[----:B------:R1:W-:Y:S02]  /*8a700*/  STL [R1+0x27c4], R153 ;  /* 0x0027c49901007387 */ /* 0x0003e40000100800 */
[----:B------:R-:W-:Y:S01]  /*8a710*/  LOP3.LUT R156, R156, 0xbfffffff, RZ, 0xc0, !PT ;  /* 0xbfffffff9c9c7812 */ /* 0x000fe200078ec0ff */
[----:B-1----:R-:W-:Y:S01]  /*8a720*/  VIADD R153, R153, UR6 ;  /* 0x0000000699997c36 */ /* 0x002fe20008000000 */
[----:B------:R-:W-:-:S04]  /*8a730*/  ULDC.64 UR6, c[0x0][0x228] ;  /* 0x00008a0000067ab9 */ /* 0x000fc80000000a00 */
[----:B------:R1:W-:Y:S01]  /*8a740*/  STL [R1+0x27bc], R153 ;  /* 0x0027bc9901007387 */ /* 0x0003e20000100800 */
[----:B------:R-:W-:-:S03]  /*8a750*/  @P0 LOP3.LUT R156, R156, 0x40000000, RZ, 0xfc, !PT ;  /* 0x400000009c9c0812 */ /* 0x000fc600078efcff */
[----:B------:R-:W4:Y:S01]  /*8a760*/  LDL.LU R180, [R1+0x494] ;  /* 0x0004940001b47983 */ /* 0x000f220000300800 */
[----:B-1----:R-:W-:Y:S01]  /*8a770*/  VIADD R153, R153, UR12 ;  /* 0x0000000c99997c36 */ /* 0x002fe20008000000 */
[----:B------:R-:W-:Y:S01]  /*8a780*/  ISETP.GE.AND P0, PT, R243, UR7, PT ;  /* 0x00000007f3007c0c */ /* 0x000fe2000bf06270 */
[----:B------:R-:W-:Y:S01]  /*8a790*/  ULDC UR7, c[0x0][0x228] ;  /* 0x00008a0000077ab9 */ /* 0x000fe20000000800 */
[----:B------:R-:W-:Y:S01]  /*8a7a0*/  LOP3.LUT R157, R157, 0xfffffffd, RZ, 0xc0, !PT ;  /* 0xfffffffd9d9d7812 */ /* 0x000fe200078ec0ff */
[----:B------:R-:W-:Y:S01]  /*8a7b0*/  ULDC.64 UR12, c[0x0][0x228] ;  /* 0x00008a00000c7ab9 */ /* 0x000fe20000000a00 */
[----:B------:R1:W-:Y:S01]  /*8a7c0*/  STL [R1+0x27b4], R153 ;  /* 0x0027b49901007387 */ /* 0x0003e20000100800 */
[----:B------:R-:W-:Y:S01]  /*8a7d0*/  ISETP.LT.AND P1, PT, R14, UR6, !P0 ;  /* 0x000000060e007c0c */ /* 0x000fe2000c721270 */
[----:B------:R-:W-:Y:S01]  /*8a7e0*/  ULDC UR6, c[0x0][0x228] ;  /* 0x00008a0000067ab9 */ /* 0x000fe20000000800 */
[----:B-1----:R-:W-:-:S05]  /*8a7f0*/  VIADD R153, R153, UR53 ;  /* 0x0000003599997c36 */ /* 0x002fca0008000000 */
[----:B------:R1:W-:Y:S01]  /*8a800*/  STL [R1+0x27ac], R153 ;  /* 0x0027ac9901007387 */ /* 0x0003e20000100800 */
[----:B------:R-:W-:Y:S01]  /*8a810*/  LOP3.LUT R156, R156, 0xdfffffff, RZ, 0xc0, !PT ;  /* 0xdfffffff9c9c7812 */ /* 0x000fe200078ec0ff */
[----:B-1----:R-:W-:-:S05]  /*8a820*/  VIADD R153, R153, UR52 ;  /* 0x0000003499997c36 */ /* 0x002fca0008000000 */
[----:B------:R1:W-:Y:S01]  /*8a830*/  STL [R1+0x27a4], R153 ;  /* 0x0027a49901007387 */ /* 0x0003e20000100800 */
[----:B------:R-:W-:Y:S02]  /*8a840*/  @P3 LOP3.LUT R157, R157, 0x2, RZ, 0xfc, !PT ;  /* 0x000000029d9d3812 */ /* 0x000fe400078efcff */
[----:B------:R-:W-:Y:S01]  /*8a850*/  @P1 LOP3.LUT R156, R156, 0x20000000, RZ, 0xfc, !PT ;  /* 0x200000009c9c1812 */ /* 0x000fe200078efcff */
[----:B-1----:R-:W-:Y:S01]  /*8a860*/  VIADD R153, R153, UR54 ;  /* 0x0000003699997c36 */ /* 0x002fe20008000000 */
[----:B------:R-:W-:Y:S01]  /*8a870*/  ISETP.LT.AND P1, PT, R13, UR60, !P0 ;  /* 0x0000003c0d007c0c */ /* 0x000fe2000c721270 */
[----:B------:R-:W-:Y:S01]  /*8a880*/  VIADD R243, R10, 0xfb ;  /* 0x000000fb0af37836 */ /* 0x000fe20000000000 */
[----:B------:R-:W-:Y:S01]  /*8a890*/  LOP3.LUT R157, R157, 0xfffffffe, RZ, 0xc0, !PT ;  /* 0xfffffffe9d9d7812 */ /* 0x000fe200078ec0ff */
[----:B------:R-:W-:Y:S01]  /*8a8a0*/  ULDC UR60, c[0x0][0x22c] ;  /* 0x00008b00003c7ab9 */ /* 0x000fe20000000800 */
[----:B------:R1:W-:Y:S02]  /*8a8b0*/  STL [R1+0x27a0], R153 ;  /* 0x0027a09901007387 */ /* 0x0003e40000100800 */
[----:B-1----:R-:W-:Y:S01]  /*8a8c0*/  VIADD R153, R153, UR55 ;  /* 0x0000003799997c36 */ /* 0x002fe20008000000 */
[----:B------:R-:W-:-:S04]  /*8a8d0*/  @P2 LOP3.LUT R157, R157, 0x1, RZ, 0xfc, !PT ;  /* 0x000000019d9d2812 */ /* 0x000fc800078efcff */
[----:B------:R1:W-:Y:S01]  /*8a8e0*/  STL [R1+0x279c], R153 ;  /* 0x00279c9901007387 */ /* 0x0003e20000100800 */
[----:B------:R-:W-:Y:S02]  /*8a8f0*/  ISETP.LT.AND P2, PT, R12, UR6, !P0 ;  /* 0x000000060c007c0c */ /* 0x000fe4000c741270 */
[----:B------:R-:W-:Y:S01]  /*8a900*/  LOP3.LUT R156, R156, 0xefffffff, RZ, 0xc0, !PT ;  /* 0xefffffff9c9c7812 */ /* 0x000fe200078ec0ff */
[----:B-1----:R-:W-:-:S03]  /*8a910*/  VIADD R153, R153, UR56 ;  /* 0x0000003899997c36 */ /* 0x002fc60008000000 */
[----:B------:R-:W-:Y:S02]  /*8a920*/  @P1 LOP3.LUT R156, R156, 0x10000000, RZ, 0xfc, !PT ;  /* 0x100000009c9c1812 */ /* 0x000fe400078efcff */
[----:B------:R1:W-:Y:S01]  /*8a930*/  STL [R1+0x2794], R153 ;  /* 0x0027949901007387 */ /* 0x0003e20000100800 */
[----:B------:R-:W-:Y:S02]  /*8a940*/  ISETP.LT.AND P1, PT, R11, UR7, !P0 ;  /* 0x000000070b007c0c */ /* 0x000fe4000c721270 */
[----:B------:R-:W-:Y:S01]  /*8a950*/  LOP3.LUT R156, R156, 0xf7ffffff, RZ, 0xc0, !PT ;  /* 0xf7ffffff9c9c7812 */ /* 0x000fe200078ec0ff */
[----:B-1----:R-:W-:-:S04]  /*8a960*/  VIADD R153, R153, UR57 ;  /* 0x0000003999997c36 */ /* 0x002fc80008000000 */
[----:B------:R-:W-:Y:S01]  /*8a970*/  VIADD R176, R153, UR58 ;  /* 0x0000003a99b07c36 */ /* 0x000fe20008000000 */
[----:B------:R1:W-:Y:S01]  /*8a980*/  STL [R1+0x278c], R153 ;  /* 0x00278c9901007387 */ /* 0x0003e20000100800 */
[----:B------:R-:W-:-:S03]  /*8a990*/  @P2 LOP3.LUT R156, R156, 0x8000000, RZ, 0xfc, !PT ;  /* 0x080000009c9c2812 */ /* 0x000fc600078efcff */
[----:B------:R3:W-:Y:S01]  /*8a9a0*/  STL [R1+0x2784], R176 ;  /* 0x002784b001007387 */ /* 0x0007e20000100800 */
[----:B------:R-:W-:-:S03]  /*8a9b0*/  LOP3.LUT R156, R156, 0xfbffffff, RZ, 0xc0, !PT ;  /* 0xfbffffff9c9c7812 */ /* 0x000fc600078ec0ff */
[----:B-1----:R-:W2:Y:S01]  /*8a9c0*/  LDL.LU R153, [R1+0x31ac] ;  /* 0x0031ac0001997983 */ /* 0x002ea20000300800 */
[----:B------:R-:W-:Y:S02]  /*8a9d0*/  ISETP.GE.AND P0, PT, R243, UR60, PT ;  /* 0x0000003cf3007c0c */ /* 0x000fe4000bf06270 */
[----:B------:R-:W-:Y:S02]  /*8a9e0*/  @P1 LOP3.LUT R156, R156, 0x4000000, RZ, 0xfc, !PT ;  /* 0x040000009c9c1812 */ /* 0x000fe400078efcff */
[----:B------:R-:W-:Y:S02]  /*8a9f0*/  ISETP.LT.AND P1, PT, R14, UR22, !P0 ;  /* 0x000000160e007c0c */ /* 0x000fe4000c721270 */
[----:B------:R-:W-:Y:S02]  /*8aa00*/  ISETP.LT.AND P3, PT, R13, UR19, !P0 ;  /* 0x000000130d007c0c */ /* 0x000fe4000c761270 */
[----:B------:R-:W-:Y:S02]  /*8aa10*/  LOP3.LUT R156, R156, 0xfdffffff, RZ, 0xc0, !PT ;  /* 0xfdffffff9c9c7812 */ /* 0x000fe400078ec0ff */
[----:B------:R-:W-:-:S07]  /*8aa20*/  ISETP.LT.AND P2, PT, R12, UR18, !P0 ;  /* 0x000000120c007c0c */ /* 0x000fce000c741270 */
[----:B------:R-:W-:-:S04]  /*8aa30*/  @P1 LOP3.LUT R156, R156, 0x2000000, RZ, 0xfc, !PT ;  /* 0x020000009c9c1812 */ /* 0x000fc800078efcff */
[----:B------:R-:W-:-:S04]  /*8aa40*/  LOP3.LUT R156, R156, 0xfeffffff, RZ, 0xc0, !PT ;  /* 0xfeffffff9c9c7812 */ /* 0x000fc800078ec0ff */
[----:B------:R-:W-:Y:S02]  /*8aa50*/  @P3 LOP3.LUT R156, R156, 0x1000000, RZ, 0xfc, !PT ;  /* 0x010000009c9c3812 */ /* 0x000fe400078efcff */
[----:B------:R-:W-:Y:S02]  /*8aa60*/  ISETP.LT.AND P1, PT, R11, UR23, !P0 ;  /* 0x000000170b007c0c */ /* 0x000fe4000c721270 */
[----:B------:R-:W-:Y:S01]  /*8aa70*/  LOP3.LUT R156, R156, 0xff7fffff, RZ, 0xc0, !PT ;  /* 0xff7fffff9c9c7812 */ /* 0x000fe200078ec0ff */
[----:B------:R-:W-:-:S03]  /*8aa80*/  VIADD R243, R10, 0xfa ;  /* 0x000000fa0af37836 */ /* 0x000fc60000000000 */
[----:B------:R-:W-:Y:S02]  /*8aa90*/  @P2 LOP3.LUT R156, R156, 0x800000, RZ, 0xfc, !PT ;  /* 0x008000009c9c2812 */ /* 0x000fe400078efcff */
[----:B------:R-:W-:Y:S02]  /*8aaa0*/  ISETP.GE.AND P0, PT, R243, UR9, PT ;  /* 0x00000009f3007c0c */ /* 0x000fe4000bf06270 */
[----:B------:R-:W-:-:S04]  /*8aab0*/  LOP3.LUT R156, R156, 0xffbfffff, RZ, 0xc0, !PT ;  /* 0xffbfffff9c9c7812 */ /* 0x000fc800078ec0ff */
        /* <DEDUP_REMOVED lines=73> */
[----:B------:R-:W-:-:S09]  /*8af50*/  ISETP.LT.AND P2, PT, R12, UR49, !P0 ;  /* 0x000000310c007c0c */ /* 0x000fd2000c741270 */
[----:B------:R-:W-:-:S04]  /*8af60*/  @P1 LOP3.LUT R155, R155, 0x80000000, RZ, 0xfc, !PT ;  /* 0x800000009b9b1812 */ /* 0x000fc800078efcff */
[----:B------:R-:W-:Y:S01]  /*8af70*/  LOP3.LUT R155, R155, 0xbfffffff, RZ, 0xc0, !PT ;  /* 0xbfffffff9b9b7812 */ /* 0x000fe200078ec0ff */
[----:B------:R-:W-:-:S03]  /*8af80*/  VIADD R243, R10, 0xf4 ;  /* 0x000000f40af37836 */ /* 0x000fc60000000000 */
[----:B------:R-:W-:Y:S02]  /*8af90*/  @P3 LOP3.LUT R155, R155, 0x40000000, RZ, 0xfc, !PT ;  /* 0x400000009b9b3812 */ /* 0x000fe400078efcff */
[----:B------:R-:W-:Y:S02]  /*8afa0*/  ISETP.LT.AND P1, PT, R11, UR48, !P0 ;  /* 0x000000300b007c0c */ /* 0x000fe4000c721270 */
[----:B------:R-:W-:Y:S02]  /*8afb0*/  LOP3.LUT R155, R155, 0xdfffffff, RZ, 0xc0, !PT ;  /* 0xdfffffff9b9b7812 */ /* 0x000fe400078ec0ff */
[----:B------:R-:W-:Y:S02]  /*8afc0*/  ISETP.GE.AND P0, PT, R243, UR15, PT ;  /* 0x0000000ff3007c0c */ /* 0x000fe4000bf06270 */
[----:B------:R-:W-:Y:S02]  /*8afd0*/  @P2 LOP3.LUT R155, R155, 0x20000000, RZ, 0xfc, !PT ;  /* 0x200000009b9b2812 */ /* 0x000fe400078efcff */
[----:B------:R-:W-:-:S02]  /*8afe0*/  ISETP.LT.AND P3, PT, R14, UR14, !P0 ;  /* 0x0000000e0e007c0c */ /* 0x000fc4000c761270 */
[----:B------:R-:W-:-:S04]  /*8aff0*/  LOP3.LUT R155, R155, 0xefffffff, RZ, 0xc0, !PT ;  /* 0xefffffff9b9b7812 */ /* 0x000fc800078ec0ff */
[----:B------:R-:W-:Y:S02]  /*8b000*/  @P1 LOP3.LUT R155, R155, 0x10000000, RZ, 0xfc, !PT ;  /* 0x100000009b9b1812 */ /* 0x000fe400078efcff */
[----:B------:R-:W-:Y:S02]  /*8b010*/  ISETP.LT.AND P2, PT, R13, UR30, !P0 ;  /* 0x0000001e0d007c0c */ /* 0x000fe4000c741270 */
[----:B------:R-:W-:-:S04]  /*8b020*/  LOP3.LUT R155, R155, 0xf7ffffff, RZ, 0xc0, !PT ;  /* 0xf7ffffff9b9b7812 */ /* 0x000fc800078ec0ff */
[----:B------:R-:W-:Y:S02]  /*8b030*/  @P3 LOP3.LUT R155, R155, 0x8000000, RZ, 0xfc, !PT ;  /* 0x080000009b9b3812 */ /* 0x000fe400078efcff */
[----:B------:R-:W-:Y:S01]  /*8b040*/  ISETP.LT.AND P1, PT, R12, UR31, !P0 ;  /* 0x0000001f0c007c0c */ /* 0x000fe2000c721270 */
[----:B---3--:R-:W-:Y:S01]  /*8b050*/  VIADD R176, R176, UR59 ;  /* 0x0000003bb0b07c36 */ /* 0x008fe20008000000 */
[----:B------:R-:W-:-:S04]  /*8b060*/  LOP3.LUT R155, R155, 0xfbffffff, RZ, 0xc0, !PT ;  /* 0xfbffffff9b9b7812 */ /* 0x000fc800078ec0ff */
[----:B------:R-:W-:Y:S01]  /*8b070*/  @P2 LOP3.LUT R155, R155, 0x4000000, RZ, 0xfc, !PT ;  /* 0x040000009b9b2812 */ /* 0x000fe200078efcff */
[----:B------:R1:W-:Y:S01]  /*8b080*/  STL [R1+0x277c], R176 ;  /* 0x00277cb001007387 */ /* 0x0003e20000100800 */
[----:B------:R-:W-:Y:S02]  /*8b090*/  VIADD R243, R10, 0x182 ;  /* 0x000001820af37836 */ /* 0x000fe40000000000 */
[----:B------:R-:W-:Y:S02]  /*8b0a0*/  LOP3.LUT R155, R155, 0xfdffffff, RZ, 0xc0, !PT ;  /* 0xfdffffff9b9b7812 */ /* 0x000fe400078ec0ff */
[----:B------:R-:W-:Y:S01]  /*8b0b0*/  ISETP.LT.AND P0, PT, R11, UR51, !P0 ;  /* 0x000000330b007c0c */ /* 0x000fe2000c701270 */
[----:B-1----:R-:W-:Y:S01]  /*8b0c0*/  VIADD R176, R176, UR16 ;  /* 0x00000010b0b07c36 */ /* 0x002fe20008000000 */
[----:B------:R-:W-:Y:S02]  /*8b0d0*/  @P1 LOP3.LUT R155, R155, 0x2000000, RZ, 0xfc, !PT ;  /* 0x020000009b9b1812 */ /* 0x000fe400078efcff */
[----:B--2---:R-:W-:-:S02]  /*8b0e0*/  ISETP.GE.AND P1, PT, R243, R153, PT ;  /* 0x00000099f300720c */ /* 0x004fc40003f26270 */
[----:B------:R1:W-:Y:S02]  /*8b0f0*/  STL [R1+0x2778], R176 ;  /* 0x002778b001007387 */ /* 0x0003e40000100800 */
[----:B------:R-:W-:Y:S02]  /*8b100*/  ISETP.LT.AND P2, PT, R12, UR38, !P1 ;  /* 0x000000260c007c0c */ /* 0x000fe4000cf41270 */
[----:B------:R-:W-:Y:S01]  /*8b110*/  STL.64 [R1+0x890], R184 ;  /* 0x000890b801007387 */ /* 0x000fe20000100a00 */
[----:B-1----:R-:W-:-:S03]  /*8b120*/  VIADD R176, R176, UR17 ;  /* 0x00000011b0b07c36 */ /* 0x002fc60008000000 */
[----:B------:R-:W-:Y:S01]  /*8b130*/  STL.64 [R1+0x898], R186 ;  /* 0x000898ba01007387 */ /* 0x000fe20000100a00 */
[----:B------:R-:W-:-:S03]  /*8b140*/  LOP3.LUT R155, R155, 0xfeffffff, RZ, 0xc0, !PT ;  /* 0xfeffffff9b9b7812 */ /* 0x000fc600078ec0ff */
[----:B------:R1:W-:Y:S01]  /*8b150*/  STL [R1+0x2874], R176 ;  /* 0x002874b001007387 */ /* 0x0003e20000100800 */
[----:B------:R-:W-:Y:S02]  /*8b160*/  @P0 LOP3.LUT R155, R155, 0x1000000, RZ, 0xfc, !PT ;  /* 0x010000009b9b0812 */ /* 0x000fe400078efcff */
[----:B------:R-:W-:Y:S02]  /*8b170*/  ISETP.LT.AND P0, PT, R11, UR34, !P1 ;  /* 0x000000220b007c0c */ /* 0x000fe4000cf01270 */
[----:B------:R-:W-:-:S04]  /*8b180*/  LOP3.LUT R156, R156, 0xffefffff, RZ, 0xc0, !PT ;  /* 0xffefffff9c9c7812 */ /* 0x000fc800078ec0ff */
[----:B------:R-:W-:Y:S02]  /*8b190*/  @P2 LOP3.LUT R156, R156, 0x100000, RZ, 0xfc, !PT ;  /* 0x001000009c9c2812 */ /* 0x000fe400078efcff */
[----:B------:R-:W-:Y:S02]  /*8b1a0*/  LOP3.LUT R152, R152, 0xfffffffb, RZ, 0xc0, !PT ;  /* 0xfffffffb98987812 */ /* 0x000fe400078ec0ff */
[----:B------:R-:W-:Y:S02]  /*8b1b0*/  LOP3.LUT R156, R156, 0xffff7fff, RZ, 0xc0, !PT ;  /* 0xffff7fff9c9c7812 */ /* 0x000fe400078ec0ff */
[----:B------:R-:W-:Y:S02]  /*8b1c0*/  @P1 LOP3.LUT R152, R152, 0x4, RZ, 0xfc, !PT ;  /* 0x0000000498981812 */ /* 0x000fe400078efcff */
[----:B------:R-:W-:Y:S02]  /*8b1d0*/  ISETP.GE.AND P4, PT, R11, UR36, PT ;  /* 0x000000240b007c0c */ /* 0x000fe4000bf86270 */
[----:B------:R-:W-:Y:S01]  /*8b1e0*/  @P0 LOP3.LUT R156, R156, 0x8000, RZ, 0xfc, !PT ;  /* 0x000080009c9c0812 */ /* 0x000fe200078efcff */
        /* <DEDUP_REMOVED lines=73> */
[----:B------:R-:W-:-:S03]  /*8b680*/  ULDC UR13, c[0x0][0x228] ;  /* 0x00008a00000d7ab9 */ /* 0x000fc60000000800 */
[----:B------:R-:W-:Y:S04]  /*8b690*/  STL [R1+0x31c8], R4 ;  /* 0x0031c80401007387 */ /* 0x000fe80000100800 */
[----:B------:R-:W-:Y:S04]  /*8b6a0*/  STL [R1+0x31c4], R3 ;  /* 0x0031c40301007387 */ /* 0x000fe80000100800 */
[----:B------:R-:W-:Y:S04]  /*8b6b0*/  STL [R1+0x31c0], R2 ;  /* 0x0031c00201007387 */ /* 0x000fe80000100800 */
[----:B------:R-:W2:Y:S04]  /*8b6c0*/  LDL.LU R182, [R1+0x94] ;  /* 0x0000940001b67983 */ /* 0x000ea80000300800 */
[----:B------:R-:W2:Y:S04]  /*8b6d0*/  LDL.LU R183, [R1+0x9c] ;  /* 0x00009c0001b77983 */ /* 0x000ea80000300800 */
[----:B------:R-:W2:Y:S04]  /*8b6e0*/  LDL.LU R181, [R1+0x49c] ;  /* 0x00049c0001b57983 */ /* 0x000ea80000300800 */
[----:B-1----:R-:W3:Y:S04]  /*8b6f0*/  LDL.LU R176, [R1+0x1ca0] ;  /* 0x001ca00001b07983 */ /* 0x002ee80000300800 */
[----:B------:R-:W3:Y:S04]  /*8b700*/  LDL.LU R177, [R1+0x1ca8] ;  /* 0x001ca80001b17983 */ /* 0x000ee80000300800 */
[----:B------:R-:W3:Y:S04]  /*8b710*/  LDL.LU R178, [R1+0x18a0] ;  /* 0x0018a00001b27983 */ /* 0x000ee80000300800 */
[----:B------:R-:W3:Y:S01]  /*8b720*/  LDL.LU R179, [R1+0x18a8] ;  /* 0x0018a80001b37983 */ /* 0x000ee20000300800 */
[----:B------:R-:W1:Y:S03]  /*8b730*/  S2R R243, SR_TID.X ;  /* 0x0000000000f37919 */ /* 0x000e660000002100 */
[----:B--2---:R2:W-:Y:S01]  /*8b740*/  STSM.16.M88.4 [R0], R180 ;  /* 0x000000b400007844 */ /* 0x0045e20000000200 */
[----:B------:R-:W-:Y:S06]  /*8b750*/  BAR.SYNC.DEFER_BLOCKING 0x0 ;  /* 0x0000000000007b1d */ /* 0x000fec0000010000 */
[----:B--2---:R-:W2:Y:S04]  /*8b760*/  LDL.LU R180, [R1+0x14a0] ;  /* 0x0014a00001b47983 */ /* 0x004ea80000300800 */
[----:B------:R-:W4:Y:S01]  /*8b770*/  LDS.128 R4, [R15] ;  /* 0x000000000f047984 */ /* 0x000f220000000c00 */
[----:B------:R-:W-:Y:S06]  /*8b780*/  BAR.SYNC.DEFER_BLOCKING 0x0 ;  /* 0x0000000000007b1d */ /* 0x000fec0000010000 */
[----:B----4-:R-:W-:Y:S04]  /*8b790*/  STL.64 [R1+0x90], R4 ;  /* 0x0000900401007387 */ /* 0x010fe80000100a00 */
[----:B------:R-:W-:Y:S04]  /*8b7a0*/  STL.64 [R1+0x98], R6 ;  /* 0x0000980601007387 */ /* 0x000fe80000100a00 */
[----:B------:R-:W2:Y:S04]  /*8b7b0*/  LDL.LU R181, [R1+0x14a8] ;  /* 0x0014a80001b57983 */ /* 0x000ea80000300800 */
[----:B------:R-:W2:Y:S04]  /*8b7c0*/  LDL.LU R182, [R1+0x10a0] ;  /* 0x0010a00001b67983 */ /* 0x000ea80000300800 */
[----:B------:R-:W2:Y:S04]  /*8b7d0*/  LDL.LU R183, [R1+0x10a8] ;  /* 0x0010a80001b77983 */ /* 0x000ea80000300800 */
[----:B---3--:R3:W-:Y:S01]  /*8b7e0*/  STSM.16.M88.4 [R0], R176 ;  /* 0x000000b000007844 */ /* 0x0087e20000000200 */
[----:B------:R-:W-:Y:S06]  /*8b7f0*/  BAR.SYNC.DEFER_BLOCKING 0x0 ;  /* 0x0000000000007b1d */ /* 0x000fec0000010000 */
[----:B---3--:R-:W3:Y:S04]  /*8b800*/  LDL.LU R176, [R1+0xca0] ;  /* 0x000ca00001b07983 */ /* 0x008ee80000300800 */
[----:B------:R-:W4:Y:S01]  /*8b810*/  LDS.128 R4, [R15] ;  /* 0x000000000f047984 */ /* 0x000f220000000c00 */
[----:B------:R-:W-:Y:S06]  /*8b820*/  BAR.SYNC.DEFER_BLOCKING 0x0 ;  /* 0x0000000000007b1d */ /* 0x000fec0000010000 */
[----:B----4-:R-:W-:Y:S04]  /*8b830*/  STL.64 [R1+0x1c90], R4 ;  /* 0x001c900401007387 */ /* 0x010fe80000100a00 */
[----:B------:R-:W-:Y:S04]  /*8b840*/  STL.64 [R1+0x1c98], R6 ;  /* 0x001c980601007387 */ /* 0x000fe80000100a00 */
[----:B------:R-:W3:Y:S04]  /*8b850*/  LDL.LU R177, [R1+0xca8] ;  /* 0x000ca80001b17983 */ /* 0x000ee80000300800 */
[----:B------:R-:W3:Y:S04]  /*8b860*/  LDL.LU R178, [R1+0x8a0] ;  /* 0x0008a00001b27983 */ /* 0x000ee80000300800 */
[----:B------:R-:W3:Y:S04]  /*8b870*/  LDL.LU R179, [R1+0x8a8] ;  /* 0x0008a80001b37983 */ /* 0x000ee80000300800 */
        /* <DEDUP_REMOVED lines=160> */
[----:B------:R-:W4:Y:S04]  /*8c280*/  LDL.LU R184, [R1+0x4c0] ;  /* 0x0004c00001b87983 */ /* 0x000f280000300800 */
[----:B--2---:R-:W-:Y:S01]  /*8c290*/  STSM.16.M88.4 [R0], R180 ;  /* 0x000000b400007844 */ /* 0x004fe20000000200 */
[----:B------:R-:W-:Y:S06]  /*8c2a0*/  BAR.SYNC.DEFER_BLOCKING 0x0 ;  /* 0x0000000000007b1d */ /* 0x000fec0000010000 */
[----:B------:R-:W2:Y:S02]  /*8c2b0*/  LDS.128 R4, [R15] ;  /* 0x000000000f047984 */ /* 0x000ea40000000c00 */
[----:B------:R-:W-:Y:S06]  /*8c2c0*/  BAR.SYNC.DEFER_BLOCKING 0x0 ;  /* 0x0000000000007b1d */ /* 0x000fec0000010000 */
[----:B--2---:R-:W-:Y:S04]  /*8c2d0*/  STL.64 [R1+0x18b0], R4 ;  /* 0x0018b00401007387 */ /* 0x004fe80000100a00 */
[----:B------:R-:W-:Y:S04]  /*8c2e0*/  STL.64 [R1+0x18b8], R6 ;  /* 0x0018b80601007387 */ /* 0x000fe80000100a00 */
[----:B------:R-:W4:Y:S04]  /*8c2f0*/  LDL.LU R185, [R1+0x4c8] ;  /* 0x0004c80001b97983 */ /* 0x000f280000300800 */
[----:B------:R-:W4:Y:S04]  /*8c300*/  LDL.LU R186, [R1+0xc0] ;  /* 0x0000c00001ba7983 */ /* 0x000f280000300800 */
[----:B------:R-:W4:Y:S04]  /*8c310*/  LDL.LU R187, [R1+0xc8] ;  /* 0x0000c80001bb7983 */ /* 0x000f280000300800 */
[----:B---3--:R-:W-:Y:S01]  /*8c320*/  STSM.16.M88.4 [R0], R176 ;  /* 0x000000b000007844 */ /* 0x008fe20000000200 */
[----:B------:R-:W-:Y:S06]  /*8c330*/  BAR.SYNC.DEFER_BLOCKING 0x0 ;  /* 0x0000000000007b1d */ /* 0x000fec0000010000 */
[----:B------:R-:W2:Y:S04]  /*8c340*/  LDL.LU R180, [R1+0x1cc4] ;  /* 0x001cc40001b47983 */ /* 0x000ea80000300800 */
[----:B------:R-:W3:Y:S01]  /*8c350*/  LDS.128 R4, [R15] ;  /* 0x000000000f047984 */ /* 0x000ee20000000c00 */
[----:B------:R-:W-:Y:S06]  /*8c360*/  BAR.SYNC.DEFER_BLOCKING 0x0 ;  /* 0x0000000000007b1d */ /* 0x000fec0000010000 */
[----:B---3--:R-:W-:Y:S04]  /*8c370*/  STL.64 [R1+0x14b0], R4 ;  /* 0x0014b00401007387 */ /* 0x008fe80000100a00 */
[----:B------:R-:W-:Y:S04]  /*8c380*/  STL.64 [R1+0x14b8], R6 ;  /* 0x0014b80601007387 */ /* 0x000fe80000100a00 */
[----:B------:R-:W2:Y:S04]  /*8c390*/  LDL.LU R181, [R1+0x1ccc] ;  /* 0x001ccc0001b57983 */ /* 0x000ea80000300800 */
[----:B------:R-:W2:Y:S04]  /*8c3a0*/  LDL.LU R182, [R1+0x18c4] ;  /* 0x0018c40001b67983 */ /* 0x000ea80000300800 */
[----:B------:R-:W2:Y:S04]  /*8c3b0*/  LDL.LU R183, [R1+0x18cc] ;  /* 0x0018cc0001b77983 */ /* 0x000ea80000300800 */
[----:B------:R-:W3:Y:S04]  /*8c3c0*/  LDL.LU R176, [R1+0x14c4] ;  /* 0x0014c40001b07983 */ /* 0x000ee80000300800 */
[----:B----4-:R-:W-:Y:S01]  /*8c3d0*/  STSM.16.M88.4 [R0], R184 ;  /* 0x000000b800007844 */ /* 0x010fe20000000200 */
[----:B------:R-:W-:Y:S06]  /*8c3e0*/  BAR.SYNC.DEFER_BLOCKING 0x0 ;  /* 0x0000000000007b1d */ /* 0x000fec0000010000 */
[----:B------:R-:W4:Y:S02]  /*8c3f0*/  LDS.128 R4, [R15] ;  /* 0x000000000f047984 */ /* 0x000f240000000c00 */
        /* <DEDUP_REMOVED lines=26> */
[----:B--2---:R-:W-:Y:S01]  /*8c5a0*/  STSM.16.M88.4 [R0], R180 ;  /* 0x000000b400007844 */ /* 0x004fe20000000200 */
[----:B------:R-:W-:Y:S06]  /*8c5b0*/  BAR.SYNC.DEFER_BLOCKING 0x0 ;  /* 0x0000000000007b1d */ /* 0x000fec0000010000 */
[----:B------:R-:W2:Y:S02]  /*8c5c0*/  LDS.128 R4, [R15] ;  /* 0x000000000f047984 */ /* 0x000ea40000000c00 */
[----:B------:R-:W-:Y:S06]  /*8c5d0*/  BAR.SYNC.DEFER_BLOCKING 0x0 ;  /* 0x0000000000007b1d */ /* 0x000fec0000010000 */
[----:B--2---:R-:W-:Y:S04]  /*8c5e0*/  STL.64 [R1+0x4c0], R4 ;  /* 0x0004c00401007387 */ /* 0x004fe80000100a00 */
[----:B------:R-:W-:Y:S04]  /*8c5f0*/  STL.64 [R1+0x4c8], R6 ;  /* 0x0004c80601007387 */ /* 0x000fe80000100a00 */
[----:B---3--:R2:W-:Y:S01]  /*8c600*/  STSM.16.M88.4 [R0], R176 ;  /* 0x000000b000007844 */ /* 0x0085e20000000200 */
[----:B------:R-:W-:Y:S06]  /*8c610*/  BAR.SYNC.DEFER_BLOCKING 0x0 ;  /* 0x0000000000007b1d */ /* 0x000fec0000010000 */
[----:B--2---:R-:W2:Y:S04]  /*8c620*/  LDL.LU R176, [R1+0x1cd0] ;  /* 0x001cd00001b07983 */ /* 0x004ea80000300800 */
[----:B------:R-:W2:Y:S04]  /*8c630*/  LDL.LU R177, [R1+0x1cd8] ;  /* 0x001cd80001b17983 */ /* 0x000ea80000300800 */
[----:B------:R-:W2:Y:S04]  /*8c640*/  LDL.LU R178, [R1+0x18d0] ;  /* 0x0018d00001b27983 */ /* 0x000ea80000300800 */
[----:B------:R-:W2:Y:S04]  /*8c650*/  LDL.LU R179, [R1+0x18d8] ;  /* 0x0018d80001b37983 */ /* 0x000ea80000300800 */
[----:B------:R-:W3:Y:S01]  /*8c660*/  LDS.128 R4, [R15] ;  /* 0x000000000f047984 */ /* 0x000ee20000000c00 */
[----:B------:R-:W-:Y:S01]  /*8c670*/  BAR.SYNC.DEFER_BLOCKING 0x0 ;  /* 0x0000000000007b1d */ /* 0x000fe20000010000 */
[----:B-1----:R-:W-:-:S04]  /*8c680*/  LOP3.LUT R153, R243, 0x7f, RZ, 0xc0, !PT ;  /* 0x0000007ff3997812 */ /* 0x002fc800078ec0ff */
[----:B------:R-:W-:Y:S01]  /*8c690*/  LEA R153, R153, UR61, 0x4 ;  /* 0x0000003d99997c11 */ /* 0x000fe2000f8e20ff */
[C---:B------:R-:W-:Y:S01]  /*8c6a0*/  VIADD R85, R10.reuse, 0xf3 ;  /* 0x000000f30a557836 */ /* 0x040fe20000000000 */
[----:B------:R-:W-:Y:S01]  /*8c6b0*/  LOP3.LUT R155, R155, 0xff7fffff, RZ, 0xc0, !PT ;  /* 0xff7fffff9b9b7812 */ /* 0x000fe200078ec0ff */
[----:B------:R-:W-:Y:S01]  /*8c6c0*/  VIADD R84, R10, 0xf2 ;  /* 0x000000f20a547836 */ /* 0x000fe20000000000 */
[----:B------:R-:W-:Y:S01]  /*8c6d0*/  ULDC UR61, c[0x0][0x228] ;  /* 0x00008a00003d7ab9 */ /* 0x000fe20000000800 */
[----:B---3--:R-:W-:Y:S04]  /*8c6e0*/  STL.64 [R1+0xc0], R4 ;  /* 0x0000c00401007387 */ /* 0x008fe80000100a00 */
[----:B------:R-:W-:Y:S04]  /*8c6f0*/  STL.64 [R1+0xc8], R6 ;  /* 0x0000c80601007387 */ /* 0x000fe80000100a00 */
[----:B--2---:R1:W-:Y:S01]  /*8c700*/  STSM.16.M88.4 [R0], R176 ;  /* 0x000000b000007844 */ /* 0x0043e20000000200 */
[----:B------:R-:W-:Y:S06]  /*8c710*/  BAR.SYNC.DEFER_BLOCKING 0x0 ;  /* 0x0000000000007b1d */ /* 0x000fec0000010000 */
[----:B-1----:R-:W2:Y:S04]  /*8c720*/  LDL.LU R176, [R1+0x14d0] ;  /* 0x0014d00001b07983 */ /* 0x002ea80000300800 */
[----:B------:R-:W2:Y:S04]  /*8c730*/  LDL.LU R177, [R1+0x14d8] ;  /* 0x0014d80001b17983 */ /* 0x000ea80000300800 */
[----:B------:R-:W2:Y:S04]  /*8c740*/  LDL.LU R178, [R1+0x10d0] ;  /* 0x0010d00001b27983 */ /* 0x000ea80000300800 */
[----:B------:R-:W2:Y:S04]  /*8c750*/  LDL.LU R179, [R1+0x10d8] ;  /* 0x0010d80001b37983 */ /* 0x000ea80000300800 */
[----:B------:R-:W1:Y:S04]  /*8c760*/  LDS.128 R4, [R153] ;  /* 0x0000000099047984 */ /* 0x000e680000000c00 */
[----:B------:R-:W3:Y:S01]  /*8c770*/  LDL.LU R184, [R1+0xcd0] ;  /* 0x000cd00001b87983 */ /* 0x000ee20000300800 */
[----:B------:R-:W-:Y:S06]  /*8c780*/  BAR.SYNC.DEFER_BLOCKING 0x0 ;  /* 0x0000000000007b1d */ /* 0x000fec0000010000 */
[----:B-1----:R-:W-:Y:S04]  /*8c790*/  STL.64 [R1+0x1e70], R4 ;  /* 0x001e700401007387 */ /* 0x002fe80000100a00 */
[----:B------:R-:W-:Y:S04]  /*8c7a0*/  STL.64 [R1+0x1e78], R6 ;  /* 0x001e780601007387 */ /* 0x000fe80000100a00 */
[----:B------:R-:W3:Y:S04]  /*8c7b0*/  LDL.LU R185, [R1+0xcd8] ;  /* 0x000cd80001b97983 */ /* 0x000ee80000300800 */
[----:B------:R-:W3:Y:S04]  /*8c7c0*/  LDL.LU R186, [R1+0x8d0] ;  /* 0x0008d00001ba7983 */ /* 0x000ee80000300800 */
[----:B------:R-:W3:Y:S04]  /*8c7d0*/  LDL.LU R187, [R1+0x8d8] ;  /* 0x0008d80001bb7983 */ /* 0x000ee80000300800 */
[----:B------:R-:W4:Y:S04]  /*8c7e0*/  LDL.LU R180, [R1+0x4d0] ;  /* 0x0004d00001b47983 */ /* 0x000f280000300800 */
[----:B--2---:R-:W-:Y:S01]  /*8c7f0*/  STSM.16.M88.4 [R0], R176 ;  /* 0x000000b000007844 */ /* 0x004fe20000000200 */
[----:B------:R-:W-:Y:S06]  /*8c800*/  BAR.SYNC.DEFER_BLOCKING 0x0 ;  /* 0x0000000000007b1d */ /* 0x000fec0000010000 */
[----:B------:R-:W1:Y:S02]  /*8c810*/  LDS.128 R4, [R153] ;  /* 0x0000000099047984 */ /* 0x000e640000000c00 */
[----:B------:R-:W-:Y:S06]  /*8c820*/  BAR.SYNC.DEFER_BLOCKING 0x0 ;  /* 0x0000000000007b1d */ /* 0x000fec0000010000 */
[----:B---3--:R-:W-:Y:S04]  /*8c830*/  STSM.16.M88.4 [R0], R184 ;  /* 0x000000b800007844 */ /* 0x008fe80000000200 */
[----:B-1----:R-:W-:Y:S04]  /*8c840*/  STL.64 [R1+0x1cc0], R4 ;  /* 0x001cc00401007387 */ /* 0x002fe80000100a00 */
[----:B------:R-:W-:Y:S01]  /*8c850*/  STL.64 [R1+0x1cc8], R6 ;  /* 0x001cc80601007387 */ /* 0x000fe20000100a00 */
[----:B------:R-:W-:Y:S06]  /*8c860*/  BAR.SYNC.DEFER_BLOCKING 0x0 ;  /* 0x0000000000007b1d */ /* 0x000fec0000010000 */
[----:B------:R-:W4:Y:S04]  /*8c870*/  LDL.LU R181, [R1+0x4d8] ;  /* 0x0004d80001b57983 */ /* 0x000f280000300800 */
[----:B------:R-:W4:Y:S04]  /*8c880*/  LDL.LU R182, [R1+0xd0] ;  /* 0x0000d00001b67983 */ /* 0x000f280000300800 */
[----:B------:R-:W4:Y:S04]  /*8c890*/  LDL.LU R183, [R1+0xd8] ;  /* 0x0000d80001b77983 */ /* 0x000f280000300800 */
[----:B------:R-:W2:Y:S04]  /*8c8a0*/  LDL.LU R176, [R1+0x1cd4] ;  /* 0x001cd40001b07983 */ /* 0x000ea80000300800 */
[----:B------:R-:W1:Y:S01]  /*8c8b0*/  LDS.128 R4, [R153] ;  /* 0x0000000099047984 */ /* 0x000e620000000c00 */
[----:B------:R-:W-:Y:S06]  /*8c8c0*/  BAR.SYNC.DEFER_BLOCKING 0x0 ;  /* 0x0000000000007b1d */ /* 0x000fec0000010000 */
[----:B-1----:R-:W-:Y:S04]  /*8c8d0*/  STL.64 [R1+0x18c0], R4 ;  /* 0x0018c00401007387 */ /* 0x002fe80000100a00 */
[----:B------:R-:W-:Y:S04]  /*8c8e0*/  STL.64 [R1+0x18c8], R6 ;  /* 0x0018c80601007387 */ /* 0x000fe80000100a00 */
[----:B------:R-:W2:Y:S04]  /*8c8f0*/  LDL.LU R177, [R1+0x1cdc] ;  /* 0x001cdc0001b17983 */ /* 0x000ea80000300800 */
[----:B------:R-:W2:Y:S04]  /*8c900*/  LDL.LU R178, [R1+0x18d4] ;  /* 0x0018d40001b27983 */ /* 0x000ea80000300800 */
[----:B------:R-:W2:Y:S04]  /*8c910*/  LDL.LU R179, [R1+0x18dc] ;  /* 0x0018dc0001b37983 */ /* 0x000ea80000300800 */
[----:B----4-:R1:W-:Y:S01]  /*8c920*/  STSM.16.M88.4 [R0], R180 ;  /* 0x000000b400007844 */ /* 0x0103e20000000200 */
[----:B------:R-:W-:Y:S06]  /*8c930*/  BAR.SYNC.DEFER_BLOCKING 0x0 ;  /* 0x0000000000007b1d */ /* 0x000fec0000010000 */
[----:B-1----:R-:W3:Y:S04]  /*8c940*/  LDL.LU R180, [R1+0x14d4] ;  /* 0x0014d40001b47983 */ /* 0x002ee80000300800 */
[----:B------:R-:W1:Y:S01]  /*8c950*/  LDS.128 R4, [R153] ;  /* 0x0000000099047984 */ /* 0x000e620000000c00 */
[----:B------:R-:W-:Y:S06]  /*8c960*/  BAR.SYNC.DEFER_BLOCKING 0x0 ;  /* 0x0000000000007b1d */ /* 0x000fec0000010000 */
[----:B--2---:R2:W-:Y:S04]  /*8c970*/  STSM.16.M88.4 [R0], R176 ;  /* 0x000000b000007844 */ /* 0x0045e80000000200 */
[----:B-1----:R-:W-:Y:S04]  /*8c980*/  STL.64 [R1+0x14c0], R4 ;  /* 0x0014c00401007387 */ /* 0x002fe80000100a00 */
[----:B------:R-:W-:Y:S01]  /*8c990*/  STL.64 [R1+0x14c8], R6 ;  /* 0x0014c80601007387 */ /* 0x000fe20000100a00 */
[----:B------:R-:W-:Y:S06]  /*8c9a0*/  BAR.SYNC.DEFER_BLOCKING 0x0 ;  /* 0x0000000000007b1d */ /* 0x000fec0000010000 */
[----:B------:R-:W3:Y:S04]  /*8c9b0*/  LDL.LU R181, [R1+0x14dc] ;  /* 0x0014dc0001b57983 */ /* 0x000ee80000300800 */
[----:B------:R-:W3:Y:S04]  /*8c9c0*/  LDL.LU R182, [R1+0x10d4] ;  /* 0x0010d40001b67983 */ /* 0x000ee80000300800 */
[----:B------:R-:W3:Y:S04]  /*8c9d0*/  LDL.LU R183, [R1+0x10dc] ;  /* 0x0010dc0001b77983 */ /* 0x000ee80000300800 */
[----:B--2---:R-:W2:Y:S04]  /*8c9e0*/  LDL.LU R176, [R1+0xcd4] ;  /* 0x000cd40001b07983 */ /* 0x004ea80000300800 */
[----:B------:R-:W1:Y:S01]  /*8c9f0*/  LDS.128 R4, [R153] ;  /* 0x0000000099047984 */ /* 0x000e620000000c00 */
[----:B------:R-:W-:Y:S06]  /*8ca00*/  BAR.SYNC.DEFER_BLOCKING 0x0 ;  /* 0x0000000000007b1d */ /* 0x000fec0000010000 */
[----:B-1----:R-:W-:Y:S04]  /*8ca10*/  STL.64 [R1+0x10c0], R4 ;  /* 0x0010c00401007387 */ /* 0x002fe80000100a00 */
[----:B------:R-:W-:Y:S04]  /*8ca20*/  STL.64 [R1+0x10c8], R6 ;  /* 0x0010c80601007387 */ /* 0x000fe80000100a00 */
[----:B------:R-:W2:Y:S04]  /*8ca30*/  LDL.LU R177, [R1+0xcdc] ;  /* 0x000cdc0001b17983 */ /* 0x000ea80000300800 */
[----:B------:R-:W2:Y:S04]  /*8ca40*/  LDL.LU R178, [R1+0x8d4] ;  /* 0x0008d40001b27983 */ /* 0x000ea80000300800 */
[----:B------:R-:W2:Y:S04]  /*8ca50*/  LDL.LU R179, [R1+0x8dc] ;  /* 0x0008dc0001b37983 */ /* 0x000ea80000300800 */
[----:B---3--:R1:W-:Y:S01]  /*8ca60*/  STSM.16.M88.4 [R0], R180 ;  /* 0x000000b400007844 */ /* 0x0083e20000000200 */
        /* <DEDUP_REMOVED lines=1489> */
[----:B--2---:R-:W2:Y:S04]  /*92780*/  LDL.LU R176, [R1+0x1a04] ;  /* 0x001a040001b07983 */ /* 0x004ea80000300800 */
[----:B------:R-:W1:Y:S04]  /*92790*/  LDS.128 R4, [R153] ;  /* 0x0000000099047984 */ /* 0x000e680000000c00 */
[----:B-1----:R-:W-:Y:S04]  /*927a0*/  STL.64 [R1+0x15f0], R4 ;  /* 0x0015f00401007387 */ /* 0x002fe80000100a00 */
[----:B------:R-:W-:Y:S04]  /*927b0*/  STL.64 [R1+0x15f8], R6 ;  /* 0x0015f80601007387 */ /* 0x000fe80000100a00 */
[----:B------:R-:W2:Y:S04]  /*927c0*/  LDL.LU R177, [R1+0x1a0c] ;  /* 0x001a0c0001b17983 */ /* 0x000ea80000300800 */
[----:B------:R-:W2:Y:S04]  /*927d0*/  LDL.LU R178, [R1+0x1604] ;  /* 0x0016040001b27983 */ /* 0x000ea80000300800 */
[----:B------:R-:W2:Y:S01]  /*927e0*/  LDL.LU R179, [R1+0x160c] ;  /* 0x00160c0001b37983 */ /* 0x000ea20000300800 */
[----:B------:R-:W-:Y:S01]  /*927f0*/  BAR.SYNC.DEFER_BLOCKING 0x0 ;  /* 0x0000000000007b1d */ /* 0x000fe20000010000 */
[----:B------:R-:W-:-:S02]  /*92800*/  IMAD.MOV.U32 R182, RZ, RZ, R24 ;  /* 0x000000ffffb67224 */ /* 0x000fc400078e0018 */
[----:B------:R-:W-:-:S05]  /*92810*/  IMAD.MOV.U32 R183, RZ, RZ, R26 ;  /* 0x000000ffffb77224 */ /* 0x000fca00078e001a */
        /* <DEDUP_REMOVED lines=140> */
[----:B------:R-:W4:Y:S04]  /*930e0*/  LDL.LU R184, [R1+0x220] ;  /* 0x0002200001b87983 */ /* 0x000f280000300800 */
[----:B---3--:R-:W-:Y:S01]  /*930f0*/  STSM.16.M88.4 [R0], R180 ;  /* 0x000000b400007844 */ /* 0x008fe20000000200 */
[----:B------:R-:W-:Y:S06]  /*93100*/  BAR.SYNC.DEFER_BLOCKING 0x0 ;  /* 0x0000000000007b1d */ /* 0x000fec0000010000 */
[----:B------:R-:W1:Y:S02]  /*93110*/  LDS.128 R4, [R153] ;  /* 0x0000000099047984 */ /* 0x000e640000000c00 */
[----:B------:R-:W-:Y:S06]  /*93120*/  BAR.SYNC.DEFER_BLOCKING 0x0 ;  /* 0x0000000000007b1d */ /* 0x000fec0000010000 */
[----:B--2---:R-:W-:Y:S04]  /*93130*/  STSM.16.M88.4 [R0], R176 ;  /* 0x000000b000007844 */ /* 0x004fe80000000200 */
[----:B-1----:R-:W-:Y:S04]  /*93140*/  STL.64 [R1+0x1a10], R4 ;  /* 0x001a100401007387 */ /* 0x002fe80000100a00 */
[----:B------:R-:W-:Y:S01]  /*93150*/  STL.64 [R1+0x1a18], R6 ;  /* 0x001a180601007387 */ /* 0x000fe20000100a00 */
[----:B------:R-:W-:Y:S06]  /*93160*/  BAR.SYNC.DEFER_BLOCKING 0x0 ;  /* 0x0000000000007b1d */ /* 0x000fec0000010000 */
[----:B------:R-:W4:Y:S04]  /*93170*/  LDL.LU R185, [R1+0x228] ;  /* 0x0002280001b97983 */ /* 0x000f280000300800 */
[----:B------:R-:W2:Y:S04]  /*93180*/  LDL.LU R180, [R1+0x1a24] ;  /* 0x001a240001b47983 */ /* 0x000ea80000300800 */
        /* <DEDUP_REMOVED lines=8> */
[----:B------:R-:W-:-:S03]  /*93210*/  IMAD.MOV.U32 R187, RZ, RZ, R34 ;  /* 0x000000ffffbb7224 */ /* 0x000fc600078e0022 */
[----:B------:R-:W3:Y:S04]  /*93220*/  LDL.LU R176, [R1+0x1224] ;  /* 0x0012240001b07983 */ /* 0x000ee80000300800 */
[----:B----4-:R-:W-:Y:S01]  /*93230*/  STSM.16.M88.4 [R0], R184 ;  /* 0x000000b800007844 */ /* 0x010fe20000000200 */
[----:B------:R-:W-:Y:S06]  /*93240*/  BAR.SYNC.DEFER_BLOCKING 0x0 ;  /* 0x0000000000007b1d */ /* 0x000fec0000010000 */
[----:B------:R-:W1:Y:S02]  /*93250*/  LDS.128 R4, [R153] ;  /* 0x0000000099047984 */ /* 0x000e640000000c00 */
        /* <DEDUP_REMOVED lines=21> */
[----:B--2---:R-:W-:Y:S04]  /*933b0*/  STSM.16.M88.4 [R0], R180 ;  /* 0x000000b400007844 */ /* 0x004fe80000000200 */
[----:B-1----:R-:W-:Y:S04]  /*933c0*/  STL.64 [R1+0xa20], R4 ;  /* 0x000a200401007387 */ /* 0x002fe80000100a00 */
[----:B------:R-:W-:Y:S01]  /*933d0*/  STL.64 [R1+0xa28], R6 ;  /* 0x000a280601007387 */ /* 0x000fe20000100a00 */
[----:B------:R-:W-:Y:S06]  /*933e0*/  BAR.SYNC.DEFER_BLOCKING 0x0 ;  /* 0x0000000000007b1d */ /* 0x000fec0000010000 */
[----:B------:R-:W3:Y:S01]  /*933f0*/  LDL.LU R177, [R1+0x22c] ;  /* 0x00022c0001b17983 */ /* 0x000ee20000300800 */
[----:B------:R-:W-:-:S03]  /*93400*/  IMAD.MOV.U32 R178, RZ, RZ, R33 ;  /* 0x000000ffffb27224 */ /* 0x000fc600078e0021 */
[----:B------:R-:W2:Y:S04]  /*93410*/  LDL.LU R32, [R1+0x1a30] ;  /* 0x001a300001207983 */ /* 0x000ea80000300800 */
[----:B------:R-:W1:Y:S01]  /*93420*/  LDS.128 R4, [R153] ;  /* 0x0000000099047984 */ /* 0x000e620000000c00 */
[----:B------:R-:W-:Y:S01]  /*93430*/  IMAD.MOV.U32 R179, RZ, RZ, R35 ;  /* 0x000000ffffb37224 */ /* 0x000fe200078e0023 */
        /* <DEDUP_REMOVED lines=86> */
[----:B------:R-:W4:Y:S04]  /*939a0*/  LDL.LU R36, [R1+0x1240] ;  /* 0x0012400001247983 */ /* 0x000f280000300800 */
[----:B---3--:R-:W-:Y:S01]  /*939b0*/  STSM.16.M88.4 [R0], R176 ;  /* 0x000000b000007844 */ /* 0x008fe20000000200 */
[----:B------:R-:W-:Y:S06]  /*939c0*/  BAR.SYNC.DEFER_BLOCKING 0x0 ;  /* 0x0000000000007b1d */ /* 0x000fec0000010000 */
[----:B------:R-:W1:Y:S02]  /*939d0*/  LDS.128 R4, [R153] ;  /* 0x0000000099047984 */ /* 0x000e640000000c00 */
[----:B------:R-:W-:Y:S06]  /*939e0*/  BAR.SYNC.DEFER_BLOCKING 0x0 ;  /* 0x0000000000007b1d */ /* 0x000fec0000010000 */
[----:B--2---:R2:W-:Y:S04]  /*939f0*/  STSM.16.M88.4 [R0], R32 ;  /* 0x0000002000007844 */ /* 0x0045e80000000200 */
[----:B-1----:R-:W-:Y:S04]  /*93a00*/  STL.64 [R1+0x630], R4 ;  /* 0x0006300401007387 */ /* 0x002fe80000100a00 */
[----:B------:R-:W-:Y:S01]  /*93a10*/  STL.64 [R1+0x638], R6 ;  /* 0x0006380601007387 */ /* 0x000fe20000100a00 */
[----:B------:R-:W-:Y:S06]  /*93a20*/  BAR.SYNC.DEFER_BLOCKING 0x0 ;  /* 0x0000000000007b1d */ /* 0x000fec0000010000 */
[----:B------:R-:W4:Y:S04]  /*93a30*/  LDL.LU R37, [R1+0x1248] ;  /* 0x0012480001257983 */ /* 0x000f280000300800 */
[----:B------:R-:W4:Y:S04]  /*93a40*/  LDL.LU R38, [R1+0xe40] ;  /* 0x000e400001267983 */ /* 0x000f280000300800 */
[----:B------:R-:W4:Y:S04]  /*93a50*/  LDL.LU R39, [R1+0xe48] ;  /* 0x000e480001277983 */ /* 0x000f280000300800 */
        /* <DEDUP_REMOVED lines=588> */
[----:B------:R-:W3:Y:S01]  /*95f20*/  LDL.LU R32, [R1+0x12b4] ;  /* 0x0012b40001207983 */ /* 0x000ee20000300800 */
[----:B------:R-:W-:-:S04]  /*95f30*/  ISETP.GE.AND P0, PT, R85, UR6, PT ;  /* 0x0000000655007c0c */ /* 0x000fc8000bf06270 */
[----:B------:R-:W-:Y:S01]  /*95f40*/  ISETP.LT.AND P3, PT, R14, UR44, !P0 ;  /* 0x0000002c0e007c0c */ /* 0x000fe2000c761270 */
[C---:B------:R-:W-:Y:S01]  /*95f50*/  VIADD R83, R10.reuse, 0xf1 ;  /* 0x000000f10a537836 */ /* 0x040fe20000000000 */
[----:B------:R-:W-:Y:S01]  /*95f60*/  ISETP.LT.AND P2, PT, R13, UR41, !P0 ;  /* 0x000000290d007c0c */ /* 0x000fe2000c741270 */
[----:B------:R-:W-:Y:S01]  /*95f70*/  VIADD R82, R10, 0xf0 ;  /* 0x000000f00a527836 */ /* 0x000fe20000000000 */
[----:B------:R-:W-:Y:S01]  /*95f80*/  ISETP.LT.AND P1, PT, R12, UR37, !P0 ;  /* 0x000000250c007c0c */ /* 0x000fe2000c721270 */
[C---:B------:R-:W-:Y:S02]  /*95f90*/  VIADD R81, R10.reuse, 0xef ;  /* 0x000000ef0a517836 */ /* 0x040fe40000000000 */
[C---:B------:R-:W-:Y:S02]  /*95fa0*/  VIADD R80, R10.reuse, 0xee ;  /* 0x000000ee0a507836 */ /* 0x040fe40000000000 */
[----:B------:R-:W-:Y:S01]  /*95fb0*/  VIADD R79, R10, 0xed ;  /* 0x000000ed0a4f7836 */ /* 0x000fe20000000000 */
[----:B------:R-:W-:Y:S01]  /*95fc0*/  LOP3.LUT R30, R30, 0x7fffffff, RZ, 0xc0, !PT ;  /* 0x7fffffff1e1e7812 */ /* 0x000fe200078ec0ff */
[----:B------:R-:W-:-:S02]  /*95fd0*/  VIADD R78, R10, 0xec ;  /* 0x000000ec0a4e7836 */ /* 0x000fc40000000000 */
[C---:B------:R-:W-:Y:S01]  /*95fe0*/  VIADD R77, R10.reuse, 0xeb ;  /* 0x000000eb0a4d7836 */ /* 0x040fe20000000000 */
[----:B------:R-:W-:Y:S01]  /*95ff0*/  @P3 LOP3.LUT R155, R155, 0x800000, RZ, 0xfc, !PT ;  /* 0x008000009b9b3812 */ /* 0x000fe200078efcff */
[C---:B------:R-:W-:Y:S02]  /*96000*/  VIADD R76, R10.reuse, 0xea ;  /* 0x000000ea0a4c7836 */ /* 0x040fe40000000000 */
[C---:B------:R-:W-:Y:S01]  /*96010*/  VIADD R75, R10.reuse, 0xe8 ;  /* 0x000000e80a4b7836 */ /* 0x040fe20000000000 */
[----:B------:R-:W-:Y:S01]  /*96020*/  LOP3.LUT R155, R155, 0xffbfffff, RZ, 0xc0, !PT ;  /* 0xffbfffff9b9b7812 */ /* 0x000fe200078ec0ff */
[C---:B------:R-:W-:Y:S02]  /*96030*/  VIADD R31, R10.reuse, 0xe9 ;  /* 0x000000e90a1f7836 */ /* 0x040fe40000000000 */
[C---:B------:R-:W-:Y:S01]  /*96040*/  VIADD R74, R10.reuse, 0xe7 ;  /* 0x000000e70a4a7836 */ /* 0x040fe20000000000 */
[----:B------:R-:W-:Y:S01]  /*96050*/  @P2 LOP3.LUT R155, R155, 0x400000, RZ, 0xfc, !PT ;  /* 0x004000009b9b2812 */ /* 0x000fe200078efcff */
[C---:B------:R-:W-:Y:S01]  /*96060*/  VIADD R73, R10.reuse, 0xe6 ;  /* 0x000000e60a497836 */ /* 0x040fe20000000000 */
[----:B------:R-:W-:Y:S01]  /*96070*/  ISETP.LT.AND P0, PT, R11, UR7, !P0 ;  /* 0x000000070b007c0c */ /* 0x000fe2000c701270 */
[----:B------:R-:W-:Y:S01]  /*96080*/  ULDC.64 UR6, c[0x0][0x228] ;  /* 0x00008a0000067ab9 */ /* 0x000fe20000000a00 */
[----:B------:R-:W-:Y:S01]  /*96090*/  LOP3.LUT R155, R155, 0xffdfffff, RZ, 0xc0, !PT ;  /* 0xffdfffff9b9b7812 */ /* 0x000fe200078ec0ff */
[C---:B------:R-:W-:Y:S01]  /*960a0*/  VIADD R72, R10.reuse, 0xe5 ;  /* 0x000000e50a487836 */ /* 0x040fe20000000000 */
[----:B------:R-:W-:Y:S01]  /*960b0*/  LOP3.LUT R29, R29, 0x7fffffff, RZ, 0xc0, !PT ;  /* 0x7fffffff1d1d7812 */ /* 0x000fe200078ec0ff */
[----:B------:R-:W-:Y:S01]  /*960c0*/  VIADD R9, R10, 0xe4 ;  /* 0x000000e40a097836 */ /* 0x000fe20000000000 */
[----:B------:R-:W-:Y:S01]  /*960d0*/  @P1 LOP3.LUT R155, R155, 0x200000, RZ, 0xfc, !PT ;  /* 0x002000009b9b1812 */ /* 0x000fe200078efcff */
[----:B------:R-:W-:Y:S01]  /*960e0*/  ULDC UR41, c[0x0][0x228] ;  /* 0x00008a0000297ab9 */ /* 0x000fe20000000800 */
[----:B------:R-:W-:Y:S01]  /*960f0*/  ULDC UR37, c[0x0][0x228] ;  /* 0x00008a0000257ab9 */ /* 0x000fe20000000800 */
[----:B------:R-:W-:Y:S01]  /*96100*/  ULDC UR44, c[0x0][0x228] ;  /* 0x00008a00002c7ab9 */ /* 0x000fe20000000800 */
        /* <DEDUP_REMOVED lines=13> */
[----:B------:R-:W-:Y:S01]  /*961e0*/  LOP3.LUT R155, R155, 0xffefffff, RZ, 0xc0, !PT ;  /* 0xffefffff9b9b7812 */ /* 0x000fe200078ec0ff */
[----:B------:R-:W-:Y:S06]  /*961f0*/  BAR.SYNC.DEFER_BLOCKING 0x0 ;  /* 0x0000000000007b1d */ /* 0x000fec0000010000 */
[----:B-1----:R-:W-:Y:S04]  /*96200*/  STL.64 [R1+0x12a0], R4 ;  /* 0x0012a00401007387 */ /* 0x002fe80000100a00 */
[----:B------:R-:W-:Y:S04]  /*96210*/  STL.64 [R1+0x12a8], R6 ;  /* 0x0012a80601007387 */ /* 0x000fe80000100a00 */
[----:B------:R-:W2:Y:S04]  /*96220*/  LDL.LU R37, [R1+0xabc] ;  /* 0x000abc0001257983 */ /* 0x000ea80000300800 */
[----:B------:R-:W2:Y:S04]  /*96230*/  LDL.LU R38, [R1+0x6b4] ;  /* 0x0006b40001267983 */ /* 0x000ea80000300800 */
[----:B------:R-:W2:Y:S01]  /*96240*/  LDL.LU R39, [R1+0x6bc] ;  /* 0x0006bc0001277983 */ /* 0x000ea20000300800 */
[----:B------:R-:W-:-:S02]  /*96250*/  @P0 LOP3.LUT R155, R155, 0x100000, RZ, 0xfc, !PT ;  /* 0x001000009b9b0812 */ /* 0x000fc400078efcff */
[----:B------:R-:W-:-:S04]  /*96260*/  ISETP.GE.AND P0, PT, R84, UR7, PT ;  /* 0x0000000754007c0c */ /* 0x000fc8000bf06270 */
[----:B------:R-:W-:Y:S01]  /*96270*/  ISETP.LT.AND P3, PT, R14, UR6, !P0 ;  /* 0x000000060e007c0c */ /* 0x000fe2000c761270 */
[----:B------:R-:W-:Y:S01]  /*96280*/  ULDC.64 UR6, c[0x0][0x228] ;  /* 0x00008a0000067ab9 */ /* 0x000fe20000000a00 */
[----:B------:R-:W-:Y:S01]  /*96290*/  ISETP.LT.AND P2, PT, R13, UR45, !P0 ;  /* 0x0000002d0d007c0c */ /* 0x000fe2000c741270 */
[----:B------:R-:W-:Y:S01]  /*962a0*/  ULDC UR45, c[0x0][0x228] ;  /* 0x00008a00002d7ab9 */ /* 0x000fe20000000800 */
[----:B------:R-:W-:Y:S02]  /*962b0*/  LOP3.LUT R155, R155, 0xfff7ffff, RZ, 0xc0, !PT ;  /* 0xfff7ffff9b9b7812 */ /* 0x000fe400078ec0ff */
[----:B------:R-:W-:Y:S01]  /*962c0*/  ISETP.LT.AND P1, PT, R12, UR60, !P0 ;  /* 0x0000003c0c007c0c */ /* 0x000fe2000c721270 */
[----:B------:R-:W-:-:S06]  /*962d0*/  VIADD R8, R10, 0xe3 ;  /* 0x000000e30a087836 */ /* 0x000fcc0000000000 */
        /* <DEDUP_REMOVED lines=12> */
[----:B------:R-:W-:Y:S01]  /*963a0*/  ULDC.64 UR6, c[0x0][0x228] ;  /* 0x00008a0000067ab9 */ /* 0x000fe20000000a00 */
        /* <DEDUP_REMOVED lines=65> */
[----:B------:R-:W-:Y:S01]  /*967c0*/  LOP3.LUT R155, R155, 0xfffffffe, RZ, 0xc0, !PT ;  /* 0xfffffffe9b9b7812 */ /* 0x000fe200078ec0ff */
[----:B---3--:R1:W-:Y:S01]  /*967d0*/  STSM.16.M88.4 [R0], R32 ;  /* 0x0000002000007844 */ /* 0x0083e20000000200 */
[----:B------:R-:W-:Y:S02]  /*967e0*/  BAR.SYNC.DEFER_BLOCKING 0x0 ;  /* 0x0000000000007b1d */ /* 0x000fe40000010000 */
[----:B------:R-:W-:Y:S02]  /*967f0*/  @P0 LOP3.LUT R155, R155, 0x1, RZ, 0xfc, !PT ;  /* 0x000000019b9b0812 */ /* 0x000fe400078efcff */
[----:B------:R-:W-:Y:S01]  /*96800*/  ISETP.GE.AND P0, PT, R79, UR29, PT ;  /* 0x0000001d4f007c0c */ /* 0x000fe2000bf06270 */
[C---:B------:R-:W-:Y:S02]  /*96810*/  VIADD R3, R10.reuse, 0xde ;  /* 0x000000de0a037836 */ /* 0x040fe40000000000 */
[----:B------:R-:W-:Y:S01]  /*96820*/  VIADD R2, R10, 0xdd ;  /* 0x000000dd0a027836 */ /* 0x000fe20000000000 */
[----:B------:R-:W-:Y:S01]  /*96830*/  ISETP.LT.AND P3, PT, R14, UR32, !P0 ;  /* 0x000000200e007c0c */ /* 0x000fe2000c761270 */
[----:B------:R-:W-:Y:S01]  /*96840*/  ULDC UR32, c[0x0][0x228] ;  /* 0x00008a0000207ab9 */ /* 0x000fe20000000800 */
[----:B-1----:R-:W3:Y:S04]  /*96850*/  LDL.LU R32, [R1+0x2b4] ;  /* 0x0002b40001207983 */ /* 0x002ee80000300800 */
[----:B------:R-:W1:Y:S01]  /*96860*/  LDS.128 R4, [R153] ;  /* 0x0000000099047984 */ /* 0x000e620000000c00 */
[----:B------:R-:W-:Y:S01]  /*96870*/  IMAD.MOV.U32 R34, RZ, RZ, R69 ;  /* 0x000000ffff227224 */ /* 0x000fe200078e0045 */
[----:B------:R-:W-:Y:S01]  /*96880*/  ULDC UR29, c[0x0][0x228] ;  /* 0x00008a00001d7ab9 */ /* 0x000fe20000000800 */
[----:B------:R-:W-:Y:S01]  /*96890*/  BAR.SYNC.DEFER_BLOCKING 0x0 ;  /* 0x0000000000007b1d */ /* 0x000fe20000010000 */
[----:B------:R-:W-:-:S03]  /*968a0*/  ISETP.LT.AND P2, PT, R13, UR33, !P0 ;  /* 0x000000210d007c0c */ /* 0x000fc6000c741270 */
[----:B------:R-:W-:Y:S02]  /*968b0*/  @P3 LOP3.LUT R30, R30, 0x80000000, RZ, 0xfc, !PT ;  /* 0x800000001e1e3812 */ /* 0x000fe400078efcff */
[----:B------:R-:W-:Y:S01]  /*968c0*/  ISETP.LT.AND P1, PT, R12, UR42, !P0 ;  /* 0x0000002a0c007c0c */ /* 0x000fe2000c721270 */
[----:B------:R-:W-:Y:S01]  /*968d0*/  IMAD.MOV.U32 R35, RZ, RZ, R71 ;  /* 0x000000ffff237224 */ /* 0x000fe200078e0047 */
[----:B------:R-:W-:Y:S01]  /*968e0*/  LOP3.LUT R30, R30, 0xbfffffff, RZ, 0xc0, !PT ;  /* 0xbfffffff1e1e7812 */ /* 0x000fe200078ec0ff */
[----:B------:R-:W-:Y:S01]  /*968f0*/  ULDC UR42, c[0x0][0x228] ;  /* 0x00008a00002a7ab9 */ /* 0x000fe20000000800 */
[----:B------:R-:W-:Y:S01]  /*96900*/  ISETP.LT.AND P0, PT, R11, UR47, !P0 ;  /* 0x0000002f0b007c0c */ /* 0x000fe2000c701270 */
[----:B------:R-:W-:Y:S01]  /*96910*/  ULDC UR47, c[0x0][0x22c] ;  /* 0x00008b00002f7ab9 */ /* 0x000fe20000000800 */
[----:B------:R-:W-:Y:S02]  /*96920*/  ULDC UR33, c[0x0][0x228] ;  /* 0x00008a0000217ab9 */ /* 0x000fe40000000800 */
[----:B------:R-:W-:-:S04]  /*96930*/  @P2 LOP3.LUT R30, R30, 0x40000000, RZ, 0xfc, !PT ;  /* 0x400000001e1e2812 */ /* 0x000fc800078efcff */
[----:B------:R-:W-:Y:S01]  /*96940*/  LOP3.LUT R30, R30, 0xdfffffff, RZ, 0xc0, !PT ;  /* 0xdfffffff1e1e7812 */ /* 0x000fe200078ec0ff */
[----:B--2---:R2:W-:Y:S03]  /*96950*/  STSM.16.M88.4 [R0], R36 ;  /* 0x0000002400007844 */ /* 0x0045e60000000200 */
[----:B------:R-:W-:Y:S01]  /*96960*/  @P1 LOP3.LUT R30, R30, 0x20000000, RZ, 0xfc, !PT ;  /* 0x200000001e1e1812 */ /* 0x000fe200078efcff */
[----:B-1----:R-:W-:Y:S03]  /*96970*/  STL.64 [R1+0xeb0], R4 ;  /* 0x000eb00401007387 */ /* 0x002fe60000100a00 */
[----:B------:R-:W-:Y:S01]  /*96980*/  LOP3.LUT R30, R30, 0xefffffff, RZ, 0xc0, !PT ;  /* 0xefffffff1e1e7812 */ /* 0x000fe200078ec0ff */
[----:B------:R-:W-:Y:S01]  /*96990*/  STL.64 [R1+0xeb8], R6 ;  /* 0x000eb80601007387 */ /* 0x000fe20000100a00 */
[----:B------:R-:W-:Y:S02]  /*969a0*/  BAR.SYNC.DEFER_BLOCKING 0x0 ;  /* 0x0000000000007b1d */ /* 0x000fe40000010000 */
[----:B------:R-:W-:-:S02]  /*969b0*/  @P0 LOP3.LUT R30, R30, 0x10000000, RZ, 0xfc, !PT ;  /* 0x100000001e1e0812 */ /* 0x000fc400078efcff */
[----:B------:R-:W-:Y:S02]  /*969c0*/  ISETP.GE.AND P0, PT, R78, UR7, PT ;  /* 0x000000074e007c0c */ /* 0x000fe4000bf06270 */
[----:B------:R-:W3:Y:S02]  /*969d0*/  LDL.LU R33, [R1+0x2bc] ;  /* 0x0002bc0001217983 */ /* 0x000ee40000300800 */
[----:B------:R-:W-:Y:S01]  /*969e0*/  ISETP.LT.AND P3, PT, R14, UR6, !P0 ;  /* 0x000000060e007c0c */ /* 0x000fe2000c761270 */
[----:B------:R-:W-:Y:S01]  /*969f0*/  ULDC.64 UR6, c[0x0][0x228] ;  /* 0x00008a0000067ab9 */ /* 0x000fe20000000a00 */
[----:B------:R-:W-:Y:S01]  /*96a00*/  ISETP.LT.AND P2, PT, R13, UR9, !P0 ;  /* 0x000000090d007c0c */ /* 0x000fe2000c741270 */
[----:B--2---:R-:W2:Y:S01]  /*96a10*/  LDL.LU R36, [R1+0x1ac0] ;  /* 0x001ac00001247983 */ /* 0x004ea20000300800 */
[----:B------:R-:W-:Y:S01]  /*96a20*/  LOP3.LUT R30, R30, 0xf7ffffff, RZ, 0xc0, !PT ;  /* 0xf7ffffff1e1e7812 */ /* 0x000fe200078ec0ff */
[----:B------:R-:W-:Y:S02]  /*96a30*/  ULDC UR9, c[0x0][0x228] ;  /* 0x00008a0000097ab9 */ /* 0x000fe40000000800 */
[----:B------:R-:W1:Y:S06]  /*96a40*/  LDS.128 R4, [R153] ;  /* 0x0000000099047984 */ /* 0x000e6c0000000c00 */
[----:B------:R-:W-:-:S02]  /*96a50*/  @P3 LOP3.LUT R30, R30, 0x8000000, RZ, 0xfc, !PT ;  /* 0x080000001e1e3812 */ /* 0x000fc400078efcff */
[----:B------:R-:W-:Y:S01]  /*96a60*/  ISETP.LT.AND P1, PT, R12, UR21, !P0 ;  /* 0x000000150c007c0c */ /* 0x000fe2000c721270 */
[----:B------:R-:W-:Y:S01]  /*96a70*/  BAR.SYNC.DEFER_BLOCKING 0x0 ;  /* 0x0000000000007b1d */ /* 0x000fe20000010000 */
[----:B------:R-:W-:-:S04]  /*96a80*/  LOP3.LUT R30, R30, 0xfbffffff, RZ, 0xc0, !PT ;  /* 0xfbffffff1e1e7812 */ /* 0x000fc800078ec0ff */
        /* <DEDUP_REMOVED lines=9> */
[----:B------:R-:W-:Y:S01]  /*96b20*/  VIADD R243, R10, 0xdc ;  /* 0x000000dc0af37836 */ /* 0x000fe20000000000 */
[----:B------:R-:W-:Y:S01]  /*96b30*/  LOP3.LUT R30, R30, 0xff7fffff, RZ, 0xc0, !PT ;  /* 0xff7fffff1e1e7812 */ /* 0x000fe200078ec0ff */
[----:B------:R-:W-:Y:S01]  /*96b40*/  ULDC UR12, c[0x0][0x228] ;  /* 0x00008a00000c7ab9 */ /* 0x000fe20000000800 */
[----:B------:R-:W-:Y:S01]  /*96b50*/  ISETP.LT.AND P3, PT, R14, UR22, !P0 ;  /* 0x000000160e007c0c */ /* 0x000fe2000c761270 */
[----:B------:R-:W-:Y:S01]  /*96b60*/  ULDC UR22, c[0x0][0x228] ;  /* 0x00008a0000167ab9 */ /* 0x000fe20000000800 */
[----:B-1----:R-:W-:Y:S04]  /*96b70*/  STL.64 [R1+0xab0], R4 ;  /* 0x000ab00401007387 */ /* 0x002fe80000100a00 */
[----:B------:R-:W-:Y:S04]  /*96b80*/  STL.64 [R1+0xab8], R6 ;  /* 0x000ab80601007387 */ /* 0x000fe80000100a00 */
[----:B------:R-:W2:Y:S04]  /*96b90*/  LDL.LU R37, [R1+0x1ac8] ;  /* 0x001ac80001257983 */ /* 0x000ea80000300800 */
[----:B------:R-:W2:Y:S04]  /*96ba0*/  LDL.LU R38, [R1+0x16c0] ;  /* 0x0016c00001267983 */ /* 0x000ea80000300800 */
[----:B------:R-:W2:Y:S01]  /*96bb0*/  LDL.LU R39, [R1+0x16c8] ;  /* 0x0016c80001277983 */ /* 0x000ea20000300800 */
[----:B------:R-:W-:Y:S01]  /*96bc0*/  ISETP.LT.AND P2, PT, R13, UR28, !P0 ;  /* 0x0000001c0d007c0c */ /* 0x000fe2000c741270 */
[----:B------:R-:W-:Y:S01]  /*96bd0*/  VIADD R242, R10, 0xdb ;  /* 0x000000db0af27836 */ /* 0x000fe20000000000 */
[----:B------:R-:W-:Y:S01]  /*96be0*/  @P3 LOP3.LUT R30, R30, 0x800000, RZ, 0xfc, !PT ;  /* 0x008000001e1e3812 */ /* 0x000fe200078efcff */
[----:B------:R-:W-:Y:S01]  /*96bf0*/  ULDC UR28, c[0x0][0x228] ;  /* 0x00008a00001c7ab9 */ /* 0x000fe20000000800 */
[----:B------:R-:W-:Y:S01]  /*96c00*/  ISETP.LT.AND P1, PT, R12, UR30, !P0 ;  /* 0x0000001e0c007c0c */ /* 0x000fe2000c721270 */
[----:B------:R-:W-:Y:S01]  /*96c10*/  VIADD R241, R10, 0xda ;  /* 0x000000da0af17836 */ /* 0x000fe20000000000 */
[----:B------:R-:W-:Y:S01]  /*96c20*/  LOP3.LUT R30, R30, 0xffbfffff, RZ, 0xc0, !PT ;  /* 0xffbfffff1e1e7812 */ /* 0x000fe200078ec0ff */
[----:B------:R-:W-:Y:S01]  /*96c30*/  ULDC UR30, c[0x0][0x22c] ;  /* 0x00008b00001e7ab9 */ /* 0x000fe20000000800 */
[----:B------:R-:W-:Y:S01]  /*96c40*/  ISETP.LT.AND P0, PT, R11, UR31, !P0 ;  /* 0x0000001f0b007c0c */ /* 0x000fe2000c701270 */
[----:B------:R-:W-:-:S04]  /*96c50*/  ULDC UR31, c[0x0][0x228] ;  /* 0x00008a00001f7ab9 */ /* 0x000fc80000000800 */
[----:B------:R-:W-:-:S04]  /*96c60*/  @P2 LOP3.LUT R30, R30, 0x400000, RZ, 0xfc, !PT ;  /* 0x004000001e1e2812 */ /* 0x000fc800078efcff */
        /* <DEDUP_REMOVED lines=46> */
[----:B------:R-:W-:-:S06]  /*96f50*/  VIADD R240, R10, 0xd9 ;  /* 0x000000d90af07836 */ /* 0x000fcc0000000000 */
[----:B------:R-:W-:Y:S01]  /*96f60*/  @P3 LOP3.LUT R30, R30, 0x800, RZ, 0xfc, !PT ;  /* 0x000008001e1e3812 */ /* 0x000fe200078efcff */
[----:B------:R-:W-:Y:S01]  /*96f70*/  VIADD R239, R10, 0xd8 ;  /* 0x000000d80aef7836 */ /* 0x000fe20000000000 */
[----:B------:R-:W-:Y:S01]  /*96f80*/  LOP3.LUT R28, R28, 0x7fffffff, RZ, 0xc0, !PT ;  /* 0x7fffffff1c1c7812 */ /* 0x000fe200078ec0ff */
[----:B------:R-:W-:Y:S01]  /*96f90*/  VIADD R238, R10, 0xd7 ;  /* 0x000000d70aee7836 */ /* 0x000fe20000000000 */
[----:B------:R-:W-:Y:S01]  /*96fa0*/  LOP3.LUT R30, R30, 0xfffffbff, RZ, 0xc0, !PT ;  /* 0xfffffbff1e1e7812 */ /* 0x000fe200078ec0ff */
[----:B------:R-:W-:Y:S01]  /*96fb0*/  VIADD R237, R10, 0xd6 ;  /* 0x000000d60aed7836 */ /* 0x000fe20000000000 */
[----:B------:R-:W-:Y:S02]  /*96fc0*/  ULDC UR38, c[0x0][0x228] ;  /* 0x00008a0000267ab9 */ /* 0x000fe40000000800 */
        /* <DEDUP_REMOVED lines=32> */
[----:B------:R-:W-:-:S06]  /*971d0*/  ULDC.64 UR34, c[0x0][0x228] ;  /* 0x00008a0000227ab9 */ /* 0x000fcc0000000a00 */
[----:B------:R-:W-:-:S04]  /*971e0*/  @P3 LOP3.LUT R30, R30, 0x8, RZ, 0xfc, !PT ;  /* 0x000000081e1e3812 */ /* 0x000fc800078efcff */
[----:B------:R-:W-:-:S04]  /*971f0*/  LOP3.LUT R30, R30, 0xfffffffb, RZ, 0xc0, !PT ;  /* 0xfffffffb1e1e7812 */ /* 0x000fc800078ec0ff */
[----:B------:R-:W-:Y:S02]  /*97200*/  @P2 LOP3.LUT R30, R30, 0x4, RZ, 0xfc, !PT ;  /* 0x000000041e1e2812 */ /* 0x000fe400078efcff */
[----:B------:R-:W-:Y:S01]  /*97210*/  ISETP.LT.AND P0, PT, R11, UR13, !P0 ;  /* 0x0000000d0b007c0c */ /* 0x000fe2000c701270 */
[----:B---3--:R1:W-:Y:S01]  /*97220*/  STSM.16.M88.4 [R0], R32 ;  /* 0x0000002000007844 */ /* 0x0083e20000000200 */
[----:B------:R-:W-:Y:S01]  /*97230*/  LOP3.LUT R30, R30, 0xfffffffd, RZ, 0xc0, !PT ;  /* 0xfffffffd1e1e7812 */ /* 0x000fe200078ec0ff */
[----:B------:R-:W-:Y:S01]  /*97240*/  ULDC UR13, c[0x0][0x228] ;  /* 0x00008a00000d7ab9 */ /* 0x000fe20000000800 */
[----:B------:R-:W-:Y:S02]  /*97250*/  BAR.SYNC.DEFER_BLOCKING 0x0 ;  /* 0x0000000000007b1d */ /* 0x000fe40000010000 */
[----:B------:R-:W-:-:S04]  /*97260*/  @P1 LOP3.LUT R30, R30, 0x2, RZ, 0xfc, !PT ;  /* 0x000000021e1e1812 */ /* 0x000fc800078efcff */
[----:B------:R-:W-:-:S04]  /*97270*/  LOP3.LUT R30, R30, 0xfffffffe, RZ, 0xc0, !PT ;  /* 0xfffffffe1e1e7812 */ /* 0x000fc800078ec0ff */
[----:B------:R-:W-:Y:S02]  /*97280*/  @P0 LOP3.LUT R30, R30, 0x1, RZ, 0xfc, !PT ;  /* 0x000000011e1e0812 */ /* 0x000fe400078efcff */
[----:B------:R-:W-:Y:S01]  /*97290*/  ISETP.GE.AND P0, PT, R72, UR35, PT ;  /* 0x0000002348007c0c */ /* 0x000fe2000bf06270 */
[----:B-1----:R-:W3:Y:S03]  /*972a0*/  LDL.LU R32, [R1+0x12c0] ;  /* 0x0012c00001207983 */ /* 0x002ee60000300800 */
[----:B------:R-:W-:Y:S01]  /*972b0*/  ISETP.LT.AND P3, PT, R14, UR34, !P0 ;  /* 0x000000220e007c0c */ /* 0x000fe2000c761270 */
[----:B------:R-:W-:Y:S01]  /*972c0*/  ULDC.64 UR34, c[0x0][0x228] ;  /* 0x00008a0000227ab9 */ /* 0x000fe20000000a00 */
[----:B------:R-:W-:Y:S01]  /*972d0*/  ISETP.LT.AND P2, PT, R13, UR42, !P0 ;  /* 0x0000002a0d007c0c */ /* 0x000fe2000c741270 */
[----:B------:R-:W-:Y:S01]  /*972e0*/  ULDC UR42, c[0x0][0x228] ;  /* 0x00008a00002a7ab9 */ /* 0x000fe20000000800 */
[----:B------:R-:W-:Y:S01]  /*972f0*/  ISETP.LT.AND P1, PT, R12, UR48, !P0 ;  /* 0x000000300c007c0c */ /* 0x000fe2000c721270 */
[----:B------:R-:W-:Y:S01]  /*97300*/  ULDC UR48, c[0x0][0x228] ;  /* 0x00008a0000307ab9 */ /* 0x000fe20000000800 */
[----:B------:R-:W1:Y:S07]  /*97310*/  LDS.128 R4, [R153] ;  /* 0x0000000099047984 */ /* 0x000e6e0000000c00 */
[----:B------:R-:W-:Y:S01]  /*97320*/  @P3 LOP3.LUT R29, R29, 0x80000000, RZ, 0xfc, !PT ;  /* 0x800000001d1d3812 */ /* 0x000fe200078efcff */
[----:B------:R-:W-:Y:S03]  /*97330*/  BAR.SYNC.DEFER_BLOCKING 0x0 ;  /* 0x0000000000007b1d */ /* 0x000fe60000010000 */
        /* <DEDUP_REMOVED lines=14> */
[----:B------:R-:W-:Y:S01]  /*97420*/  LOP3.LUT R29, R29, 0xf7ffffff, RZ, 0xc0, !PT ;  /* 0xf7ffffff1d1d7812 */ /* 0x000fe200078ec0ff */
[----:B------:R-:W-:Y:S01]  /*97430*/  ULDC UR41, c[0x0][0x228] ;  /* 0x00008a0000297ab9 */ /* 0x000fe20000000800 */
[----:B--2---:R-:W-:Y:S01]  /*97440*/  STSM.16.M88.4 [R0], R36 ;  /* 0x0000002400007844 */ /* 0x004fe20000000200 */
[----:B------:R-:W-:Y:S01]  /*97450*/  ISETP.LT.AND P1, PT, R12, UR44, !P0 ;  /* 0x0000002c0c007c0c */ /* 0x000fe2000c721270 */
[----:B------:R-:W-:-:S05]  /*97460*/  ULDC UR44, c[0x0][0x228] ;  /* 0x00008a00002c7ab9 */ /* 0x000fca0000000800 */
[----:B------:R-:W-:-:S04]  /*97470*/  @P3 LOP3.LUT R29, R29, 0x8000000, RZ, 0xfc, !PT ;  /* 0x080000001d1d3812 */ /* 0x000fc800078efcff */
[----:B------:R-:W-:-:S04]  /*97480*/  LOP3.LUT R29, R29, 0xfbffffff, RZ, 0xc0, !PT ;  /* 0xfbffffff1d1d7812 */ /* 0x000fc800078ec0ff */
[----:B------:R-:W-:Y:S02]  /*97490*/  @P2 LOP3.LUT R29, R29, 0x4000000, RZ, 0xfc, !PT ;  /* 0x040000001d1d2812 */ /* 0x000fe400078efcff */
[----:B------:R-:W-:Y:S01]  /*974a0*/  ISETP.LT.AND P0, PT, R11, UR45, !P0 ;  /* 0x0000002d0b007c0c */ /* 0x000fe2000c701270 */
[----:B-1----:R-:W-:Y:S01]  /*974b0*/  STL.64 [R1+0x6b0], R4 ;  /* 0x0006b00401007387 */ /* 0x002fe20000100a00 */
[----:B------:R-:W-:Y:S01]  /*974c0*/  LOP3.LUT R29, R29, 0xfdffffff, RZ, 0xc0, !PT ;  /* 0xfdffffff1d1d7812 */ /* 0x000fe200078ec0ff */
[----:B------:R-:W-:-:S03]  /*974d0*/  ULDC UR45, c[0x0][0x228] ;  /* 0x00008a00002d7ab9 */ /* 0x000fc60000000800 */
[----:B------:R-:W-:Y:S01]  /*974e0*/  @P1 LOP3.LUT R29, R29, 0x2000000, RZ, 0xfc, !PT ;  /* 0x020000001d1d1812 */ /* 0x000fe200078efcff */
[----:B------:R-:W-:Y:S01]  /*974f0*/  STL.64 [R1+0x6b8], R6 ;  /* 0x0006b80601007387 */ /* 0x000fe20000100a00 */
[----:B------:R-:W-:Y:S02]  /*97500*/  BAR.SYNC.DEFER_BLOCKING 0x0 ;  /* 0x0000000000007b1d */ /* 0x000fe40000010000 */
[----:B------:R-:W-:-:S04]  /*97510*/  LOP3.LUT R29, R29, 0xfeffffff, RZ, 0xc0, !PT ;  /* 0xfeffffff1d1d7812 */ /* 0x000fc800078ec0ff */
[----:B------:R-:W-:Y:S02]  /*97520*/  @P0 LOP3.LUT R29, R29, 0x1000000, RZ, 0xfc, !PT ;  /* 0x010000001d1d0812 */ /* 0x000fe400078efcff */
[----:B------:R-:W-:Y:S01]  /*97530*/  ISETP.GE.AND P0, PT, R8, UR47, PT ;  /* 0x0000002f08007c0c */ /* 0x000fe2000bf06270 */
[----:B------:R-:W3:Y:S04]  /*97540*/  LDL.LU R33, [R1+0x12c8] ;  /* 0x0012c80001217983 */ /* 0x000ee80000300800 */
[----:B------:R-:W1:Y:S01]  /*97550*/  LDS.128 R4, [R153] ;  /* 0x0000000099047984 */ /* 0x000e620000000c00 */
[----:B------:R-:W-:Y:S01]  /*97560*/  ISETP.LT.AND P3, PT, R14, UR58, !P0 ;  /* 0x0000003a0e007c0c */ /* 0x000fe2000c761270 */
[----:B------:R-:W-:Y:S01]  /*97570*/  ULDC UR58, c[0x0][0x22c] ;  /* 0x00008b00003a7ab9 */ /* 0x000fe20000000800 */
[----:B------:R-:W-:Y:S01]  /*97580*/  ISETP.LT.AND P2, PT, R13, UR36, !P0 ;  /* 0x000000240d007c0c */ /* 0x000fe2000c741270 */
[----:B------:R-:W3:Y:S01]  /*97590*/  LDL.LU R34, [R1+0xec0] ;  /* 0x000ec00001227983 */ /* 0x000ee20000300800 */
[----:B------:R-:W-:Y:S01]  /*975a0*/  LOP3.LUT R29, R29, 0xff7fffff, RZ, 0xc0, !PT ;  /* 0xff7fffff1d1d7812 */ /* 0x000fe200078ec0ff */
[----:B------:R-:W-:Y:S01]  /*975b0*/  VIADD R235, R10, 0xd4 ;  /* 0x000000d40aeb7836 */ /* 0x000fe20000000000 */
[----:B------:R-:W-:Y:S01]  /*975c0*/  ISETP.LT.AND P1, PT, R12, UR46, !P0 ;  /* 0x0000002e0c007c0c */ /* 0x000fe2000c721270 */
[----:B------:R-:W3:Y:S01]  /*975d0*/  LDL.LU R35, [R1+0xec8] ;  /* 0x000ec80001237983 */ /* 0x000ee20000300800 */
[----:B------:R-:W-:Y:S01]  /*975e0*/  LOP3.LUT R27, R27, 0x7fffffff, RZ, 0xc0, !PT ;  /* 0x7fffffff1b1b7812 */ /* 0x000fe200078ec0ff */
[----:B------:R-:W-:Y:S01]  /*975f0*/  ULDC UR36, c[0x0][0x228] ;  /* 0x00008a0000247ab9 */ /* 0x000fe20000000800 */
[----:B------:R-:W-:Y:S01]  /*97600*/  ULDC UR47, c[0x0][0x228] ;  /* 0x00008a00002f7ab9 */ /* 0x000fe20000000800 */
[----:B------:R-:W-:-:S02]  /*97610*/  VIADD R234, R10, 0xd3 ;  /* 0x000000d30aea7836 */ /* 0x000fc40000000000 */
[C---:B------:R-:W-:Y:S01]  /*97620*/  VIADD R233, R10.reuse, 0xd2 ;  /* 0x000000d20ae97836 */ /* 0x040fe20000000000 */
[----:B------:R-:W-:Y:S01]  /*97630*/  @P3 LOP3.LUT R29, R29, 0x800000, RZ, 0xfc, !PT ;  /* 0x008000001d1d3812 */ /* 0x000fe200078efcff */
[----:B------:R-:W-:Y:S01]  /*97640*/  ULDC UR46, c[0x0][0x228] ;  /* 0x00008a00002e7ab9 */ /* 0x000fe20000000800 */
[C---:B------:R-:W-:Y:S02]  /*97650*/  VIADD R232, R10.reuse, 0xd1 ;  /* 0x000000d10ae87836 */ /* 0x040fe40000000000 */
[C---:B------:R-:W-:Y:S01]  /*97660*/  VIADD R231, R10.reuse, 0xd0 ;  /* 0x000000d00ae77836 */ /* 0x040fe20000000000 */
[----:B------:R-:W-:Y:S01]  /*97670*/  LOP3.LUT R29, R29, 0xffbfffff, RZ, 0xc0, !PT ;  /* 0xffbfffff1d1d7812 */ /* 0x000fe200078ec0ff */
[C---:B------:R-:W-:Y:S02]  /*97680*/  VIADD R230, R10.reuse, 0xcf ;  /* 0x000000cf0ae67836 */ /* 0x040fe40000000000 */
[C---:B------:R-:W-:Y:S01]  /*97690*/  VIADD R229, R10.reuse, 0xce ;  /* 0x000000ce0ae57836 */ /* 0x040fe20000000000 */
[----:B------:R-:W-:Y:S01]  /*976a0*/  @P2 LOP3.LUT R29, R29, 0x400000, RZ, 0xfc, !PT ;  /* 0x004000001d1d2812 */ /* 0x000fe200078efcff */
[----:B------:R-:W-:Y:S01]  /*976b0*/  VIADD R228, R10, 0xcd ;  /* 0x000000cd0ae47836 */ /* 0x000fe20000000000 */
[----:B------:R-:W-:Y:S01]  /*976c0*/  ISETP.LT.AND P0, PT, R11, UR39, !P0 ;  /* 0x000000270b007c0c */ /* 0x000fe2000c701270 */
[----:B------:R-:W-:Y:S01]  /*976d0*/  ULDC UR39, c[0x0][0x228] ;  /* 0x00008a0000277ab9 */ /* 0x000fe20000000800 */
[----:B------:R-:W-:-:S02]  /*976e0*/  LOP3.LUT R29, R29, 0xffdfffff, RZ, 0xc0, !PT ;  /* 0xffdfffff1d1d7812 */ /* 0x000fc400078ec0ff */
[----:B------:R-:W-:Y:S01]  /*976f0*/  LOP3.LUT R26, R26, 0x7fffffff, RZ, 0xc0, !PT ;  /* 0x7fffffff1a1a7812 */ /* 0x000fe200078ec0ff */
[C---:B------:R-:W-:Y:S01]  /*97700*/  VIADD R227, R10.reuse, 0xcc ;  /* 0x000000cc0ae37836 */ /* 0x040fe20000000000 */
[----:B------:R-:W-:Y:S01]  /*97710*/  @P1 LOP3.LUT R29, R29, 0x200000, RZ, 0xfc, !PT ;  /* 0x002000001d1d1812 */ /* 0x000fe200078efcff */
[C---:B------:R-:W-:Y:S02]  /*97720*/  VIADD R226, R10.reuse, 0xcb ;  /* 0x000000cb0ae27836 */ /* 0x040fe40000000000 */
[C---:B------:R-:W-:Y:S01]  /*97730*/  VIADD R225, R10.reuse, 0xca ;  /* 0x000000ca0ae17836 */ /* 0x040fe20000000000 */
[----:B------:R-:W-:Y:S01]  /*97740*/  LOP3.LUT R29, R29, 0xffefffff, RZ, 0xc0, !PT ;  /* 0xffefffff1d1d7812 */ /* 0x000fe200078ec0ff */
[C---:B------:R-:W-:Y:S02]  /*97750*/  VIADD R224, R10.reuse, 0xc9 ;  /* 0x000000c90ae07836 */ /* 0x040fe40000000000 */
[C---:B------:R-:W-:Y:S01]  /*97760*/  VIADD R223, R10.reuse, 0xc8 ;  /* 0x000000c80adf7836 */ /* 0x040fe20000000000 */
[----:B-1----:R1:W-:Y:S04]  /*97770*/  STL.64 [R1+0x1ab0], R4 ;  /* 0x001ab00401007387 */ /* 0x0023e80000100a00 */
[----:B------:R2:W-:Y:S01]  /*97780*/  STL.64 [R1+0x1ab8], R6 ;  /* 0x001ab80601007387 */ /* 0x0005e20000100a00 */
[----:B------:R-:W-:Y:S01]  /*97790*/  @P0 LOP3.LUT R29, R29, 0x100000, RZ, 0xfc, !PT ;  /* 0x001000001d1d0812 */ /* 0x000fe200078efcff */
[----:B------:R-:W-:-:S02]  /*977a0*/  VIADD R222, R10, 0xc7 ;  /* 0x000000c70ade7836 */ /* 0x000fc40000000000 */
[C---:B------:R-:W-:Y:S02]  /*977b0*/  VIADD R221, R10.reuse, 0xc6 ;  /* 0x000000c60add7836 */ /* 0x040fe40000000000 */
[C---:B------:R-:W-:Y:S01]  /*977c0*/  VIADD R220, R10.reuse, 0xc5 ;  /* 0x000000c50adc7836 */ /* 0x040fe20000000000 */
[----:B------:R-:W-:Y:S01]  /*977d0*/  LOP3.LUT R25, R25, 0x7fffffff, RZ, 0xc0, !PT ;  /* 0x7fffffff19197812 */ /* 0x000fe200078ec0ff */
[C---:B-1----:R-:W-:Y:S02]  /*977e0*/  VIADD R5, R10.reuse, 0xe0 ;  /* 0x000000e00a057836 */ /* 0x042fe40000000000 */
[C---:B------:R-:W-:Y:S02]  /*977f0*/  VIADD R219, R10.reuse, 0xc4 ;  /* 0x000000c40adb7836 */ /* 0x040fe40000000000 */
[C---:B------:R-:W-:Y:S02]  /*97800*/  VIADD R218, R10.reuse, 0xc3 ;  /* 0x000000c30ada7836 */ /* 0x040fe40000000000 */
[----:B------:R-:W-:-:S02]  /*97810*/  VIADD R217, R10, 0xc2 ;  /* 0x000000c20ad97836 */ /* 0x000fc40000000000 */
[C---:B------:R-:W-:Y:S02]  /*97820*/  VIADD R216, R10.reuse, 0xc1 ;  /* 0x000000c10ad87836 */ /* 0x040fe40000000000 */
[C---:B------:R-:W-:Y:S02]  /*97830*/  VIADD R215, R10.reuse, 0xc0 ;  /* 0x000000c00ad77836 */ /* 0x040fe40000000000 */
[C---:B------:R-:W-:Y:S02]  /*97840*/  VIADD R214, R10.reuse, 0xbf ;  /* 0x000000bf0ad67836 */ /* 0x040fe40000000000 */
[C---:B------:R-:W-:Y:S02]  /*97850*/  VIADD R213, R10.reuse, 0xbe ;  /* 0x000000be0ad57836 */ /* 0x040fe40000000000 */
[----:B------:R-:W-:Y:S01]  /*97860*/  VIADD R212, R10, 0xbd ;  /* 0x000000bd0ad47836 */ /* 0x000fe20000000000 */
[----:B------:R-:W-:Y:S01]  /*97870*/  LOP3.LUT R24, R24, 0x7fffffff, RZ, 0xc0, !PT ;  /* 0x7fffffff18187812 */ /* 0x000fe200078ec0ff */
[----:B--2---:R-:W-:-:S02]  /*97880*/  VIADD R7, R10, 0xe2 ;  /* 0x000000e20a077836 */ /* 0x004fc40000000000 */
[C---:B------:R-:W-:Y:S02]  /*97890*/  VIADD R211, R10.reuse, 0xbc ;  /* 0x000000bc0ad37836 */ /* 0x040fe40000000000 */
[C---:B------:R-:W-:Y:S01]  /*978a0*/  VIADD R210, R10.reuse, 0xbb ;  /* 0x000000bb0ad27836 */ /* 0x040fe20000000000 */
[----:B------:R-:W-:Y:S01]  /*978b0*/  ISETP.GE.AND P0, PT, R7, UR58, PT ;  /* 0x0000003a07007c0c */ /* 0x000fe2000bf06270 */
[C---:B------:R-:W-:Y:S01]  /*978c0*/  VIADD R6, R10.reuse, 0xe1 ;  /* 0x000000e10a067836 */ /* 0x040fe20000000000 */
[----:B------:R-:W-:Y:S01]  /*978d0*/  LOP3.LUT R29, R29, 0xfff7ffff, RZ, 0xc0, !PT ;  /* 0xfff7ffff1d1d7812 */ /* 0x000fe200078ec0ff */
[----:B------:R-:W-:Y:S01]  /*978e0*/  VIADD R4, R10, 0xdf ;  /* 0x000000df0a047836 */ /* 0x000fe20000000000 */
[----:B------:R-:W-:Y:S01]  /*978f0*/  ISETP.LT.AND P3, PT, R14, UR61, !P0 ;  /* 0x0000003d0e007c0c */ /* 0x000fe2000c761270 */
[----:B------:R-:W-:Y:S01]  /*97900*/  ULDC UR61, c[0x0][0x228] ;  /* 0x00008a00003d7ab9 */ /* 0x000fe20000000800 */
[----:B------:R-:W-:Y:S01]  /*97910*/  ISETP.LT.AND P2, PT, R13, UR43, !P0 ;  /* 0x0000002b0d007c0c */ /* 0x000fe2000c741270 */
[----:B------:R-:W-:Y:S01]  /*97920*/  ULDC UR58, c[0x0][0x228] ;  /* 0x00008a00003a7ab9 */ /* 0x000fe20000000800 */
[----:B------:R-:W-:Y:S01]  /*97930*/  ISETP.LT.AND P1, PT, R12, UR56, !P0 ;  /* 0x000000380c007c0c */ /* 0x000fe2000c721270 */
[----:B------:R-:W-:Y:S01]  /*97940*/  ULDC UR43, c[0x0][0x228] ;  /* 0x00008a00002b7ab9 */ /* 0x000fe20000000800 */
[----:B------:R-:W-:-:S02]  /*97950*/  VIADD R209, R10, 0xba ;  /* 0x000000ba0ad17836 */ /* 0x000fc40000000000 */
[C---:B------:R-:W-:Y:S02]  /*97960*/  VIADD R208, R10.reuse, 0xb9 ;  /* 0x000000b90ad07836 */ /* 0x040fe40000000000 */
[C---:B------:R-:W-:Y:S02]  /*97970*/  VIADD R207, R10.reuse, 0xb8 ;  /* 0x000000b80acf7836 */ /* 0x040fe40000000000 */
[C---:B------:R-:W-:Y:S01]  /*97980*/  VIADD R206, R10.reuse, 0xb7 ;  /* 0x000000b70ace7836 */ /* 0x040fe20000000000 */
[----:B------:R-:W-:Y:S01]  /*97990*/  @P3 LOP3.LUT R29, R29, 0x80000, RZ, 0xfc, !PT ;  /* 0x000800001d1d3812 */ /* 0x000fe200078efcff */
[----:B------:R-:W-:Y:S01]  /*979a0*/  ULDC UR56, c[0x0][0x228] ;  /* 0x00008a0000387ab9 */ /* 0x000fe20000000800 */
[C---:B------:R-:W-:Y:S02]  /*979b0*/  VIADD R205, R10.reuse, 0xb6 ;  /* 0x000000b60acd7836 */ /* 0x040fe40000000000 */
[----:B------:R-:W-:Y:S01]  /*979c0*/  VIADD R204, R10, 0xb5 ;  /* 0x000000b50acc7836 */ /* 0x000fe20000000000 */
[----:B------:R-:W-:-:S02]  /*979d0*/  LOP3.LUT R29, R29, 0xfffbffff, RZ, 0xc0, !PT ;  /* 0xfffbffff1d1d7812 */ /* 0x000fc400078ec0ff */
[----:B------:R-:W-:Y:S01]  /*979e0*/  LOP3.LUT R23, R23, 0x7fffffff, RZ, 0xc0, !PT ;  /* 0x7fffffff17177812 */ /* 0x000fe200078ec0ff */
[C---:B------:R-:W-:Y:S01]  /*979f0*/  VIADD R203, R10.reuse, 0xb4 ;  /* 0x000000b40acb7836 */ /* 0x040fe20000000000 */
[----:B------:R-:W-:Y:S01]  /*97a00*/  @P2 LOP3.LUT R29, R29, 0x40000, RZ, 0xfc, !PT ;  /* 0x000400001d1d2812 */ /* 0x000fe200078efcff */
[C---:B------:R-:W-:Y:S01]  /*97a10*/  VIADD R202, R10.reuse, 0xb3 ;  /* 0x000000b30aca7836 */ /* 0x040fe20000000000 */
[----:B------:R-:W-:Y:S01]  /*97a20*/  ISETP.LT.AND P0, PT, R11, UR57, !P0 ;  /* 0x000000390b007c0c */ /* 0x000fe2000c701270 */
[----:B------:R-:W-:Y:S01]  /*97a30*/  ULDC UR57, c[0x0][0x228] ;  /* 0x00008a0000397ab9 */ /* 0x000fe20000000800 */
[----:B------:R-:W-:Y:S01]  /*97a40*/  LOP3.LUT R29, R29, 0xfffdffff, RZ, 0xc0, !PT ;  /* 0xfffdffff1d1d7812 */ /* 0x000fe200078ec0ff */
[C---:B------:R-:W-:Y:S02]  /*97a50*/  VIADD R201, R10.reuse, 0xb2 ;  /* 0x000000b20ac97836 */ /* 0x040fe40000000000 */
[C---:B------:R-:W-:Y:S01]  /*97a60*/  VIADD R200, R10.reuse, 0xb1 ;  /* 0x000000b10ac87836 */ /* 0x040fe20000000000 */
[----:B------:R-:W-:Y:S01]  /*97a70*/  @P1 LOP3.LUT R29, R29, 0x20000, RZ, 0xfc, !PT ;  /* 0x000200001d1d1812 */ /* 0x000fe200078efcff */
[----:B------:R-:W-:-:S02]  /*97a80*/  VIADD R199, R10, 0xb0 ;  /* 0x000000b00ac77836 */ /* 0x000fc40000000000 */
[C---:B------:R-:W-:Y:S01]  /*97a90*/  VIADD R198, R10.reuse, 0xaf ;  /* 0x000000af0ac67836 */ /* 0x040fe20000000000 */
[----:B------:R-:W-:Y:S01]  /*97aa0*/  LOP3.LUT R29, R29, 0xfffeffff, RZ, 0xc0, !PT ;  /* 0xfffeffff1d1d7812 */ /* 0x000fe200078ec0ff */
[C---:B------:R-:W-:Y:S02]  /*97ab0*/  VIADD R197, R10.reuse, 0xae ;  /* 0x000000ae0ac57836 */ /* 0x040fe40000000000 */
[----:B------:R-:W-:Y:S01]  /*97ac0*/  VIADD R196, R10, 0xad ;  /* 0x000000ad0ac47836 */ /* 0x000fe20000000000 */
[----:B------:R-:W-:Y:S02]  /*97ad0*/  @P0 LOP3.LUT R29, R29, 0x10000, RZ, 0xfc, !PT ;  /* 0x000100001d1d0812 */ /* 0x000fe400078efcff */
[----:B------:R-:W-:Y:S01]  /*97ae0*/  LOP3.LUT R22, R22, 0x7fffffff, RZ, 0xc0, !PT ;  /* 0x7fffffff16167812 */ /* 0x000fe200078ec0ff */
[----:B------:R-:W-:Y:S01]  /*97af0*/  VIADD R195, R10, 0xac ;  /* 0x000000ac0ac37836 */ /* 0x000fe20000000000 */
[----:B------:R-:W-:Y:S01]  /*97b00*/  ISETP.GE.AND P0, PT, R6, UR35, PT ;  /* 0x0000002306007c0c */ /* 0x000fe2000bf06270 */
[----:B------:R-:W-:-:S02]  /*97b10*/  VIADD R194, R10, 0xab ;  /* 0x000000ab0ac27836 */ /* 0x000fc40000000000 */
[----:B------:R-:W-:Y:S01]  /*97b20*/  VIADD R193, R10, 0xaa ;  /* 0x000000aa0ac17836 */ /* 0x000fe20000000000 */
[----:B------:R-:W-:Y:S01]  /*97b30*/  ISETP.LT.AND P3, PT, R14, UR34, !P0 ;  /* 0x000000220e007c0c */ /* 0x000fe2000c761270 */
[----:B------:R-:W-:Y:S01]  /*97b40*/  ULDC.64 UR34, c[0x0][0x228] ;  /* 0x00008a0000227ab9 */ /* 0x000fe20000000a00 */
        /* <DEDUP_REMOVED lines=10> */
[C---:B------:R-:W-:Y:S01]  /*97bf0*/  VIADD R188, R10.reuse, 0xa5 ;  /* 0x000000a50abc7836 */ /* 0x040fe20000000000 */
[----:B------:R-:W-:Y:S01]  /*97c00*/  LOP3.LUT R21, R21, 0x7fffffff, RZ, 0xc0, !PT ;  /* 0x7fffffff15157812 */ /* 0x000fe200078ec0ff */
        /* <DEDUP_REMOVED lines=8> */
[----:B------:R-:W-:Y:S01]  /*97c90*/  ULDC UR52, c[0x0][0x228] ;  /* 0x00008a0000347ab9 */ /* 0x000fe20000000800 */
[----:B------:R-:W-:Y:S01]  /*97ca0*/  LOP3.LUT R29, R29, 0xffffdfff, RZ, 0xc0, !PT ;  /* 0xffffdfff1d1d7812 */ /* 0x000fe200078ec0ff */
[C---:B------:R-:W-:Y:S01]  /*97cb0*/  VIADD R183, R10.reuse, 0xa0 ;  /* 0x000000a00ab77836 */ /* 0x040fe20000000000 */
[----:B------:R-:W-:Y:S01]  /*97cc0*/  LOP3.LUT R19, R19, 0x7fffffff, RZ, 0xc0, !PT ;  /* 0x7fffffff13137812 */ /* 0x000fe200078ec0ff */
[C---:B------:R-:W-:Y:S01]  /*97cd0*/  VIADD R182, R10.reuse, 0x9f ;  /* 0x0000009f0ab67836 */ /* 0x040fe20000000000 */
[----:B------:R-:W-:Y:S01]  /*97ce0*/  @P1 LOP3.LUT R29, R29, 0x2000, RZ, 0xfc, !PT ;  /* 0x000020001d1d1812 */ /* 0x000fe200078efcff */
[----:B------:R-:W-:Y:S01]  /*97cf0*/  VIADD R181, R10, 0x9e ;  /* 0x0000009e0ab57836 */ /* 0x000fe20000000000 */
[----:B------:R-:W-:Y:S01]  /*97d00*/  LOP3.LUT R18, R18, 0x7fffffff, RZ, 0xc0, !PT ;  /* 0x7fffffff12127812 */ /* 0x000fe200078ec0ff */
[C---:B------:R-:W-:Y:S01]  /*97d10*/  VIADD R180, R10.reuse, 0x9d ;  /* 0x0000009d0ab47836 */ /* 0x040fe20000000000 */
[----:B------:R-:W-:Y:S01]  /*97d20*/  LOP3.LUT R29, R29, 0xffffefff, RZ, 0xc0, !PT ;  /* 0xffffefff1d1d7812 */ /* 0x000fe200078ec0ff */
[C---:B------:R-:W-:Y:S01]  /*97d30*/  VIADD R179, R10.reuse, 0x9c ;  /* 0x0000009c0ab37836 */ /* 0x040fe20000000000 */
[----:B------:R-:W-:Y:S01]  /*97d40*/  LOP3.LUT R17, R17, 0x7fffffff, RZ, 0xc0, !PT ;  /* 0x7fffffff11117812 */ /* 0x000fe200078ec0ff */
[C---:B------:R-:W-:Y:S01]  /*97d50*/  VIADD R178, R10.reuse, 0x9b ;  /* 0x0000009b0ab27836 */ /* 0x040fe20000000000 */
[----:B------:R-:W-:Y:S01]  /*97d60*/  @P0 LOP3.LUT R29, R29, 0x1000, RZ, 0xfc, !PT ;  /* 0x000010001d1d0812 */ /* 0x000fe200078efcff */
[C---:B------:R-:W-:Y:S01]  /*97d70*/  VIADD R177, R10.reuse, 0x9a ;  /* 0x0000009a0ab17836 */ /* 0x040fe20000000000 */
[----:B------:R-:W-:Y:S01]  /*97d80*/  ISETP.GE.AND P0, PT, R5, UR35, PT ;  /* 0x0000002305007c0c */ /* 0x000fe2000bf06270 */
[----:B------:R-:W-:Y:S01]  /*97d90*/  VIADD R176, R10, 0x99 ;  /* 0x000000990ab07836 */ /* 0x000fe20000000000 */
[----:B------:R-:W-:Y:S01]  /*97da0*/  LOP3.LUT R16, R16, 0x7fffffff, RZ, 0xc0, !PT ;  /* 0x7fffffff10107812 */ /* 0x000fe200078ec0ff */
        /* <DEDUP_REMOVED lines=9> */
[----:B------:R-:W-:Y:S01]  /*97e40*/  VIADD R69, R10, 0x96 ;  /* 0x000000960a457836 */ /* 0x000fe20000000000 */
[----:B------:R-:W-:Y:S04]  /*97e50*/  BAR.SYNC.DEFER_BLOCKING 0x0 ;  /* 0x0000000000007b1d */ /* 0x000fe80000010000 */
[----:B------:R-:W-:-:S04]  /*97e60*/  @P3 LOP3.LUT R29, R29, 0x800, RZ, 0xfc, !PT ;  /* 0x000008001d1d3812 */ /* 0x000fc800078efcff */
[----:B------:R-:W-:Y:S01]  /*97e70*/  LOP3.LUT R29, R29, 0xfffffbff, RZ, 0xc0, !PT ;  /* 0xfffffbff1d1d7812 */ /* 0x000fe200078ec0ff */
[C---:B------:R-:W-:Y:S01]  /*97e80*/  VIADD R68, R10.reuse, 0x95 ;  /* 0x000000950a447836 */ /* 0x040fe20000000000 */
[----:B------:R-:W-:Y:S01]  /*97e90*/  LOP3.LUT R15, R15, 0x7fffffff, RZ, 0xc0, !PT ;  /* 0x7fffffff0f0f7812 */ /* 0x000fe200078ec0ff */
[C---:B------:R-:W-:Y:S01]  /*97ea0*/  VIADD R67, R10.reuse, 0x94 ;  /* 0x000000940a437836 */ /* 0x040fe20000000000 */
[----:B------:R-:W-:Y:S01]  /*97eb0*/  @P2 LOP3.LUT R29, R29, 0x400, RZ, 0xfc, !PT ;  /* 0x000004001d1d2812 */ /* 0x000fe200078efcff */
[C---:B------:R-:W-:Y:S01]  /*97ec0*/  VIADD R66, R10.reuse, 0x93 ;  /* 0x000000930a427836 */ /* 0x040fe20000000000 */
[----:B------:R-:W-:Y:S01]  /*97ed0*/  ISETP.LT.AND P0, PT, R11, UR50, !P0 ;  /* 0x000000320b007c0c */ /* 0x000fe2000c701270 */
[----:B------:R-:W-:Y:S01]  /*97ee0*/  ULDC UR50, c[0x0][0x228] ;  /* 0x00008a0000327ab9 */ /* 0x000fe20000000800 */
[----:B------:R-:W-:Y:S01]  /*97ef0*/  LOP3.LUT R29, R29, 0xfffffdff, RZ, 0xc0, !PT ;  /* 0xfffffdff1d1d7812 */ /* 0x000fe200078ec0ff */
[----:B------:R-:W-:Y:S01]  /*97f00*/  VIADD R65, R10, 0x92 ;  /* 0x000000920a417836 */ /* 0x000fe20000000000 */
[----:B------:R-:W-:Y:S01]  /*97f10*/  LOP3.LUT R152, R152, 0x7fffffff, RZ, 0xc0, !PT ;  /* 0x7fffffff98987812 */ /* 0x000fe200078ec0ff */
[C---:B------:R-:W-:Y:S01]  /*97f20*/  VIADD R64, R10.reuse, 0x91 ;  /* 0x000000910a407836 */ /* 0x040fe20000000000 */
[----:B------:R-:W-:Y:S01]  /*97f30*/  @P1 LOP3.LUT R29, R29, 0x200, RZ, 0xfc, !PT ;  /* 0x000002001d1d1812 */ /* 0x000fe200078efcff */
[C---:B------:R-:W-:Y:S01]  /*97f40*/  VIADD R63, R10.reuse, 0x90 ;  /* 0x000000900a3f7836 */ /* 0x040fe20000000000 */
[----:B------:R-:W2:Y:S02]  /*97f50*/  LDL.LU R85, [R1+0x3214] ;  /* 0x0032140001557983 */ /* 0x000ea40000300800 */
[----:B------:R-:W-:Y:S01]  /*97f60*/  LOP3.LUT R29, R29, 0xfffffeff, RZ, 0xc0, !PT ;  /* 0xfffffeff1d1d7812 */ /* 0x000fe200078ec0ff */
[----:B------:R-:W-:Y:S01]  /*97f70*/  VIADD R62, R10, 0x8f ;  /* 0x0000008f0a3e7836 */ /* 0x000fe20000000000 */
[----:B------:R-:W4:Y:S02]  /*97f80*/  LDL.LU R84, [R1+0x3210] ;  /* 0x0032100001547983 */ /* 0x000f240000300800 */
[----:B------:R-:W-:-:S02]  /*97f90*/  @P0 LOP3.LUT R29, R29, 0x100, RZ, 0xfc, !PT ;  /* 0x000001001d1d0812 */ /* 0x000fc400078efcff */
[----:B------:R-:W-:Y:S01]  /*97fa0*/  ISETP.GE.AND P0, PT, R4, UR35, PT ;  /* 0x0000002304007c0c */ /* 0x000fe2000bf06270 */
[----:B------:R-:W-:Y:S01]  /*97fb0*/  VIADD R61, R10, 0x8e ;  /* 0x0000008e0a3d7836 */ /* 0x000fe20000000000 */
[----:B------:R-:W2:Y:S02]  /*97fc0*/  LDL.LU R83, [R1+0x320c] ;  /* 0x00320c0001537983 */ /* 0x000ea40000300800 */
        /* <DEDUP_REMOVED lines=8> */
[C---:B------:R-:W-:Y:S01]  /*98050*/  VIADD R59, R10.reuse, 0x8c ;  /* 0x0000008c0a3b7836 */ /* 0x040fe20000000000 */
[----:B------:R-:W4:Y:S04]  /*98060*/  LDL.LU R82, [R1+0x3208] ;  /* 0x0032080001527983 */ /* 0x000f280000300800 */
[----:B------:R-:W-:Y:S01]  /*98070*/  @P3 LOP3.LUT R29, R29, 0x80, RZ, 0xfc, !PT ;  /* 0x000000801d1d3812 */ /* 0x000fe200078efcff */
[C---:B------:R-:W-:Y:S01]  /*98080*/  VIADD R58, R10.reuse, 0x8b ;  /* 0x0000008b0a3a7836 */ /* 0x040fe20000000000 */
[----:B------:R-:W-:Y:S01]  /*98090*/  ISETP.LT.AND P0, PT, R11, UR54, !P0 ;  /* 0x000000360b007c0c */ /* 0x000fe2000c701270 */
[----:B------:R-:W-:Y:S01]  /*980a0*/  ULDC UR54, c[0x0][0x228] ;  /* 0x00008a0000367ab9 */ /* 0x000fe20000000800 */
[----:B------:R-:W-:Y:S01]  /*980b0*/  LOP3.LUT R29, R29, 0xffffffbf, RZ, 0xc0, !PT ;  /* 0xffffffbf1d1d7812 */ /* 0x000fe200078ec0ff */
[C---:B------:R-:W-:Y:S01]  /*980c0*/  VIADD R57, R10.reuse, 0x8a ;  /* 0x0000008a0a397836 */ /* 0x040fe20000000000 */
[----:B------:R-:W2:Y:S02]  /*980d0*/  LDL.LU R81, [R1+0x3204] ;  /* 0x0032040001517983 */ /* 0x000ea40000300800 */
[----:B------:R-:W-:Y:S01]  /*980e0*/  @P2 LOP3.LUT R29, R29, 0x40, RZ, 0xfc, !PT ;  /* 0x000000401d1d2812 */ /* 0x000fe200078efcff */
[C---:B------:R-:W-:Y:S01]  /*980f0*/  VIADD R56, R10.reuse, 0x89 ;  /* 0x000000890a387836 */ /* 0x040fe20000000000 */
[----:B------:R-:W4:Y:S02]  /*98100*/  LDL.LU R80, [R1+0x3200] ;  /* 0x0032000001507983 */ /* 0x000f240000300800 */
[----:B------:R-:W-:Y:S01]  /*98110*/  LOP3.LUT R29, R29, 0xffffffdf, RZ, 0xc0, !PT ;  /* 0xffffffdf1d1d7812 */ /* 0x000fe200078ec0ff */
[C---:B------:R-:W-:Y:S01]  /*98120*/  VIADD R55, R10.reuse, 0x88 ;  /* 0x000000880a377836 */ /* 0x040fe20000000000 */
[----:B------:R-:W2:Y:S02]  /*98130*/  LDL.LU R79, [R1+0x31fc] ;  /* 0x0031fc00014f7983 */ /* 0x000ea40000300800 */
[----:B------:R-:W-:Y:S01]  /*98140*/  @P1 LOP3.LUT R29, R29, 0x20, RZ, 0xfc, !PT ;  /* 0x000000201d1d1812 */ /* 0x000fe200078efcff */
[C---:B------:R-:W-:Y:S01]  /*98150*/  VIADD R54, R10.reuse, 0x87 ;  /* 0x000000870a367836 */ /* 0x040fe20000000000 */
[----:B------:R-:W4:Y:S02]  /*98160*/  LDL.LU R78, [R1+0x31f8] ;  /* 0x0031f800014e7983 */ /* 0x000f240000300800 */
[----:B------:R-:W-:Y:S01]  /*98170*/  LOP3.LUT R29, R29, 0xffffffef, RZ, 0xc0, !PT ;  /* 0xffffffef1d1d7812 */ /* 0x000fe200078ec0ff */
[----:B------:R-:W-:Y:S01]  /*98180*/  VIADD R53, R10, 0x86 ;  /* 0x000000860a357836 */ /* 0x000fe20000000000 */
[----:B------:R-:W2:Y:S02]  /*98190*/  LDL.LU R77, [R1+0x31f4] ;  /* 0x0031f400014d7983 */ /* 0x000ea40000300800 */
[----:B------:R-:W-:-:S02]  /*981a0*/  @P0 LOP3.LUT R29, R29, 0x10, RZ, 0xfc, !PT ;  /* 0x000000101d1d0812 */ /* 0x000fc400078efcff */
[----:B------:R-:W-:Y:S01]  /*981b0*/  ISETP.GE.AND P0, PT, R3, UR35, PT ;  /* 0x0000002303007c0c */ /* 0x000fe2000bf06270 */
[----:B------:R-:W-:Y:S01]  /*981c0*/  ULDC UR35, c[0x0][0x22c] ;  /* 0x00008b0000237ab9 */ /* 0x000fe20000000800 */
[----:B------:R-:W-:Y:S01]  /*981d0*/  VIADD R52, R10, 0x85 ;  /* 0x000000850a347836 */ /* 0x000fe20000000000 */
[----:B------:R-:W4:Y:S01]  /*981e0*/  LDL.LU R76, [R1+0x31f0] ;  /* 0x0031f000014c7983 */ /* 0x000f220000300800 */
[----:B------:R-:W-:Y:S01]  /*981f0*/  ISETP.LT.AND P1, PT, R14, UR34, !P0 ;  /* 0x000000220e007c0c */ /* 0x000fe2000c721270 */
[----:B------:R-:W-:Y:S01]  /*98200*/  ULDC UR34, c[0x0][0x22c] ;  /* 0x00008b0000227ab9 */ /* 0x000fe20000000800 */
[----:B------:R-:W-:Y:S01]  /*98210*/  ISETP.LT.AND P3, PT, R13, UR61, !P0 ;  /* 0x0000003d0d007c0c */ /* 0x000fe2000c761270 */
[----:B------:R-:W-:Y:S01]  /*98220*/  ULDC UR61, c[0x0][0x22c] ;  /* 0x00008b00003d7ab9 */ /* 0x000fe20000000800 */
[----:B------:R-:W-:Y:S01]  /*98230*/  LOP3.LUT R29, R29, 0xfffffff7, RZ, 0xc0, !PT ;  /* 0xfffffff71d1d7812 */ /* 0x000fe200078ec0ff */
[----:B------:R-:W-:Y:S01]  /*98240*/  VIADD R51, R10, 0x84 ;  /* 0x000000840a337836 */ /* 0x000fe20000000000 */
[----:B------:R-:W-:Y:S01]  /*98250*/  ISETP.LT.AND P2, PT, R12, UR33, !P0 ;  /* 0x000000210c007c0c */ /* 0x000fe2000c741270 */
[----:B------:R-:W-:Y:S01]  /*98260*/  ULDC UR33, c[0x0][0x228] ;  /* 0x00008a0000217ab9 */ /* 0x000fe20000000800 */
[C---:B------:R-:W-:Y:S01]  /*98270*/  VIADD R50, R10.reuse, 0x83 ;  /* 0x000000830a327836 */ /* 0x040fe20000000000 */
[----:B------:R-:W2:Y:S04]  /*98280*/  LDL.LU R75, [R1+0x31ec] ;  /* 0x0031ec00014b7983 */ /* 0x000ea80000300800 */
[----:B------:R-:W-:Y:S01]  /*98290*/  @P1 LOP3.LUT R29, R29, 0x8, RZ, 0xfc, !PT ;  /* 0x000000081d1d1812 */ /* 0x000fe200078efcff */
[----:B------:R-:W-:Y:S01]  /*982a0*/  VIADD R49, R10, 0x82 ;  /* 0x000000820a317836 */ /* 0x000fe20000000000 */
[----:B------:R-:W4:Y:S02]  /*982b0*/  LDL.LU R74, [R1+0x31e8] ;  /* 0x0031e800014a7983 */ /* 0x000f240000300800 */
[----:B------:R-:W-:-:S02]  /*982c0*/  LOP3.LUT R29, R29, 0xfffffffb, RZ, 0xc0, !PT ;  /* 0xfffffffb1d1d7812 */ /* 0x000fc400078ec0ff */
[----:B------:R-:W-:Y:S01]  /*982d0*/  ISETP.LT.AND P1, PT, R11, UR32, !P0 ;  /* 0x000000200b007c0c */ /* 0x000fe2000c721270 */
[----:B------:R-:W-:Y:S01]  /*982e0*/  ULDC UR32, c[0x0][0x228] ;  /* 0x00008a0000207ab9 */ /* 0x000fe20000000800 */
[----:B------:R-:W-:Y:S01]  /*982f0*/  @P3 LOP3.LUT R29, R29, 0x4, RZ, 0xfc, !PT ;  /* 0x000000041d1d3812 */ /* 0x000fe200078efcff */
[----:B------:R-:W-:Y:S01]  /*98300*/  VIADD R48, R10, 0x81 ;  /* 0x000000810a307836 */ /* 0x000fe20000000000 */
[----:B------:R-:W2:Y:S02]  /*98310*/  LDL.LU R73, [R1+0x31e4] ;  /* 0x0031e40001497983 */ /* 0x000ea40000300800 */
[----:B------:R-:W-:Y:S02]  /*98320*/  LOP3.LUT R29, R29, 0xfffffffd, RZ, 0xc0, !PT ;  /* 0xfffffffd1d1d7812 */ /* 0x000fe400078ec0ff */
[----:B------:R-:W-:Y:S01]  /*98330*/  ISETP.GE.AND P0, PT, R2, UR61, PT ;  /* 0x0000003d02007c0c */ /* 0x000fe2000bf06270 */
[----:B------:R-:W-:Y:S01]  /*98340*/  ULDC UR61, c[0x0][0x22c] ;  /* 0x00008b00003d7ab9 */ /* 0x000fe20000000800 */
        /* <DEDUP_REMOVED lines=8> */
[----:B------:R-:W-:Y:S01]  /*983d0*/  ISETP.LT.AND P1, PT, R14, UR9, !P0 ;  /* 0x000000090e007c0c */ /* 0x000fe2000c721270 */
[----:B------:R-:W-:Y:S01]  /*983e0*/  ULDC UR9, c[0x0][0x228] ;  /* 0x00008a0000097ab9 */ /* 0x000fe20000000800 */
[----:B------:R-:W-:Y:S01]  /*983f0*/  ISETP.LT.AND P2, PT, R12, UR21, !P0 ;  /* 0x000000150c007c0c */ /* 0x000fe2000c741270 */
[----:B------:R-:W-:Y:S01]  /*98400*/  ULDC UR21, c[0x0][0x228] ;  /* 0x00008a0000157ab9 */ /* 0x000fe20000000800 */
[C---:B------:R-:W-:Y:S01]  /*98410*/  VIADD R45, R10.reuse, 0x7e ;  /* 0x0000007e0a2d7836 */ /* 0x040fe20000000000 */
[----:B------:R-:W2:Y:S01]  /*98420*/  LDL.LU R9, [R1+0x31dc] ;  /* 0x0031dc0001097983 */ /* 0x000ea20000300800 */
[----:B------:R-:W-:-:S02]  /*98430*/  VIADD R44, R10, 0x7d ;  /* 0x0000007d0a2c7836 */ /* 0x000fc40000000000 */
[----:B------:R-:W-:Y:S01]  /*98440*/  VIADD R43, R10, 0x7c ;  /* 0x0000007c0a2b7836 */ /* 0x000fe20000000000 */
[----:B------:R-:W2:Y:S04]  /*98450*/  LDL.LU R8, [R1+0x31d8] ;  /* 0x0031d80001087983 */ /* 0x000ea80000300800 */
[----:B------:R-:W-:Y:S01]  /*98460*/  @P1 LOP3.LUT R28, R28, 0x80000000, RZ, 0xfc, !PT ;  /* 0x800000001c1c1812 */ /* 0x000fe200078efcff */
[C---:B------:R-:W-:Y:S02]  /*98470*/  VIADD R42, R10.reuse, 0x7b ;  /* 0x0000007b0a2a7836 */ /* 0x040fe40000000000 */
[----:B------:R-:W-:Y:S01]  /*98480*/  VIADD R41, R10, 0x7a ;  /* 0x0000007a0a297836 */ /* 0x000fe20000000000 */
[----:B------:R-:W-:Y:S01]  /*98490*/  LOP3.LUT R28, R28, 0xbfffffff, RZ, 0xc0, !PT ;  /* 0xbfffffff1c1c7812 */ /* 0x000fe200078ec0ff */
[----:B------:R-:W-:-:S02]  /*984a0*/  VIADD R40, R10, 0x79 ;  /* 0x000000790a287836 */ /* 0x000fc40000000000 */
[----:B------:R-:W-:Y:S01]  /*984b0*/  VIADD R39, R10, 0x78 ;  /* 0x000000780a277836 */ /* 0x000fe20000000000 */
[----:B------:R-:W-:Y:S01]  /*984c0*/  @P3 LOP3.LUT R28, R28, 0x40000000, RZ, 0xfc, !PT ;  /* 0x400000001c1c3812 */ /* 0x000fe200078efcff */
[----:B------:R-:W-:Y:S01]  /*984d0*/  VIADD R38, R10, 0x77 ;  /* 0x000000770a267836 */ /* 0x000fe20000000000 */
[----:B------:R-:W-:Y:S01]  /*984e0*/  ISETP.LT.AND P1, PT, R11, UR27, !P0 ;  /* 0x0000001b0b007c0c */ /* 0x000fe2000c721270 */
[----:B------:R-:W-:Y:S01]  /*984f0*/  ULDC UR27, c[0x0][0x228] ;  /* 0x00008a00001b7ab9 */ /* 0x000fe20000000800 */
[----:B------:R-:W-:Y:S01]  /*98500*/  LOP3.LUT R28, R28, 0xdfffffff, RZ, 0xc0, !PT ;  /* 0xdfffffff1c1c7812 */ /* 0x000fe200078ec0ff */
[C---:B------:R-:W-:Y:S02]  /*98510*/  VIADD R37, R10.reuse, 0x76 ;  /* 0x000000760a257836 */ /* 0x040fe40000000000 */
[----:B------:R-:W-:Y:S01]  /*98520*/  VIADD R36, R10, 0x75 ;  /* 0x000000750a247836 */ /* 0x000fe20000000000 */
[----:B------:R-:W-:Y:S01]  /*98530*/  @P2 LOP3.LUT R28, R28, 0x20000000, RZ, 0xfc, !PT ;  /* 0x200000001c1c2812 */ /* 0x000fe200078efcff */
[----:B---3--:R1:W-:Y:S01]  /*98540*/  STSM.16.M88.4 [R0], R32 ;  /* 0x0000002000007844 */ /* 0x0083e20000000200 */
[----:B------:R-:W-:Y:S02]  /*98550*/  BAR.SYNC.DEFER_BLOCKING 0x0 ;  /* 0x0000000000007b1d */ /* 0x000fe40000010000 */
[----:B------:R-:W-:-:S02]  /*98560*/  LOP3.LUT R28, R28, 0xefffffff, RZ, 0xc0, !PT ;  /* 0xefffffff1c1c7812 */ /* 0x000fc400078ec0ff */
[----:B------:R-:W-:Y:S02]  /*98570*/  ISETP.GE.AND P0, PT, R243, UR61, PT ;  /* 0x0000003df3007c0c */ /* 0x000fe4000bf06270 */
[----:B------:R-:W-:Y:S01]  /*98580*/  @P1 LOP3.LUT R28, R28, 0x10000000, RZ, 0xfc, !PT ;  /* 0x100000001c1c1812 */ /* 0x000fe200078efcff */
[----:B------:R-:W-:Y:S01]  /*98590*/  ULDC UR61, c[0x0][0x228] ;  /* 0x00008a00003d7ab9 */ /* 0x000fe20000000800 */
[----:B------:R-:W-:Y:S01]  /*985a0*/  ISETP.LT.AND P1, PT, R14, UR12, !P0 ;  /* 0x0000000c0e007c0c */ /* 0x000fe2000c721270 */
[----:B------:R-:W3:Y:S01]  /*985b0*/  LDL.LU R7, [R1+0x31d4] ;  /* 0x0031d40001077983 */ /* 0x000ee20000300800 */
[----:B------:R-:W-:Y:S02]  /*985c0*/  ISETP.LT.AND P3, PT, R13, UR31, !P0 ;  /* 0x0000001f0d007c0c */ /* 0x000fe4000c761270 */
[----:B------:R-:W-:Y:S01]  /*985d0*/  LOP3.LUT R28, R28, 0xf7ffffff, RZ, 0xc0, !PT ;  /* 0xf7ffffff1c1c7812 */ /* 0x000fe200078ec0ff */
[----:B-1----:R-:W-:Y:S01]  /*985e0*/  VIADD R35, R10, 0x74 ;  /* 0x000000740a237836 */ /* 0x002fe20000000000 */
[----:B------:R-:W-:Y:S01]  /*985f0*/  ISETP.LT.AND P2, PT, R12, UR22, !P0 ;  /* 0x000000160c007c0c */ /* 0x000fe2000c741270 */
[----:B------:R-:W-:Y:S01]  /*98600*/  ULDC UR22, c[0x0][0x228] ;  /* 0x00008a0000167ab9 */ /* 0x000fe20000000800 */
[----:B------:R-:W-:Y:S01]  /*98610*/  VIADD R34, R10, 0x73 ;  /* 0x000000730a227836 */ /* 0x000fe20000000000 */
[----:B------:R-:W3:Y:S04]  /*98620*/  LDL.LU R6, [R1+0x31d0] ;  /* 0x0031d00001067983 */ /* 0x000ee80000300800 */
[----:B------:R-:W-:Y:S01]  /*98630*/  @P1 LOP3.LUT R28, R28, 0x8000000, RZ, 0xfc, !PT ;  /* 0x080000001c1c1812 */ /* 0x000fe200078efcff */
[----:B------:R-:W-:Y:S01]  /*98640*/  VIADD R33, R10, 0x72 ;  /* 0x000000720a217836 */ /* 0x000fe20000000000 */
[----:B------:R-:W3:Y:S02]  /*98650*/  LDL.LU R5, [R1+0x31cc] ;  /* 0x0031cc0001057983 */ /* 0x000ee40000300800 */
[----:B------:R-:W-:-:S02]  /*98660*/  LOP3.LUT R28, R28, 0xfbffffff, RZ, 0xc0, !PT ;  /* 0xfbffffff1c1c7812 */ /* 0x000fc400078ec0ff */
[----:B------:R-:W-:Y:S01]  /*98670*/  ISETP.LT.AND P1, PT, R11, UR25, !P0 ;  /* 0x000000190b007c0c */ /* 0x000fe2000c721270 */
[----:B------:R-:W-:Y:S01]  /*98680*/  ULDC UR25, c[0x0][0x228] ;  /* 0x00008a0000197ab9 */ /* 0x000fe20000000800 */
[----:B------:R-:W-:Y:S01]  /*98690*/  @P3 LOP3.LUT R28, R28, 0x4000000, RZ, 0xfc, !PT ;  /* 0x040000001c1c3812 */ /* 0x000fe200078efcff */
[----:B------:R-:W-:Y:S01]  /*986a0*/  VIADD R32, R10, 0x71 ;  /* 0x000000710a207836 */ /* 0x000fe20000000000 */
[----:B------:R-:W3:Y:S02]  /*986b0*/  LDL.LU R4, [R1+0x31c8] ;  /* 0x0031c80001047983 */ /* 0x000ee40000300800 */
[----:B------:R-:W-:Y:S02]  /*986c0*/  LOP3.LUT R28, R28, 0xfdffffff, RZ, 0xc0, !PT ;  /* 0xfdffffff1c1c7812 */ /* 0x000fe400078ec0ff */
[----:B------:R-:W-:Y:S01]  /*986d0*/  ISETP.GE.AND P0, PT, R242, UR16, PT ;  /* 0x00000010f2007c0c */ /* 0x000fe2000bf06270 */
[----:B------:R-:W-:Y:S01]  /*986e0*/  VIADD R243, R10, 0x70 ;  /* 0x000000700af37836 */ /* 0x000fe20000000000 */
[----:B------:R-:W-:Y:S01]  /*986f0*/  @P2 LOP3.LUT R28, R28, 0x2000000, RZ, 0xfc, !PT ;  /* 0x020000001c1c2812 */ /* 0x000fe200078efcff */
[----:B------:R-:W3:Y:S01]  /*98700*/  LDL.LU R3, [R1+0x31c4] ;  /* 0x0031c40001037983 */ /* 0x000ee20000300800 */
[----:B------:R-:W-:Y:S01]  /*98710*/  ISETP.LT.AND P2, PT, R14, UR17, !P0 ;  /* 0x000000110e007c0c */ /* 0x000fe2000c741270 */
[----:B------:R-:W-:Y:S01]  /*98720*/  ULDC.64 UR16, c[0x0][0x228] ;  /* 0x00008a0000107ab9 */ /* 0x000fe20000000a00 */
[----:B------:R-:W-:Y:S01]  /*98730*/  LOP3.LUT R28, R28, 0xfeffffff, RZ, 0xc0, !PT ;  /* 0xfeffffff1c1c7812 */ /* 0x000fe200078ec0ff */
[----:B------:R-:W3:Y:S03]  /*98740*/  LDL.LU R2, [R1+0x31c0] ;  /* 0x0031c00001027983 */ /* 0x000ee60000300800 */
[----:B------:R-:W-:-:S02]  /*98750*/  @P1 LOP3.LUT R28, R28, 0x1000000, RZ, 0xfc, !PT ;  /* 0x010000001c1c1812 */ /* 0x000fc400078efcff */
[----:B------:R-:W-:Y:S01]  /*98760*/  ISETP.LT.AND P3, PT, R13, UR24, !P0 ;  /* 0x000000180d007c0c */ /* 0x000fe2000c761270 */
[----:B------:R-:W-:Y:S01]  /*98770*/  ULDC UR24, c[0x0][0x228] ;  /* 0x00008a0000187ab9 */ /* 0x000fe20000000800 */
[----:B------:R-:W-:-:S04]  /*98780*/  LOP3.LUT R28, R28, 0xff7fffff, RZ, 0xc0, !PT ;  /* 0xff7fffff1c1c7812 */ /* 0x000fc800078ec0ff */
[----:B------:R-:W-:Y:S02]  /*98790*/  @P2 LOP3.LUT R28, R28, 0x800000, RZ, 0xfc, !PT ;  /* 0x008000001c1c2812 */ /* 0x000fe400078efcff */
[----:B------:R-:W-:Y:S01]  /*987a0*/  ISETP.LT.AND P1, PT, R12, UR28, !P0 ;  /* 0x0000001c0c007c0c */ /* 0x000fe2000c721270 */
[----:B------:R-:W-:Y:S01]  /*987b0*/  ULDC UR28, c[0x0][0x228] ;  /* 0x00008a00001c7ab9 */ /* 0x000fe20000000800 */
[----:B------:R-:W-:-:S04]  /*987c0*/  LOP3.LUT R28, R28, 0xffbfffff, RZ, 0xc0, !PT ;  /* 0xffbfffff1c1c7812 */ /* 0x000fc800078ec0ff */
[----:B------:R-:W-:Y:S02]  /*987d0*/  @P3 LOP3.LUT R28, R28, 0x400000, RZ, 0xfc, !PT ;  /* 0x004000001c1c3812 */ /* 0x000fe400078efcff */
[----:B------:R-:W-:Y:S01]  /*987e0*/  ISETP.LT.AND P2, PT, R11, UR26, !P0 ;  /* 0x0000001a0b007c0c */ /* 0x000fe2000c741270 */
[----:B------:R-:W-:Y:S01]  /*987f0*/  ULDC UR26, c[0x0][0x228] ;  /* 0x00008a00001a7ab9 */ /* 0x000fe20000000800 */
[----:B------:R-:W-:Y:S02]  /*98800*/  LOP3.LUT R28, R28, 0xffdfffff, RZ, 0xc0, !PT ;  /* 0xffdfffff1c1c7812 */ /* 0x000fe400078ec0ff */
[----:B------:R-:W-:Y:S01]  /*98810*/  ISETP.GE.AND P0, PT, R241, UR30, PT ;  /* 0x0000001ef1007c0c */ /* 0x000fe2000bf06270 */
[----:B------:R-:W-:Y:S01]  /*98820*/  ULDC.64 UR30, c[0x0][0x228] ;  /* 0x00008a00001e7ab9 */ /* 0x000fe20000000a00 */
[----:B------:R-:W-:Y:S02]  /*98830*/  @P1 LOP3.LUT R28, R28, 0x200000, RZ, 0xfc, !PT ;  /* 0x002000001c1c1812 */ /* 0x000fe400078efcff */
        /* <DEDUP_REMOVED lines=8> */
[----:B------:R-:W-:Y:S02]  /*988c0*/  ISETP.LT.AND P2, PT, R12, UR11, !P0 ;  /* 0x0000000b0c007c0c */ /* 0x000fe4000c741270 */
[----:B------:R-:W-:-:S04]  /*988d0*/  LOP3.LUT R28, R28, 0xfffbffff, RZ, 0xc0, !PT ;  /* 0xfffbffff1c1c7812 */ /* 0x000fc800078ec0ff */
[----:B------:R-:W-:Y:S02]  /*988e0*/  @P3 LOP3.LUT R28, R28, 0x40000, RZ, 0xfc, !PT ;  /* 0x000400001c1c3812 */ /* 0x000fe400078efcff */
[----:B------:R-:W-:Y:S01]  /*988f0*/  ISETP.LT.AND P1, PT, R11, UR20, !P0 ;  /* 0x000000140b007c0c */ /* 0x000fe2000c721270 */
[----:B------:R-:W-:Y:S01]  /*98900*/  ULDC UR20, c[0x0][0x228] ;  /* 0x00008a0000147ab9 */ /* 0x000fe20000000800 */
[----:B------:R-:W-:Y:S02]  /*98910*/  LOP3.LUT R28, R28, 0xfffdffff, RZ, 0xc0, !PT ;  /* 0xfffdffff1c1c7812 */ /* 0x000fe400078ec0ff */
[----:B------:R-:W-:Y:S01]  /*98920*/  ISETP.GE.AND P0, PT, R240, UR17, PT ;  /* 0x00000011f0007c0c */ /* 0x000fe2000bf06270 */
[----:B------:R-:W-:Y:S01]  /*98930*/  ULDC UR17, c[0x0][0x228] ;  /* 0x00008a0000117ab9 */ /* 0x000fe20000000800 */
        /* <DEDUP_REMOVED lines=10> */
[----:B------:R-:W-:Y:S01]  /*989e0*/  ULDC.64 UR10, c[0x0][0x228] ;  /* 0x00008a00000a7ab9 */ /* 0x000fe20000000a00 */
        /* <DEDUP_REMOVED lines=291> */
[----:B------:R-:W-:Y:S02]  /*99c20*/  ISETP.LT.AND P2, PT, R13, UR14, !P0 ;  /* 0x0000000e0d007c0c */ /* 0x000fe4000c741270 */
        /* <DEDUP_REMOVED lines=49> */
[----:B------:R-:W-:Y:S02]  /*99f40*/  ISETP.LT.AND P2, PT, R13, UR19, !P0 ;  /* 0x000000130d007c0c */ /* 0x000fe4000c741270 */
[----:B------:R-:W-:Y:S01]  /*99f50*/  ISETP.LT.AND P1, PT, R12, UR18, !P0 ;  /* 0x000000120c007c0c */ /* 0x000fe2000c721270 */
[----:B------:R-:W-:-:S08]  /*99f60*/  ULDC.64 UR18, c[0x0][0x228] ;  /* 0x00008a0000127ab9 */ /* 0x000fd00000000a00 */
[----:B------:R-:W-:-:S04]  /*99f70*/  @P3 LOP3.LUT R25, R25, 0x80000000, RZ, 0xfc, !PT ;  /* 0x8000000019193812 */ /* 0x000fc800078efcff */
        /* <DEDUP_REMOVED lines=23> */
[----:B------:R-:W-:Y:S02]  /*9a0f0*/  @P2 LOP3.LUT R25, R25, 0x2000000, RZ, 0xfc, !PT ;  /* 0x0200000019192812 */ /* 0x000fe400078efcff */
[----:B------:R-:W-:Y:S01]  /*9a100*/  ISETP.GE.AND P0, PT, R218, UR52, PT ;  /* 0x00000034da007c0c */ /* 0x000fe2000bf06270 */
[----:B------:R-:W-:Y:S01]  /*9a110*/  ULDC UR52, c[0x0][0x228] ;  /* 0x00008a0000347ab9 */ /* 0x000fe20000000800 */
[----:B------:R-:W-:-:S04]  /*9a120*/  LOP3.LUT R25, R25, 0xfeffffff, RZ, 0xc0, !PT ;  /* 0xfeffffff19197812 */ /* 0x000fc800078ec0ff */
[----:B------:R-:W-:Y:S02]  /*9a130*/  @P1 LOP3.LUT R25, R25, 0x1000000, RZ, 0xfc, !PT ;  /* 0x0100000019191812 */ /* 0x000fe400078efcff */
        /* <DEDUP_REMOVED lines=295> */
[----:B------:R-:W-:Y:S02]  /*9b3b0*/  ISETP.GE.AND P0, PT, R201, UR7, PT ;  /* 0x00000007c9007c0c */ /* 0x000fe4000bf06270 */
        /* <DEDUP_REMOVED lines=17> */
[----:B------:R-:W-:Y:S02]  /*9b4d0*/  ISETP.GE.AND P0, PT, R200, UR7, PT ;  /* 0x00000007c8007c0c */ /* 0x000fe4000bf06270 */
[----:B------:R-:W-:-:S04]  /*9b4e0*/  LOP3.LUT R23, R23, 0xfffeffff, RZ, 0xc0, !PT ;  /* 0xfffeffff17177812 */ /* 0x000fc800078ec0ff */
[----:B------:R-:W-:Y:S02]  /*9b4f0*/  @P1 LOP3.LUT R23, R23, 0x10000, RZ, 0xfc, !PT ;  /* 0x0001000017171812 */ /* 0x000fe400078efcff */
        /* <DEDUP_REMOVED lines=10> */
[----:B------:R-:W-:Y:S01]  /*9b5a0*/  ULDC.64 UR18, c[0x0][0x228] ;  /* 0x00008a0000127ab9 */ /* 0x000fe20000000a00 */
        /* <DEDUP_REMOVED lines=9> */
[----:B------:R-:W-:-:S07]  /*9b640*/  ISETP.LT.AND P2, PT, R12, UR23, !P0 ;  /* 0x000000170c007c0c */ /* 0x000fce000c741270 */
        /* <DEDUP_REMOVED lines=408> */
[----:B------:R-:W-:-:S02]  /*9cfd0*/  ISETP.LT.AND P1, PT, R14, UR18, !P0 ;  /* 0x000000120e007c0c */ /* 0x000fc4000c721270 */
        /* <DEDUP_REMOVED lines=52> */
[----:B------:R-:W-:-:S02]  /*9d320*/  ISETP.LT.AND P3, PT, R13, UR26, !P0 ;  /* 0x0000001a0d007c0c */ /* 0x000fc4000c761270 */
[----:B------:R-:W-:-:S04]  /*9d330*/  LOP3.LUT R20, R20, 0xfffffffe, RZ, 0xc0, !PT ;  /* 0xfffffffe14147812 */ /* 0x000fc800078ec0ff */
[----:B------:R-:W-:Y:S02]  /*9d340*/  @P2 LOP3.LUT R20, R20, 0x1, RZ, 0xfc, !PT ;  /* 0x0000000114142812 */ /* 0x000fe400078efcff */
[----:B------:R-:W-:Y:S01]  /*9d350*/  ISETP.LT.AND P2, PT, R12, UR33, !P0 ;  /* 0x000000210c007c0c */ /* 0x000fe2000c741270 */
[----:B------:R-:W-:Y:S02]  /*9d360*/  ULDC UR33, c[0x0][0x228] ;  /* 0x00008a0000217ab9 */ /* 0x000fe40000000800 */
[----:B------:R-:W-:-:S04]  /*9d370*/  @P1 LOP3.LUT R19, R19, 0x80000000, RZ, 0xfc, !PT ;  /* 0x8000000013131812 */ /* 0x000fc800078efcff */
[----:B------:R-:W-:-:S04]  /*9d380*/  LOP3.LUT R19, R19, 0xbfffffff, RZ, 0xc0, !PT ;  /* 0xbfffffff13137812 */ /* 0x000fc800078ec0ff */
[----:B------:R-:W-:Y:S02]  /*9d390*/  @P3 LOP3.LUT R19, R19, 0x40000000, RZ, 0xfc, !PT ;  /* 0x4000000013133812 */ /* 0x000fe400078efcff */
[----:B------:R-:W-:Y:S01]  /*9d3a0*/  ISETP.LT.AND P1, PT, R11, UR27, !P0 ;  /* 0x0000001b0b007c0c */ /* 0x000fe2000c721270 */
[----:B------:R-:W-:Y:S01]  /*9d3b0*/  ULDC.64 UR26, c[0x0][0x228] ;  /* 0x00008a00001a7ab9 */ /* 0x000fe20000000a00 */
        /* <DEDUP_REMOVED lines=409> */
[----:B------:R-:W-:Y:S01]  /*9ed50*/  ULDC.64 UR28, c[0x0][0x228] ;  /* 0x00008a00001c7ab9 */ /* 0x000fe20000000a00 */
[----:B------:R-:W-:Y:S01]  /*9ed60*/  ISETP.LT.AND P2, PT, R12, UR27, !P0 ;  /* 0x0000001b0c007c0c */ /* 0x000fe2000c741270 */
[----:B------:R-:W-:-:S08]  /*9ed70*/  ULDC UR27, c[0x0][0x228] ;  /* 0x00008a00001b7ab9 */ /* 0x000fd00000000800 */
        /* <DEDUP_REMOVED lines=16> */
[----:B------:R-:W-:Y:S02]  /*9ee80*/  ISETP.LT.AND P1, PT, R12, UR32, !P0 ;  /* 0x000000200c007c0c */ /* 0x000fe4000c721270 */
        /* <DEDUP_REMOVED lines=113> */
[----:B------:R-:W-:Y:S01]  /*9f5a0*/  ULDC UR30, c[0x0][0x228] ;  /* 0x00008a00001e7ab9 */ /* 0x000fe20000000800 */
[----:B------:R-:W1:Y:S01]  /*9f5b0*/  LDS.128 R36, [R153] ;  /* 0x0000000099247984 */ /* 0x000e620000000c00 */
[----:B------:R-:W-:Y:S01]  /*9f5c0*/  BAR.SYNC.DEFER_BLOCKING 0x0 ;  /* 0x0000000000007b1d */ /* 0x000fe20000010000 */
[----:B------:R-:W-:Y:S02]  /*9f5d0*/  ISETP.LT.AND P3, PT, R14, UR33, !P0 ;  /* 0x000000210e007c0c */ /* 0x000fe4000c761270 */
[----:B------:R-:W-:Y:S02]  /*9f5e0*/  ISETP.LT.AND P2, PT, R13, UR58, !P0 ;  /* 0x0000003a0d007c0c */ /* 0x000fe4000c741270 */
[----:B------:R-:W-:Y:S01]  /*9f5f0*/  ISETP.LT.AND P1, PT, R12, UR57, !P0 ;  /* 0x000000390c007c0c */ /* 0x000fe2000c721270 */
[----:B------:R-:W-:-:S08]  /*9f600*/  ULDC UR33, c[0x0][0x228] ;  /* 0x00008a0000217ab9 */ /* 0x000fd00000000800 */
        /* <DEDUP_REMOVED lines=64> */
[----:B------:R-:W-:Y:S02]  /*9fa10*/  ISETP.GE.AND P0, PT, R32, UR35, PT ;  /* 0x0000002320007c0c */ /* 0x000fe4000bf06270 */
[----:B------:R-:W-:Y:S01]  /*9fa20*/  LOP3.LUT R15, R15, 0xffff7fff, RZ, 0xc0, !PT ;  /* 0xffff7fff0f0f7812 */ /* 0x000fe200078ec0ff */
[----:B------:R-:W2:Y:S01]  /*9fa30*/  LDL.LU R32, [R1+0xac0] ;  /* 0x000ac00001207983 */ /* 0x000ea20000300800 */
[----:B------:R-:W-:Y:S01]  /*9fa40*/  ISETP.LT.AND P3, PT, R14, UR34, !P0 ;  /* 0x000000220e007c0c */ /* 0x000fe2000c761270 */
[----:B------:R-:W-:Y:S01]  /*9fa50*/  ULDC.64 UR34, c[0x0][0x228] ;  /* 0x00008a0000227ab9 */ /* 0x000fe20000000a00 */
[----:B------:R-:W-:Y:S01]  /*9fa60*/  ISETP.LT.AND P2, PT, R13, UR6, !P0 ;  /* 0x000000060d007c0c */ /* 0x000fe2000c741270 */
[----:B------:R-:W-:Y:S01]  /*9fa70*/  ULDC UR6, c[0x0][0x228] ;  /* 0x00008a0000067ab9 */ /* 0x000fe20000000800 */
[----:B------:R-:W-:Y:S01]  /*9fa80*/  ISETP.LT.AND P1, PT, R12, UR7, !P0 ;  /* 0x000000070c007c0c */ /* 0x000fe2000c721270 */
[----:B------:R-:W-:Y:S01]  /*9fa90*/  ULDC UR7, c[0x0][0x228] ;  /* 0x00008a0000077ab9 */ /* 0x000fe20000000800 */
[----:B------:R-:W2:Y:S07]  /*9faa0*/  LDL.LU R33, [R1+0xac8] ;  /* 0x000ac80001217983 */ /* 0x000eae0000300800 */
[----:B------:R-:W-:Y:S01]  /*9fab0*/  @P3 LOP3.LUT R15, R15, 0x8000, RZ, 0xfc, !PT ;  /* 0x000080000f0f3812 */ /* 0x000fe200078efcff */
[----:B------:R-:W2:Y:S03]  /*9fac0*/  LDL.LU R34, [R1+0x6c0] ;  /* 0x0006c00001227983 */ /* 0x000ea60000300800 */
        /* <DEDUP_REMOVED lines=11> */
[----:B------:R-:W-:Y:S01]  /*9fb80*/  LOP3.LUT R15, R15, 0xfffff7ff, RZ, 0xc0, !PT ;  /* 0xfffff7ff0f0f7812 */ /* 0x000fe200078ec0ff */
[----:B------:R-:W-:Y:S01]  /*9fb90*/  VIADD R243, R10, 0x6f ;  /* 0x0000006f0af37836 */ /* 0x000fe20000000000 */
[----:B------:R-:W-:Y:S01]  /*9fba0*/  ISETP.LT.AND P1, PT, R13, UR7, !P0 ;  /* 0x000000070d007c0c */ /* 0x000fe2000c721270 */
[----:B------:R-:W-:Y:S01]  /*9fbb0*/  ULDC UR7, c[0x0][0x228] ;  /* 0x00008a0000077ab9 */ /* 0x000fe20000000800 */
[----:B------:R-:W-:-:S07]  /*9fbc0*/  ULDC UR6, c[0x0][0x228] ;  /* 0x00008a0000067ab9 */ /* 0x000fce0000000800 */
[----:B------:R-:W-:Y:S02]  /*9fbd0*/  @P2 LOP3.LUT R15, R15, 0x800, RZ, 0xfc, !PT ;  /* 0x000008000f0f2812 */ /* 0x000fe400078efcff */
[----:B------:R-:W-:Y:S01]  /*9fbe0*/  ISETP.LT.AND P2, PT, R12, UR60, !P0 ;  /* 0x0000003c0c007c0c */ /* 0x000fe2000c741270 */
[----:B------:R-:W-:Y:S01]  /*9fbf0*/  ULDC UR60, c[0x0][0x22c] ;  /* 0x00008b00003c7ab9 */ /* 0x000fe20000000800 */
[----:B------:R-:W-:-:S04]  /*9fc00*/  LOP3.LUT R15, R15, 0xfffffbff, RZ, 0xc0, !PT ;  /* 0xfffffbff0f0f7812 */ /* 0x000fc800078ec0ff */
        /* <DEDUP_REMOVED lines=11> */
[----:B------:R-:W-:Y:S02]  /*9fcc0*/  ISETP.LT.AND P1, PT, R12, UR12, !P0 ;  /* 0x0000000c0c007c0c */ /* 0x000fe4000c721270 */
        /* <DEDUP_REMOVED lines=22> */
[----:B------:R-:W-:Y:S02]  /*9fe30*/  ISETP.LT.AND P3, PT, R13, UR15, !P0 ;  /* 0x0000000f0d007c0c */ /* 0x000fe4000c761270 */
[----:B------:R-:W-:-:S04]  /*9fe40*/  LOP3.LUT R15, R15, 0xfffffffe, RZ, 0xc0, !PT ;  /* 0xfffffffe0f0f7812 */ /* 0x000fc800078ec0ff */
[----:B------:R-:W-:Y:S02]  /*9fe50*/  @P1 LOP3.LUT R15, R15, 0x1, RZ, 0xfc, !PT ;  /* 0x000000010f0f1812 */ /* 0x000fe400078efcff */
[----:B------:R-:W-:-:S03]  /*9fe60*/  ISETP.LT.AND P1, PT, R12, UR14, !P0 ;  /* 0x0000000e0c007c0c */ /* 0x000fc6000c721270 */
        /* <DEDUP_REMOVED lines=95> */
[----:B------:R-:W-:Y:S01]  /*a0460*/  ISETP.LT.AND P1, PT, R13, UR54, !P6 ;  /* 0x000000360d007c0c */ /* 0x000fe2000f721270 */
[----:B-1----:R-:W-:Y:S01]  /*a0470*/  STL.64 [R1+0x16b0], R36 ;  /* 0x0016b02401007387 */ /* 0x002fe20000100a00 */
[----:B------:R-:W-:-:S03]  /*a0480*/  LOP3.LUT R152, R152, 0xfffffff7, RZ, 0xc0, !PT ;  /* 0xfffffff798987812 */ /* 0x000fc600078ec0ff */
[----:B------:R4:W-:Y:S01]  /*a0490*/  STL.64 [R1+0x16b8], R38 ;  /* 0x0016b82601007387 */ /* 0x0009e20000100a00 */
[----:B------:R-:W-:Y:S02]  /*a04a0*/  @P2 LOP3.LUT R152, R152, 0x8, RZ, 0xfc, !PT ;  /* 0x0000000898982812 */ /* 0x000fe400078efcff */
[----:B------:R-:W-:Y:S02]  /*a04b0*/  ISETP.LT.AND P0, PT, R12, UR55, !P6 ;  /* 0x000000370c007c0c */ /* 0x000fe4000f701270 */
[----:B------:R-:W-:Y:S01]  /*a04c0*/  LOP3.LUT R152, R152, 0xfffffffd, RZ, 0xc0, !PT ;  /* 0xfffffffd98987812 */ /* 0x000fe200078ec0ff */
[----:B------:R-:W-:-:S03]  /*a04d0*/  VIADD R243, R10, 0x65 ;  /* 0x000000650af37836 */ /* 0x000fc60000000000 */
[----:B------:R-:W-:Y:S02]  /*a04e0*/  @P1 LOP3.LUT R152, R152, 0x2, RZ, 0xfc, !PT ;  /* 0x0000000298981812 */ /* 0x000fe400078efcff */
[----:B------:R-:W-:Y:S02]  /*a04f0*/  ISETP.GE.AND P3, PT, R243, UR39, PT ;  /* 0x00000027f3007c0c */ /* 0x000fe4000bf66270 */
[----:B------:R-:W-:Y:S02]  /*a0500*/  LOP3.LUT R152, R152, 0xfffffffe, RZ, 0xc0, !PT ;  /* 0xfffffffe98987812 */ /* 0x000fe400078ec0ff */
[----:B------:R-:W-:Y:S02]  /*a0510*/  ISETP.LT.AND P1, PT, R13, UR57, !P3 ;  /* 0x000000390d007c0c */ /* 0x000fe4000df21270 */
[----:B------:R-:W-:Y:S02]  /*a0520*/  @P0 LOP3.LUT R152, R152, 0x1, RZ, 0xfc, !PT ;  /* 0x0000000198980812 */ /* 0x000fe400078efcff */
[----:B------:R-:W-:-:S02]  /*a0530*/  ISETP.LT.AND P0, PT, R14, UR38, !P3 ;  /* 0x000000260e007c0c */ /* 0x000fc4000df01270 */
[----:B------:R-:W-:Y:S02]  /*a0540*/  ISETP.LT.AND P2, PT, R12, UR58, !P3 ;  /* 0x0000003a0c007c0c */ /* 0x000fe4000df41270 */
[C---:B------:R-:W-:Y:S02]  /*a0550*/  ISETP.LT.AND P6, PT, R11.reuse, UR56, !P6 ;  /* 0x000000380b007c0c */ /* 0x040fe4000f7c1270 */
[----:B------:R-:W-:Y:S01]  /*a0560*/  ISETP.LT.AND P3, PT, R11, UR59, !P3 ;  /* 0x0000003b0b007c0c */ /* 0x000fe2000df61270 */
[----:B------:R-:W-:Y:S01]  /*a0570*/  STL [R1+0x31d8], R170 ;  /* 0x0031d8aa01007387 */ /* 0x000fe20000100800 */
[----:B----4-:R-:W-:Y:S01]  /*a0580*/  IMAD.MOV.U32 R38, RZ, RZ, R72 ;  /* 0x000000ffff267224 */ /* 0x010fe200078e0048 */
[----:B------:R-:W-:Y:S01]  /*a0590*/  ULDC.64 UR6, c[0x0][0x228] ;  /* 0x00008a0000067ab9 */ /* 0x000fe20000000a00 */
[----:B------:R-:W-:Y:S01]  /*a05a0*/  IMAD.MOV.U32 R39, RZ, RZ, R74 ;  /* 0x000000ffff277224 */ /* 0x000fe200078e004a */
[----:B------:R-:W-:Y:S01]  /*a05b0*/  STL [R1+0x31d0], R171 ;  /* 0x0031d0ab01007387 */ /* 0x000fe20000100800 */
[----:B------:R-:W-:Y:S01]  /*a05c0*/  IMAD.MOV.U32 R54, RZ, RZ, R145 ;  /* 0x000000ffff367224 */ /* 0x000fe200078e0091 */
[----:B------:R-:W-:Y:S01]  /*a05d0*/  ULDC.64 UR10, c[0x0][0x228] ;  /* 0x00008a00000a7ab9 */ /* 0x000fe20000000a00 */
[----:B------:R-:W-:Y:S01]  /*a05e0*/  IMAD.MOV.U32 R55, RZ, RZ, R147 ;  /* 0x000000ffff377224 */ /* 0x000fe200078e0093 */
[----:B------:R-:W-:Y:S01]  /*a05f0*/  STL [R1+0x31c4], R172 ;  /* 0x0031c4ac01007387 */ /* 0x000fe20000100800 */
[----:B------:R-:W-:-:S03]  /*a0600*/  ULDC UR8, c[0x0][0x228] ;  /* 0x00008a0000087ab9 */ /* 0x000fc60000000800 */
[----:B------:R-:W-:Y:S04]  /*a0610*/  STL [R1+0x31c0], R154 ;  /* 0x0031c09a01007387 */ /* 0x000fe80000100800 */
[----:B------:R-:W2:Y:S04]  /*a0620*/  LDL.LU R35, [R1+0x6c8] ;  /* 0x0006c80001237983 */ /* 0x000ea80000300800 */
[----:B------:R-:W4:Y:S04]  /*a0630*/  LDL.LU R36, [R1+0x2c0] ;  /* 0x0002c00001247983 */ /* 0x000f280000300800 */
[----:B------:R-:W4:Y:S04]  /*a0640*/  LDL.LU R37, [R1+0x2c8] ;  /* 0x0002c80001257983 */ /* 0x000f280000300800 */
[----:B--2---:R1:W-:Y:S01]  /*a0650*/  STSM.16.M88.4 [R0], R32 ;  /* 0x0000002000007844 */ /* 0x0043e20000000200 */
[----:B------:R-:W-:Y:S06]  /*a0660*/  BAR.SYNC.DEFER_BLOCKING 0x0 ;  /* 0x0000000000007b1d */ /* 0x000fec0000010000 */
[----:B-1----:R-:W2:Y:S04]  /*a0670*/  LDL.LU R32, [R1+0x1ac4] ;  /* 0x001ac40001207983 */ /* 0x002ea80000300800 */
        /* <DEDUP_REMOVED lines=9> */
[----:B-1----:R-:W4:Y:S04]  /*a0710*/  LDL.LU R36, [R1+0x12c4] ;  /* 0x0012c40001247983 */ /* 0x002f280000300800 */
[----:B------:R-:W1:Y:S01]  /*a0720*/  LDS.128 R40, [R153] ;  /* 0x0000000099287984 */ /* 0x000e620000000c00 */
[----:B------:R-:W-:Y:S06]  /*a0730*/  BAR.SYNC.DEFER_BLOCKING 0x0 ;  /* 0x0000000000007b1d */ /* 0x000fec0000010000 */
[----:B-1----:R-:W-:Y:S04]  /*a0740*/  STL.64 [R1+0x12b0], R40 ;  /* 0x0012b02801007387 */ /* 0x002fe80000100a00 */
[----:B------:R-:W-:Y:S04]  /*a0750*/  STL.64 [R1+0x12b8], R42 ;  /* 0x0012b82a01007387 */ /* 0x000fe80000100a00 */
[----:B------:R-:W4:Y:S04]  /*a0760*/  LDL.LU R37, [R1+0x12cc] ;  /* 0x0012cc0001257983 */ /* 0x000f280000300800 */
        /* <DEDUP_REMOVED lines=19> */
[----:B------:R-:W4:Y:S01]  /*a08a0*/  LDL.LU R37, [R1+0x2cc] ;  /* 0x0002cc0001257983 */ /* 0x000f220000300800 */
[----:B------:R-:W-:-:S02]  /*a08b0*/  IMAD.MOV.U32 R38, RZ, RZ, R73 ;  /* 0x000000ffff267224 */ /* 0x000fc400078e0049 */
[----:B------:R-:W-:Y:S01]  /*a08c0*/  IMAD.MOV.U32 R39, RZ, RZ, R75 ;  /* 0x000000ffff277224 */ /* 0x000fe200078e004b */
[----:B--2---:R1:W-:Y:S01]  /*a08d0*/  STSM.16.M88.4 [R0], R32 ;  /* 0x0000002000007844 */ /* 0x0043e20000000200 */
[----:B------:R-:W-:Y:S06]  /*a08e0*/  BAR.SYNC.DEFER_BLOCKING 0x0 ;  /* 0x0000000000007b1d */ /* 0x000fec0000010000 */
[----:B-1----:R-:W2:Y:S04]  /*a08f0*/  LDL.LU R32, [R1+0x1ad0] ;  /* 0x001ad00001207983 */ /* 0x002ea80000300800 */
[----:B------:R-:W1:Y:S01]  /*a0900*/  LDS.128 R40, [R153] ;  /* 0x0000000099287984 */ /* 0x000e620000000c00 */
[----:B------:R-:W-:Y:S06]  /*a0910*/  BAR.SYNC.DEFER_BLOCKING 0x0 ;  /* 0x0000000000007b1d */ /* 0x000fec0000010000 */
[----:B-1----:R-:W-:Y:S04]  /*a0920*/  STL [R1+0x6c4], R41 ;  /* 0x0006c42901007387 */ /* 0x002fe80000100800 */
[----:B------:R-:W-:Y:S04]  /*a0930*/  STL.64 [R1+0x6c8], R42 ;  /* 0x0006c82a01007387 */ /* 0x000fe80000100a00 */
[----:B------:R-:W2:Y:S04]  /*a0940*/  LDL.LU R33, [R1+0x1ad8] ;  /* 0x001ad80001217983 */ /* 0x000ea80000300800 */
[----:B------:R-:W2:Y:S04]  /*a0950*/  LDL.LU R34, [R1+0x16d0] ;  /* 0x0016d00001227983 */ /* 0x000ea80000300800 */
[----:B------:R-:W2:Y:S04]  /*a0960*/  LDL.LU R35, [R1+0x16d8] ;  /* 0x0016d80001237983 */ /* 0x000ea80000300800 */
[----:B----4-:R1:W-:Y:S01]  /*a0970*/  STSM.16.M88.4 [R0], R36 ;  /* 0x0000002400007844 */ /* 0x0103e20000000200 */
[----:B------:R-:W-:Y:S01]  /*a0980*/  IMAD.MOV.U32 R170, RZ, RZ, R40 ;  /* 0x000000ffffaa7224 */ /* 0x000fe200078e0028 */
        /* <DEDUP_REMOVED lines=43> */
[----:B------:R-:W-:Y:S01]  /*a0c40*/  BAR.SYNC.DEFER_BLOCKING 0x0 ;  /* 0x0000000000007b1d */ /* 0x000fe20000010000 */
[----:B-1----:R-:W-:-:S05]  /*a0c50*/  IMAD.MOV.U32 R171, RZ, RZ, R41 ;  /* 0x000000ffffab7224 */ /* 0x002fca00078e0029 */
[----:B------:R-:W-:Y:S04]  /*a0c60*/  STL [R1+0x12c0], R40 ;  /* 0x0012c02801007387 */ /* 0x000fe80000100800 */
[----:B------:R-:W-:Y:S04]  /*a0c70*/  STL.64 [R1+0x12c8], R42 ;  /* 0x0012c82a01007387 */ /* 0x000fe80000100a00 */
[----:B------:R-:W-:Y:S04]  /*a0c80*/  STL [R1+0x31d4], R171 ;  /* 0x0031d4ab01007387 */ /* 0x000fe80000100800 */
        /* <DEDUP_REMOVED lines=60> */
[----:B------:R-:W-:Y:S04]  /*a1050*/  STL.64 [R1+0x1ad0], R40 ;  /* 0x001ad02801007387 */ /* 0x000fe80000100a00 */
[----:B------:R-:W-:Y:S04]  /*a1060*/  STL [R1+0x1adc], R43 ;  /* 0x001adc2b01007387 */ /* 0x000fe80000100800 */
[----:B------:R-:W-:Y:S04]  /*a1070*/  STL [R1+0x31c8], R172 ;  /* 0x0031c8ac01007387 */ /* 0x000fe80000100800 */
        /* <DEDUP_REMOVED lines=27> */
[----:B------:R-:W-:Y:S01]  /*a1230*/  BAR.SYNC.DEFER_BLOCKING 0x0 ;  /* 0x0000000000007b1d */ /* 0x000fe20000010000 */
[----:B-1----:R-:W-:-:S05]  /*a1240*/  IMAD.MOV.U32 R172, RZ, RZ, R41 ;  /* 0x000000ffffac7224 */ /* 0x002fca00078e0029 */
[----:B------:R-:W-:Y:S04]  /*a1250*/  STL [R1+0xee0], R40 ;  /* 0x000ee02801007387 */ /* 0x000fe80000100800 */
[----:B------:R-:W-:Y:S04]  /*a1260*/  STL.64 [R1+0xee8], R42 ;  /* 0x000ee82a01007387 */ /* 0x000fe80000100a00 */
[----:B------:R-:W-:Y:S04]  /*a1270*/  STL [R1+0x31cc], R172 ;  /* 0x0031ccac01007387 */ /* 0x000fe80000100800 */
        /* <DEDUP_REMOVED lines=28> */
[----:B-1----:R-:W-:Y:S04]  /*a1440*/  STL [R1+0x2e4], R41 ;  /* 0x0002e42901007387 */ /* 0x002fe80000100800 */
[----:B------:R-:W-:Y:S04]  /*a1450*/  STL.64 [R1+0x2e8], R42 ;  /* 0x0002e82a01007387 */ /* 0x000fe80000100a00 */
[----:B------:R-:W4:Y:S04]  /*a1460*/  LDL.LU R37, [R1+0x12f8] ;  /* 0x0012f80001257983 */ /* 0x000f280000300800 */
[----:B------:R-:W4:Y:S04]  /*a1470*/  LDL.LU R38, [R1+0xef0] ;  /* 0x000ef00001267983 */ /* 0x000f280000300800 */
[----:B------:R-:W4:Y:S01]  /*a1480*/  LDL.LU R39, [R1+0xef8] ;  /* 0x000ef80001277983 */ /* 0x000f220000300800 */
[----:B------:R-:W-:-:S03]  /*a1490*/  IMAD.MOV.U32 R172, RZ, RZ, R40 ;  /* 0x000000ffffac7224 */ /* 0x000fc600078e0028 */
        /* <DEDUP_REMOVED lines=926> */
[----:B-1----:R-:W-:Y:S04]  /*a4e80*/  STL.64 [R1], R40 ;  /* 0x0000002801007387 */ /* 0x002fe80000100a00 */
[----:B------:R-:W-:Y:S04]  /*a4e90*/  STL.64 [R1+0x8], R42 ;  /* 0x0000082a01007387 */ /* 0x000fe80000100a00 */
[----:B------:R-:W2:Y:S04]  /*a4ea0*/  LDL.LU R33, [R1+0xbac] ;  /* 0x000bac0001217983 */ /* 0x000ea80000300800 */
[----:B------:R-:W2:Y:S04]  /*a4eb0*/  LDL.LU R34, [R1+0x7a4] ;  /* 0x0007a40001227983 */ /* 0x000ea80000300800 */
[----:B------:R-:W2:Y:S04]  /*a4ec0*/  LDL.LU R35, [R1+0x7ac] ;  /* 0x0007ac0001237983 */ /* 0x000ea80000300800 */
[----:B----4-:R1:W-:Y:S01]  /*a4ed0*/  STSM.16.M88.4 [R0], R36 ;  /* 0x0000002400007844 */ /* 0x0103e20000000200 */
[----:B------:R-:W-:Y:S06]  /*a4ee0*/  BAR.SYNC.DEFER_BLOCKING 0x0 ;  /* 0x0000000000007b1d */ /* 0x000fec0000010000 */
[----:B-1----:R-:W4:Y:S04]  /*a4ef0*/  LDL.LU R36, [R1+0x3a4] ;  /* 0x0003a40001247983 */ /* 0x002f280000300800 */
[----:B------:R-:W4:Y:S04]  /*a4f00*/  LDL.LU R37, [R1+0x3ac] ;  /* 0x0003ac0001257983 */ /* 0x000f280000300800 */
[----:B------:R-:W1:Y:S01]  /*a4f10*/  LDS.128 R240, [R153] ;  /* 0x0000000099f07984 */ /* 0x000e620000000c00 */
[----:B------:R-:W-:Y:S01]  /*a4f20*/  BAR.SYNC.DEFER_BLOCKING 0x0 ;  /* 0x0000000000007b1d */ /* 0x000fe20000010000 */
[----:B------:R-:W-:-:S02]  /*a4f30*/  IMAD.MOV.U32 R38, RZ, RZ, R129 ;  /* 0x000000ffff267224 */ /* 0x000fc400078e0081 */
[----:B------:R-:W-:-:S03]  /*a4f40*/  IMAD.MOV.U32 R39, RZ, RZ, R131 ;  /* 0x000000ffff277224 */ /* 0x000fc600078e0083 */
[----:B--2---:R2:W-:Y:S02]  /*a4f50*/  STSM.16.M88.4 [R0], R32 ;  /* 0x0000002000007844 */ /* 0x0045e40000000200 */
[----:B------:R-:W-:Y:S06]  /*a4f60*/  BAR.SYNC.DEFER_BLOCKING 0x0 ;  /* 0x0000000000007b1d */ /* 0x000fec0000010000 */
[----:B--2---:R-:W2:Y:S04]  /*a4f70*/  LDL.LU R32, [R1+0x1bb0] ;  /* 0x001bb00001207983 */ /* 0x004ea80000300800 */
[----:B------:R-:W2:Y:S04]  /*a4f80*/  LDL.LU R33, [R1+0x1bb8] ;  /* 0x001bb80001217983 */ /* 0x000ea80000300800 */
[----:B------:R-:W2:Y:S04]  /*a4f90*/  LDL.LU R34, [R1+0x17b0] ;  /* 0x0017b00001227983 */ /* 0x000ea80000300800 */
[----:B------:R-:W2:Y:S04]  /*a4fa0*/  LDL.LU R35, [R1+0x17b8] ;  /* 0x0017b80001237983 */ /* 0x000ea80000300800 */
[----:B------:R-:W1:Y:S01]  /*a4fb0*/  LDS.128 R236, [R153] ;  /* 0x0000000099ec7984 */ /* 0x000e620000000c00 */
[----:B------:R-:W-:Y:S06]  /*a4fc0*/  BAR.SYNC.DEFER_BLOCKING 0x0 ;  /* 0x0000000000007b1d */ /* 0x000fec0000010000 */
[----:B----4-:R4:W-:Y:S02]  /*a4fd0*/  STSM.16.M88.4 [R0], R36 ;  /* 0x0000002400007844 */ /* 0x0109e40000000200 */
[----:B------:R-:W-:Y:S06]  /*a4fe0*/  BAR.SYNC.DEFER_BLOCKING 0x0 ;  /* 0x0000000000007b1d */ /* 0x000fec0000010000 */
[----:B----4-:R-:W4:Y:S04]  /*a4ff0*/  LDL.LU R36, [R1+0x13b0] ;  /* 0x0013b00001247983 */ /* 0x010f280000300800 */
[----:B------:R-:W4:Y:S04]  /*a5000*/  LDL.LU R37, [R1+0x13b8] ;  /* 0x0013b80001257983 */ /* 0x000f280000300800 */
[----:B------:R-:W4:Y:S04]  /*a5010*/  LDL.LU R38, [R1+0xfb0] ;  /* 0x000fb00001267983 */ /* 0x000f280000300800 */
[----:B------:R-:W4:Y:S04]  /*a5020*/  LDL.LU R39, [R1+0xfb8] ;  /* 0x000fb80001277983 */ /* 0x000f280000300800 */
[----:B------:R-:W1:Y:S01]  /*a5030*/  LDS.128 R232, [R153] ;  /* 0x0000000099e87984 */ /* 0x000e620000000c00 */
[----:B------:R-:W-:Y:S06]  /*a5040*/  BAR.SYNC.DEFER_BLOCKING 0x0 ;  /* 0x0000000000007b1d */ /* 0x000fec0000010000 */
        /* <DEDUP_REMOVED lines=222> */
[----:B------:R-:W3:Y:S04]  /*a5e30*/  LDL.LU R40, [R1+0xbe4] ;  /* 0x000be40001287983 */ /* 0x000ee80000300800 */
        /* <DEDUP_REMOVED lines=9> */
[----:B------:R-:W1:Y:S01]  /*a5ed0*/  LDS.128 R72, [R153] ;  /* 0x0000000099487984 */ /* 0x000e620000000c00 */
[----:B------:R-:W-:Y:S06]  /*a5ee0*/  BAR.SYNC.DEFER_BLOCKING 0x0 ;  /* 0x0000000000007b1d */ /* 0x000fec0000010000 */
[----:B--2---:R-:W-:Y:S02]  /*a5ef0*/  STSM.16.M88.4 [R0], R32 ;  /* 0x0000002000007844 */ /* 0x004fe40000000200 */
[----:B------:R-:W-:Y:S06]  /*a5f00*/  BAR.SYNC.DEFER_BLOCKING 0x0 ;  /* 0x0000000000007b1d */ /* 0x000fec0000010000 */
[----:B------:R-:W2:Y:S02]  /*a5f10*/  LDS.128 R64, [R153] ;  /* 0x0000000099407984 */ /* 0x000ea40000000c00 */
[----:B------:R-:W-:Y:S06]  /*a5f20*/  BAR.SYNC.DEFER_BLOCKING 0x0 ;  /* 0x0000000000007b1d */ /* 0x000fec0000010000 */
[----:B----4-:R4:W-:Y:S02]  /*a5f30*/  STSM.16.M88.4 [R0], R36 ;  /* 0x0000002400007844 */ /* 0x0109e40000000200 */
[----:B------:R-:W-:Y:S06]  /*a5f40*/  BAR.SYNC.DEFER_BLOCKING 0x0 ;  /* 0x0000000000007b1d */ /* 0x000fec0000010000 */
[----:B----4-:R-:W4:Y:S04]  /*a5f50*/  LDL.LU R36, [R1+0x13f0] ;  /* 0x0013f00001247983 */ /* 0x010f280000300800 */
[----:B------:R-:W4:Y:S04]  /*a5f60*/  LDL.LU R37, [R1+0x13f8] ;  /* 0x0013f80001257983 */ /* 0x000f280000300800 */
[----:B------:R-:W4:Y:S04]  /*a5f70*/  LDL.LU R38, [R1+0xff0] ;  /* 0x000ff00001267983 */ /* 0x000f280000300800 */
[----:B------:R-:W4:Y:S04]  /*a5f80*/  LDL.LU R39, [R1+0xff8] ;  /* 0x000ff80001277983 */ /* 0x000f280000300800 */
[----:B------:R-:W2:Y:S01]  /*a5f90*/  LDS.128 R32, [R153] ;  /* 0x0000000099207984 */ /* 0x000ea20000000c00 */
[----:B------:R-:W-:Y:S06]  /*a5fa0*/  BAR.SYNC.DEFER_BLOCKING 0x0 ;  /* 0x0000000000007b1d */ /* 0x000fec0000010000 */
[----:B------:R-:W2:Y:S04]  /*a5fb0*/  LDL.LU R56, [R1+0xbf0] ;  /* 0x000bf00001387983 */ /* 0x000ea80000300800 */
[----:B------:R-:W2:Y:S04]  /*a5fc0*/  LDL.LU R57, [R1+0xbf8] ;  /* 0x000bf80001397983 */ /* 0x000ea80000300800 */
[----:B------:R-:W2:Y:S04]  /*a5fd0*/  LDL.LU R58, [R1+0x7f0] ;  /* 0x0007f000013a7983 */ /* 0x000ea80000300800 */
[----:B------:R-:W2:Y:S04]  /*a5fe0*/  LDL.LU R59, [R1+0x7f8] ;  /* 0x0007f800013b7983 */ /* 0x000ea80000300800 */
[----:B---3--:R-:W-:Y:S01]  /*a5ff0*/  STSM.16.M88.4 [R0], R40 ;  /* 0x0000002800007844 */ /* 0x008fe20000000200 */
[----:B------:R-:W-:Y:S06]  /*a6000*/  BAR.SYNC.DEFER_BLOCKING 0x0 ;  /* 0x0000000000007b1d */ /* 0x000fec0000010000 */
[----:B------:R-:W3:Y:S02]  /*a6010*/  LDS.128 R44, [R153] ;  /* 0x00000000992c7984 */ /* 0x000ee40000000c00 */
[----:B------:R-:W-:Y:S06]  /*a6020*/  BAR.SYNC.DEFER_BLOCKING 0x0 ;  /* 0x0000000000007b1d */ /* 0x000fec0000010000 */
[----:B------:R1:W-:Y:S02]  /*a6030*/  STSM.16.M88.4 [R0], R52 ;  /* 0x0000003400007844 */ /* 0x0003e40000000200 */
[----:B------:R-:W-:Y:S06]  /*a6040*/  BAR.SYNC.DEFER_BLOCKING 0x0 ;  /* 0x0000000000007b1d */ /* 0x000fec0000010000 */
[----:B-1----:R-:W3:Y:S04]  /*a6050*/  LDL.LU R52, [R1+0x3f0] ;  /* 0x0003f00001347983 */ /* 0x002ee80000300800 */
[----:B------:R-:W3:Y:S04]  /*a6060*/  LDL.LU R53, [R1+0x3f8] ;  /* 0x0003f80001357983 */ /* 0x000ee80000300800 */
[----:B------:R-:W1:Y:S01]  /*a6070*/  LDS.128 R48, [R153] ;  /* 0x0000000099307984 */ /* 0x000e620000000c00 */
[----:B------:R-:W-:Y:S06]  /*a6080*/  BAR.SYNC.DEFER_BLOCKING 0x0 ;  /* 0x0000000000007b1d */ /* 0x000fec0000010000 */
[----:B------:R1:W-:Y:S02]  /*a6090*/  STSM.16.M88.4 [R0], R60 ;  /* 0x0000003c00007844 */ /* 0x0003e40000000200 */
[----:B------:R-:W-:Y:S06]  /*a60a0*/  BAR.SYNC.DEFER_BLOCKING 0x0 ;  /* 0x0000000000007b1d */ /* 0x000fec0000010000 */
[----:B-1----:R-:W3:Y:S04]  /*a60b0*/  LDL.LU R60, [R1+0x1bf4] ;  /* 0x001bf400013c7983 */ /* 0x002ee80000300800 */
        /* <DEDUP_REMOVED lines=16> */
[----:B------:R-:W-:Y:S01]  /*a61c0*/  BAR.SYNC.DEFER_BLOCKING 0x0 ;  /* 0x0000000000007b1d */ /* 0x000fe20000010000 */
[----:B------:R-:W-:-:S02]  /*a61d0*/  IMAD.MOV.U32 R54, RZ, RZ, R148 ;  /* 0x000000ffff367224 */ /* 0x000fc400078e0094 */
[----:B------:R-:W-:-:S03]  /*a61e0*/  IMAD.MOV.U32 R55, RZ, RZ, R150 ;  /* 0x000000ffff377224 */ /* 0x000fc600078e0096 */
[----:B------:R-:W3:Y:S04]  /*a61f0*/  LDL.LU R141, [R1+0x1800] ;  /* 0x00180000018d7983 */ /* 0x000ee80000300800 */
[----:B------:R-:W3:Y:S04]  /*a6200*/  LDL.LU R138, [R1+0x2878] ;  /* 0x00287800018a7983 */ /* 0x000ee80000300800 */
[----:B----4-:R-:W-:Y:S01]  /*a6210*/  STSM.16.M88.4 [R0], R36 ;  /* 0x0000002400007844 */ /* 0x010fe20000000200 */
[----:B------:R-:W-:Y:S06]  /*a6220*/  BAR.SYNC.DEFER_BLOCKING 0x0 ;  /* 0x0000000000007b1d */ /* 0x000fec0000010000 */
[----:B------:R-:W4:Y:S02]  /*a6230*/  LDS.128 R36, [R153] ;  /* 0x0000000099247984 */ /* 0x000f240000000c00 */
[----:B------:R-:W-:Y:S06]  /*a6240*/  BAR.SYNC.DEFER_BLOCKING 0x0 ;  /* 0x0000000000007b1d */ /* 0x000fec0000010000 */
[----:B--2---:R-:W-:Y:S02]  /*a6250*/  STSM.16.M88.4 [R0], R56 ;  /* 0x0000003800007844 */ /* 0x004fe40000000200 */
[----:B------:R-:W-:Y:S06]  /*a6260*/  BAR.SYNC.DEFER_BLOCKING 0x0 ;  /* 0x0000000000007b1d */ /* 0x000fec0000010000 */
[----:B------:R-:W2:Y:S02]  /*a6270*/  LDS.128 R56, [R153] ;  /* 0x0000000099387984 */ /* 0x000ea40000000c00 */
[----:B------:R-:W-:Y:S06]  /*a6280*/  BAR.SYNC.DEFER_BLOCKING 0x0 ;  /* 0x0000000000007b1d */ /* 0x000fec0000010000 */
[----:B---3--:R-:W-:Y:S02]  /*a6290*/  STSM.16.M88.4 [R0], R52 ;  /* 0x0000003400007844 */ /* 0x008fe40000000200 */
[----:B------:R-:W-:Y:S06]  /*a62a0*/  BAR.SYNC.DEFER_BLOCKING 0x0 ;  /* 0x0000000000007b1d */ /* 0x000fec0000010000 */
[----:B------:R-:W3:Y:S02]  /*a62b0*/  LDS.128 R52, [R153] ;  /* 0x0000000099347984 */ /* 0x000ee40000000c00 */
[----:B------:R-:W-:Y:S06]  /*a62c0*/  BAR.SYNC.DEFER_BLOCKING 0x0 ;  /* 0x0000000000007b1d */ /* 0x000fec0000010000 */
[----:B------:R-:W-:Y:S02]  /*a62d0*/  STSM.16.M88.4 [R0], R60 ;  /* 0x0000003c00007844 */ /* 0x000fe40000000200 */
[----:B------:R-:W-:Y:S06]  /*a62e0*/  BAR.SYNC.DEFER_BLOCKING 0x0 ;  /* 0x0000000000007b1d */ /* 0x000fec0000010000 */
[----:B------:R-:W3:Y:S02]  /*a62f0*/  LDS.128 R60, [R153] ;  /* 0x00000000993c7984 */ /* 0x000ee40000000c00 */
[----:B------:R-:W-:Y:S06]  /*a6300*/  BAR.SYNC.DEFER_BLOCKING 0x0 ;  /* 0x0000000000007b1d */ /* 0x000fec0000010000 */
[----:B------:R-:W-:Y:S02]  /*a6310*/  STSM.16.M88.4 [R0], R68 ;  /* 0x0000004400007844 */ /* 0x000fe40000000200 */
[----:B------:R-:W-:Y:S06]  /*a6320*/  BAR.SYNC.DEFER_BLOCKING 0x0 ;  /* 0x0000000000007b1d */ /* 0x000fec0000010000 */
[----:B------:R-:W3:Y:S02]  /*a6330*/  LDS.128 R68, [R153] ;  /* 0x0000000099447984 */ /* 0x000ee40000000c00 */
[----:B------:R-:W-:Y:S06]  /*a6340*/  BAR.SYNC.DEFER_BLOCKING 0x0 ;  /* 0x0000000000007b1d */ /* 0x000fec0000010000 */
[----:B------:R1:W-:Y:S02]  /*a6350*/  STSM.16.M88.4 [R0], R76 ;  /* 0x0000004c00007844 */ /* 0x0003e40000000200 */
[----:B------:R-:W-:Y:S06]  /*a6360*/  BAR.SYNC.DEFER_BLOCKING 0x0 ;  /* 0x0000000000007b1d */ /* 0x000fec0000010000 */
[----:B-1----:R-:W4:Y:S04]  /*a6370*/  LDL.LU R76, [R1+0x3f4] ;  /* 0x0003f400014c7983 */ /* 0x002f280000300800 */
[----:B------:R-:W4:Y:S04]  /*a6380*/  LDL.LU R77, [R1+0x3fc] ;  /* 0x0003fc00014d7983 */ /* 0x000f280000300800 */
[----:B------:R-:W2:Y:S04]  /*a6390*/  LDL.LU R142, [R1+0x1000] ;  /* 0x00100000018e7983 */ /* 0x000ea80000300800 */
[----:B------:R-:W3:Y:S04]  /*a63a0*/  LDL.LU R140, [R1+0x800] ;  /* 0x00080000018c7983 */ /* 0x000ee80000300800 */
[----:B------:R-:W1:Y:S01]  /*a63b0*/  LDS.128 R80, [R153] ;  /* 0x0000000099507984 */ /* 0x000e620000000c00 */
[----:B------:R-:W-:-:S02]  /*a63c0*/  IMAD.MOV.U32 R78, RZ, RZ, R149 ;  /* 0x000000ffff4e7224 */ /* 0x000fc400078e0095 */
[----:B------:R-:W-:Y:S01]  /*a63d0*/  IMAD.MOV.U32 R79, RZ, RZ, R151 ;  /* 0x000000ffff4f7224 */ /* 0x000fe200078e0097 */
[----:B------:R-:W-:Y:S01]  /*a63e0*/  BAR.SYNC.DEFER_BLOCKING 0x0 ;  /* 0x0000000000007b1d */ /* 0x000fe20000010000 */
[----:B------:R-:W-:Y:S01]  /*a63f0*/  ISETP.LT.AND P4, PT, R10, UR7, !P4 ;  /* 0x000000070a007c0c */ /* 0x000fe2000e781270 */
[----:B------:R-:W-:-:S04]  /*a6400*/  IMAD.WIDE R136, R139, 0x4, R2 ;  /* 0x000000048b887825 */ /* 0x000fc800078e0202 */
[----:B------:R-:W3:Y:S04]  /*a6410*/  LDL.LU R143, [R1+0x2870] ;  /* 0x00287000018f7983 */ /* 0x000ee80000300800 */
[----:B----4-:R4:W-:Y:S01]  /*a6420*/  STSM.16.M88.4 [R0], R76 ;  /* 0x0000004c00007844 */ /* 0x0109e20000000200 */
[----:B------:R-:W-:Y:S06]  /*a6430*/  BAR.SYNC.DEFER_BLOCKING 0x0 ;  /* 0x0000000000007b1d */ /* 0x000fec0000010000 */
[----:B------:R1:W-:Y:S01]  /*a6440*/  @P4 STG.E desc[UR4][R136.64], R145 ;  /* 0x0000009188004986 */ /* 0x0003e2000c101904 */
[----:B------:R-:W-:-:S04]  /*a6450*/  ISETP.GE.AND P4, PT, R10, UR11, PT ;  /* 0x0000000b0a007c0c */ /* 0x000fc8000bf86270 */
[----:B------:R-:W-:Y:S01]  /*a6460*/  ISETP.LT.AND P5, PT, R12, UR6, !P4 ;  /* 0x000000060c007c0c */ /* 0x000fe2000e7a1270 */
[----:B----4-:R-:W-:Y:S01]  /*a6470*/  IMAD.WIDE R76, R139, 0x4, R4 ;  /* 0x000000048b4c7825 */ /* 0x010fe200078e0204 */
[----:B-1----:R-:W4:Y:S11]  /*a6480*/  LDL.LU R145, [R1+0x1e24] ;  /* 0x001e240001917983 */ /* 0x002f360000300800 */
[----:B------:R1:W-:Y:S01]  /*a6490*/  @P5 STG.E desc[UR4][R76.64], R146 ;  /* 0x000000924c005986 */ /* 0x0003e2000c101904 */
[----:B------:R-:W-:Y:S01]  /*a64a0*/  ISETP.LT.AND P5, PT, R13, UR8, !P4 ;  /* 0x000000080d007c0c */ /* 0x000fe2000e7a1270 */
[----:B------:R-:W-:Y:S01]  /*a64b0*/  ULDC UR8, c[0x0][0x228] ;  /* 0x00008a0000087ab9 */ /* 0x000fe20000000800 */
[----:B-1----:R-:W-:-:S11]  /*a64c0*/  IMAD.WIDE R76, R139, 0x4, R6 ;  /* 0x000000048b4c7825 */ /* 0x002fd600078e0206 */
[----:B------:R1:W-:Y:S01]  /*a64d0*/  @P5 STG.E desc[UR4][R76.64], R144 ;  /* 0x000000904c005986 */ /* 0x0003e2000c101904 */
[----:B------:R-:W-:Y:S01]  /*a64e0*/  ISETP.LT.AND P4, PT, R14, UR8, !P4 ;  /* 0x000000080e007c0c */ /* 0x000fe2000e781270 */
[----:B------:R-:W-:Y:S01]  /*a64f0*/  VIADD R78, R10, 0x1 ;  /* 0x000000010a4e7836 */ /* 0x000fe20000000000 */
[----:B------:R-:W-:Y:S01]  /*a6500*/  ULDC.64 UR8, c[0x0][0x228] ;  /* 0x00008a0000087ab9 */ /* 0x000fe20000000a00 */
[----:B-1----:R-:W-:Y:S02]  /*a6510*/  IMAD.WIDE R76, R139, 0x4, R8 ;  /* 0x000000048b4c7825 */ /* 0x002fe400078e0208 */
[----:B------:R-:W4:Y:S04]  /*a6520*/  LDL.LU R139, [R1+0x254c] ;  /* 0x00254c00018b7983 */ /* 0x000f280000300800 */
[----:B------:R-:W4:Y:S04]  /*a6530*/  LDL.LU R146, [R1+0x1e14] ;  /* 0x001e140001927983 */ /* 0x000f280000300800 */
[----:B------:R-:W4:Y:S04]  /*a6540*/  LDL.LU R144, [R1+0x1e04] ;  /* 0x001e040001907983 */ /* 0x000f280000300800 */
[----:B------:R1:W-:Y:S01]  /*a6550*/  @P4 STG.E desc[UR4][R76.64], R141 ;  /* 0x0000008d4c004986 */ /* 0x0003e2000c101904 */
[----:B------:R-:W-:Y:S01]  /*a6560*/  ISETP.GE.AND P4, PT, R78, UR9, PT ;  /* 0x000000094e007c0c */ /* 0x000fe2000bf86270 */
[----:B------:R-:W-:-:S03]  /*a6570*/  ULDC UR9, c[0x0][0x228] ;  /* 0x00008a0000097ab9 */ /* 0x000fc60000000800 */
[----:B------:R-:W-:Y:S01]  /*a6580*/  ISETP.LT.AND P5, PT, R11, UR10, !P4 ;  /* 0x0000000a0b007c0c */ /* 0x000fe2000e7a1270 */
[----:B-1----:R-:W-:Y:S01]  /*a6590*/  IMAD.WIDE R76, R138, 0x4, R2 ;  /* 0x000000048a4c7825 */ /* 0x002fe200078e0202 */
[----:B------:R-:W4:Y:S01]  /*a65a0*/  LDL.LU R141, [R1+0x1804] ;  /* 0x00180400018d7983 */ /* 0x000f220000300800 */
[----:B------:R-:W-:-:S10]  /*a65b0*/  ULDC UR10, c[0x0][0x228] ;  /* 0x00008a00000a7ab9 */ /* 0x000fd40000000800 */
[----:B--2---:R1:W-:Y:S01]  /*a65c0*/  @P5 STG.E desc[UR4][R76.64], R142 ;  /* 0x0000008e4c005986 */ /* 0x0043e2000c101904 */
[----:B------:R-:W-:Y:S01]  /*a65d0*/  ISETP.LT.AND P5, PT, R12, UR9, !P4 ;  /* 0x000000090c007c0c */ /* 0x000fe2000e7a1270 */
[----:B------:R-:W-:Y:S01]  /*a65e0*/  ULDC UR9, c[0x0][0x228] ;  /* 0x00008a0000097ab9 */ /* 0x000fe20000000800 */
[----:B-1----:R-:W-:-:S11]  /*a65f0*/  IMAD.WIDE R76, R138, 0x4, R4 ;  /* 0x000000048a4c7825 */ /* 0x002fd600078e0204 */
[----:B---3--:R1:W-:Y:S01]  /*a6600*/  @P5 STG.E desc[UR4][R76.64], R140 ;  /* 0x0000008c4c005986 */ /* 0x0083e2000c101904 */
[----:B------:R-:W-:-:S03]  /*a6610*/  ISETP.LT.AND P5, PT, R13, UR9, !P4 ;  /* 0x000000090d007c0c */ /* 0x000fc6000e7a1270 */
[----:B-1----:R-:W2:Y:S01]  /*a6620*/  LDL.LU R140, [R1+0x1004] ;  /* 0x00100400018c7983 */ /* 0x002ea20000300800 */
[----:B------:R-:W-:-:S09]  /*a6630*/  IMAD.WIDE R76, R138, 0x4, R6 ;  /* 0x000000048a4c7825 */ /* 0x000fd200078e0206 */
[----:B------:R1:W-:Y:S02]  /*a6640*/  @P5 STG.E desc[UR4][R76.64], R248 ;  /* 0x000000f84c005986 */ /* 0x0003e4000c101904 */
[----:B-1----:R-:W-:Y:S02]  /*a6650*/  IMAD.WIDE R76, R138, 0x4, R8 ;  /* 0x000000048a4c7825 */ /* 0x002fe400078e0208 */
[----:B------:R-:W3:Y:S01]  /*a6660*/  LDL.LU R138, [R1+0x804] ;  /* 0x00080400018a7983 */ /* 0x000ee20000300800 */
[----:B------:R-:W-:Y:S01]  /*a6670*/  ISETP.LT.AND P4, PT, R14, UR8, !P4 ;  /* 0x000000080e007c0c */ /* 0x000fe2000e781270 */
[----:B------:R-:W-:Y:S01]  /*a6680*/  VIADD R78, R10, 0x2 ;  /* 0x000000020a4e7836 */ /* 0x000fe20000000000 */
[----:B------:R-:W-:Y:S01]  /*a6690*/  ULDC.64 UR8, c[0x0][0x228] ;  /* 0x00008a0000087ab9 */ /* 0x000fe20000000a00 */
[----:B------:R-:W3:Y:S10]  /*a66a0*/  LDL.LU R142, [R1+0x2274] ;  /* 0x00227400018e7983 */ /* 0x000ef40000300800 */
[----:B------:R1:W-:Y:S01]  /*a66b0*/  @P4 STG.E desc[UR4][R76.64], R244 ;  /* 0x000000f44c004986 */ /* 0x0003e2000c101904 */
[----:B------:R-:W-:Y:S01]  /*a66c0*/  ISETP.GE.AND P4, PT, R78, UR9, PT ;  /* 0x000000094e007c0c */ /* 0x000fe2000bf86270 */
[----:B------:R-:W-:-:S03]  /*a66d0*/  ULDC UR9, c[0x0][0x228] ;  /* 0x00008a0000097ab9 */ /* 0x000fc60000000800 */
[----:B------:R-:W-:Y:S01]  /*a66e0*/  ISETP.LT.AND P5, PT, R11, UR10, !P4 ;  /* 0x0000000a0b007c0c */ /* 0x000fe2000e7a1270 */
[----:B-1----:R-:W-:Y:S01]  /*a66f0*/  IMAD.WIDE R76, R143, 0x4, R2 ;  /* 0x000000048f4c7825 */ /* 0x002fe200078e0202 */
[----:B------:R-:W-:-:S03]  /*a6700*/  ULDC UR10, c[0x0][0x228] ;  /* 0x00008a00000a7ab9 */ /* 0x000fc60000000800 */
[----:B------:R-:W-:-:S08]  /*a6710*/  VIADD R78, R10, 0x3 ;  /* 0x000000030a4e7836 */ /* 0x000fd00000000000 */
[----:B----4-:R1:W-:Y:S01]  /*a6720*/  @P5 STG.E desc[UR4][R76.64], R145 ;  /* 0x000000914c005986 */ /* 0x0103e2000c101904 */
[----:B------:R-:W-:Y:S01]  /*a6730*/  ISETP.LT.AND P5, PT, R12, UR9, !P4 ;  /* 0x000000090c007c0c */ /* 0x000fe2000e7a1270 */
[----:B------:R-:W-:Y:S01]  /*a6740*/  ULDC UR9, c[0x0][0x228] ;  /* 0x00008a0000097ab9 */ /* 0x000fe20000000800 */
[----:B-1----:R-:W-:-:S11]  /*a6750*/  IMAD.WIDE R76, R143, 0x4, R4 ;  /* 0x000000048f4c7825 */ /* 0x002fd600078e0204 */
[----:B------:R1:W-:Y:S01]  /*a6760*/  @P5 STG.E desc[UR4][R76.64], R146 ;  /* 0x000000924c005986 */ /* 0x0003e2000c101904 */
[----:B------:R-:W-:Y:S02]  /*a6770*/  ISETP.LT.AND P5, PT, R13, UR9, !P4 ;  /* 0x000000090d007c0c */ /* 0x000fe4000e7a1270 */
[----:B------:R-:W-:Y:S01]  /*a6780*/  ISETP.LT.AND P4, PT, R14, UR8, !P4 ;  /* 0x000000080e007c0c */ /* 0x000fe2000e781270 */
[----:B------:R-:W-:Y:S01]  /*a6790*/  ULDC.64 UR8, c[0x0][0x228] ;  /* 0x00008a0000087ab9 */ /* 0x000fe20000000a00 */
[----:B-1----:R-:W-:-:S09]  /*a67a0*/  IMAD.WIDE R76, R143, 0x4, R6 ;  /* 0x000000048f4c7825 */ /* 0x002fd200078e0206 */
[----:B------:R1:W-:Y:S04]  /*a67b0*/  @P5 STG.E desc[UR4][R76.64], R144 ;  /* 0x000000904c005986 */ /* 0x0003e8000c101904 */
[----:B-1----:R-:W4:Y:S01]  /*a67c0*/  LDL.LU R144, [R1+0x1e28] ;  /* 0x001e280001907983 */ /* 0x002f220000300800 */
[----:B------:R-:W-:-:S03]  /*a67d0*/  IMAD.WIDE R76, R143, 0x4, R8 ;  /* 0x000000048f4c7825 */ /* 0x000fc600078e0208 */
[----:B------:R-:W4:Y:S04]  /*a67e0*/  LDL.LU R143, [R1+0x1e18] ;  /* 0x001e1800018f7983 */ /* 0x000f280000300800 */
[----:B------:R1:W-:Y:S01]  /*a67f0*/  @P4 STG.E desc[UR4][R76.64], R141 ;  /* 0x0000008d4c004986 */ /* 0x0003e2000c101904 */
[----:B------:R-:W-:Y:S01]  /*a6800*/  ISETP.GE.AND P4, PT, R78, UR9, PT ;  /* 0x000000094e007c0c */ /* 0x000fe2000bf86270 */
[----:B------:R-:W-:-:S03]  /*a6810*/  ULDC UR9, c[0x0][0x228] ;  /* 0x00008a0000097ab9 */ /* 0x000fc60000000800 */
[----:B------:R-:W-:Y:S01]  /*a6820*/  ISETP.LT.AND P5, PT, R11, UR10, !P4 ;  /* 0x0000000a0b007c0c */ /* 0x000fe2000e7a1270 */
[----:B-1----:R-:W4:Y:S01]  /*a6830*/  LDL.LU R141, [R1+0x1e08] ;  /* 0x001e0800018d7983 */ /* 0x002f220000300800 */
[----:B------:R-:W-:Y:S01]  /*a6840*/  IMAD.WIDE R76, R139, 0x4, R2 ;  /* 0x000000048b4c7825 */ /* 0x000fe200078e0202 */
[----:B------:R-:W-:-:S10]  /*a6850*/  ULDC UR10, c[0x0][0x228] ;  /* 0x00008a00000a7ab9 */ /* 0x000fd40000000800 */
[----:B--2---:R1:W-:Y:S01]  /*a6860*/  @P5 STG.E desc[UR4][R76.64], R140 ;  /* 0x0000008c4c005986 */ /* 0x0043e2000c101904 */
[----:B------:R-:W-:Y:S01]  /*a6870*/  ISETP.LT.AND P5, PT, R12, UR9, !P4 ;  /* 0x000000090c007c0c */ /* 0x000fe2000e7a1270 */
[----:B------:R-:W-:Y:S02]  /*a6880*/  ULDC UR9, c[0x0][0x228] ;  /* 0x00008a0000097ab9 */ /* 0x000fe40000000800 */
[----:B-1----:R-:W2:Y:S01]  /*a6890*/  LDL.LU R140, [R1+0x1808] ;  /* 0x00180800018c7983 */ /* 0x002ea20000300800 */
[----:B------:R-:W-:-:S09]  /*a68a0*/  IMAD.WIDE R76, R139, 0x4, R4 ;  /* 0x000000048b4c7825 */ /* 0x000fd200078e0204 */
[----:B---3--:R1:W-:Y:S04]  /*a68b0*/  @P5 STG.E desc[UR4][R76.64], R138 ;  /* 0x0000008a4c005986 */ /* 0x0083e8000c101904 */
[----:B-1----:R-:W3:Y:S01]  /*a68c0*/  LDL.LU R138, [R1+0x1008] ;  /* 0x00100800018a7983 */ /* 0x002ee20000300800 */
[----:B------:R-:W-:Y:S02]  /*a68d0*/  ISETP.LT.AND P5, PT, R13, UR9, !P4 ;  /* 0x000000090d007c0c */ /* 0x000fe4000e7a1270 */
[----:B------:R-:W-:Y:S01]  /*a68e0*/  ISETP.LT.AND P4, PT, R14, UR8, !P4 ;  /* 0x000000080e007c0c */ /* 0x000fe2000e781270 */
[----:B------:R-:W-:Y:S01]  /*a68f0*/  IMAD.WIDE R76, R139, 0x4, R6 ;  /* 0x000000048b4c7825 */ /* 0x000fe200078e0206 */
[----:B------:R-:W-:-:S03]  /*a6900*/  ULDC.64 UR8, c[0x0][0x228] ;  /* 0x00008a0000087ab9 */ /* 0x000fc60000000a00 */
[----:B------:R-:W-:-:S06]  /*a6910*/  VIADD R78, R10, 0x4 ;  /* 0x000000040a4e7836 */ /* 0x000fcc0000000000 */
[----:B------:R1:W-:Y:S02]  /*a6920*/  @P5 STG.E desc[UR4][R76.64], R249 ;  /* 0x000000f94c005986 */ /* 0x0003e4000c101904 */
[----:B-1----:R-:W-:Y:S02]  /*a6930*/  IMAD.WIDE R76, R139, 0x4, R8 ;  /* 0x000000048b4c7825 */ /* 0x002fe400078e0208 */
[----:B------:R-:W3:Y:S04]  /*a6940*/  LDL.LU R139, [R1+0x808] ;  /* 0x00080800018b7983 */ /* 0x000ee80000300800 */
        /* <DEDUP_REMOVED lines=15> */
[----:B-1----:R-:W4:Y:S01]  /*a6a40*/  LDL.LU R143, [R1+0x1e2c] ;  /* 0x001e2c00018f7983 */ /* 0x002f220000300800 */
[----:B------:R-:W-:-:S08]  /*a6a50*/  IMAD.WIDE R76, R142, 0x4, R6 ;  /* 0x000000048e4c7825 */ /* 0x000fd000078e0206 */
[----:B------:R1:W-:Y:S02]  /*a6a60*/  @P5 STG.E desc[UR4][R76.64], R141 ;  /* 0x0000008d4c005986 */ /* 0x0003e4000c101904 */
[----:B-1----:R-:W-:Y:S02]  /*a6a70*/  IMAD.WIDE R76, R142, 0x4, R8 ;  /* 0x000000048e4c7825 */ /* 0x002fe400078e0208 */
[----:B------:R-:W4:Y:S04]  /*a6a80*/  LDL.LU R141, [R1+0x1e1c] ;  /* 0x001e1c00018d7983 */ /* 0x000f280000300800 */
[----:B--2---:R1:W-:Y:S01]  /*a6a90*/  @P4 STG.E desc[UR4][R76.64], R140 ;  /* 0x0000008c4c004986 */ /* 0x0043e2000c101904 */
[----:B------:R-:W-:Y:S01]  /*a6aa0*/  ISETP.GE.AND P4, PT, R78, UR9, PT ;  /* 0x000000094e007c0c */ /* 0x000fe2000bf86270 */
[----:B------:R-:W-:-:S02]  /*a6ab0*/  ULDC UR9, c[0x0][0x228] ;  /* 0x00008a0000097ab9 */ /* 0x000fc40000000800 */
[----:B------:R-:W2:Y:S01]  /*a6ac0*/  LDL.LU R142, [R1+0x1e0c] ;  /* 0x001e0c00018e7983 */ /* 0x000ea20000300800 */
[----:B------:R-:W-:Y:S01]  /*a6ad0*/  ISETP.LT.AND P5, PT, R11, UR10, !P4 ;  /* 0x0000000a0b007c0c */ /* 0x000fe2000e7a1270 */
[----:B-1----:R-:W-:Y:S01]  /*a6ae0*/  IMAD.WIDE R76, R173, 0x4, R2 ;  /* 0x00000004ad4c7825 */ /* 0x002fe200078e0202 */
[----:B------:R-:W-:-:S11]  /*a6af0*/  ULDC UR10, c[0x0][0x228] ;  /* 0x00008a00000a7ab9 */ /* 0x000fd60000000800 */
[----:B---3--:R1:W-:Y:S04]  /*a6b00*/  @P5 STG.E desc[UR4][R76.64], R138 ;  /* 0x0000008a4c005986 */ /* 0x0083e8000c101904 */
[----:B-1----:R-:W3:Y:S01]  /*a6b10*/  LDL.LU R138, [R1+0x180c] ;  /* 0x00180c00018a7983 */ /* 0x002ee20000300800 */
[----:B------:R-:W-:Y:S01]  /*a6b20*/  ISETP.LT.AND P5, PT, R12, UR9, !P4 ;  /* 0x000000090c007c0c */ /* 0x000fe2000e7a1270 */
[----:B------:R-:W-:Y:S01]  /*a6b30*/  IMAD.WIDE R76, R173, 0x4, R4 ;  /* 0x00000004ad4c7825 */ /* 0x000fe200078e0204 */
[----:B------:R-:W-:Y:S01]  /*a6b40*/  ULDC UR9, c[0x0][0x228] ;  /* 0x00008a0000097ab9 */ /* 0x000fe20000000800 */
[----:B------:R-:W3:Y:S10]  /*a6b50*/  LDL.LU R140, [R1+0x100c] ;  /* 0x00100c00018c7983 */ /* 0x000ef40000300800 */
[----:B------:R1:W-:Y:S01]  /*a6b60*/  @P5 STG.E desc[UR4][R76.64], R139 ;  /* 0x0000008b4c005986 */ /* 0x0003e2000c101904 */
[----:B------:R-:W-:-:S02]  /*a6b70*/  ISETP.LT.AND P5, PT, R13, UR9, !P4 ;  /* 0x000000090d007c0c */ /* 0x000fc4000e7a1270 */
[----:B------:R-:W-:Y:S01]  /*a6b80*/  ISETP.LT.AND P4, PT, R14, UR8, !P4 ;  /* 0x000000080e007c0c */ /* 0x000fe2000e781270 */
[----:B------:R-:W-:Y:S01]  /*a6b90*/  VIADD R78, R10, 0x6 ;  /* 0x000000060a4e7836 */ /* 0x000fe20000000000 */
[----:B------:R-:W-:Y:S01]  /*a6ba0*/  ULDC.64 UR8, c[0x0][0x228] ;  /* 0x00008a0000087ab9 */ /* 0x000fe20000000a00 */
[C---:B-1----:R-:W-:Y:S01]  /*a6bb0*/  IMAD.WIDE R76, R173.reuse, 0x4, R6 ;  /* 0x00000004ad4c7825 */ /* 0x042fe200078e0206 */
[----:B------:R-:W3:Y:S07]  /*a6bc0*/  LDL.LU R139, [R1+0x80c] ;  /* 0x00080c00018b7983 */ /* 0x000eee0000300800 */
[----:B------:R1:W-:Y:S02]  /*a6bd0*/  @P5 STG.E desc[UR4][R76.64], R250 ;  /* 0x000000fa4c005986 */ /* 0x0003e4000c101904 */
[----:B-1----:R-:W-:-:S05]  /*a6be0*/  IMAD.WIDE R76, R173, 0x4, R8 ;  /* 0x00000004ad4c7825 */ /* 0x002fca00078e0208 */
[----:B------:R1:W-:Y:S01]  /*a6bf0*/  @P4 STG.E desc[UR4][R76.64], R246 ;  /* 0x000000f64c004986 */ /* 0x0003e2000c101904 */
[----:B------:R-:W-:Y:S01]  /*a6c00*/  ISETP.GE.AND P4, PT, R78, UR9, PT ;  /* 0x000000094e007c0c */ /* 0x000fe2000bf86270 */
[----:B------:R-:W-:-:S03]  /*a6c10*/  ULDC UR9, c[0x0][0x228] ;  /* 0x00008a0000097ab9 */ /* 0x000fc60000000800 */
[----:B------:R-:W-:Y:S01]  /*a6c20*/  ISETP.LT.AND P5, PT, R11, UR10, !P4 ;  /* 0x0000000a0b007c0c */ /* 0x000fe2000e7a1270 */
[----:B-1----:R-:W-:Y:S01]  /*a6c30*/  IMAD.WIDE R76, R174, 0x4, R2 ;  /* 0x00000004ae4c7825 */ /* 0x002fe200078e0202 */
[----:B------:R-:W-:-:S11]  /*a6c40*/  ULDC UR10, c[0x0][0x228] ;  /* 0x00008a00000a7ab9 */ /* 0x000fd60000000800 */
[----:B----4-:R1:W-:Y:S01]  /*a6c50*/  @P5 STG.E desc[UR4][R76.64], R143 ;  /* 0x0000008f4c005986 */ /* 0x0103e2000c101904 */
[----:B------:R-:W-:Y:S01]  /*a6c60*/  ISETP.LT.AND P5, PT, R12, UR9, !P4 ;  /* 0x000000090c007c0c */ /* 0x000fe2000e7a1270 */
[----:B------:R-:W-:Y:S01]  /*a6c70*/  ULDC UR9, c[0x0][0x228] ;  /* 0x00008a0000097ab9 */ /* 0x000fe20000000800 */
[----:B-1----:R-:W-:-:S11]  /*a6c80*/  IMAD.WIDE R76, R174, 0x4, R4 ;  /* 0x00000004ae4c7825 */ /* 0x002fd600078e0204 */
[----:B------:R1:W-:Y:S01]  /*a6c90*/  @P5 STG.E desc[UR4][R76.64], R141 ;  /* 0x0000008d4c005986 */ /* 0x0003e2000c101904 */
[----:B------:R-:W-:Y:S02]  /*a6ca0*/  ISETP.LT.AND P5, PT, R13, UR9, !P4 ;  /* 0x000000090d007c0c */ /* 0x000fe4000e7a1270 */
[----:B------:R-:W-:Y:S01]  /*a6cb0*/  ISETP.LT.AND P4, PT, R14, UR8, !P4 ;  /* 0x000000080e007c0c */ /* 0x000fe2000e781270 */
[----:B------:R-:W-:Y:S01]  /*a6cc0*/  VIADD R78, R10, 0x7 ;  /* 0x000000070a4e7836 */ /* 0x000fe20000000000 */
[----:B------:R-:W-:Y:S01]  /*a6cd0*/  ULDC.64 UR8, c[0x0][0x228] ;  /* 0x00008a0000087ab9 */ /* 0x000fe20000000a00 */
[----:B-1----:R-:W-:-:S08]  /*a6ce0*/  IMAD.WIDE R76, R174, 0x4, R6 ;  /* 0x00000004ae4c7825 */ /* 0x002fd000078e0206 */
[----:B--2---:R1:W-:Y:S02]  /*a6cf0*/  @P5 STG.E desc[UR4][R76.64], R142 ;  /* 0x0000008e4c005986 */ /* 0x0043e4000c101904 */
[----:B-1----:R-:W-:-:S05]  /*a6d00*/  IMAD.WIDE R76, R174, 0x4, R8 ;  /* 0x00000004ae4c7825 */ /* 0x002fca00078e0208 */
[----:B---3--:R1:W-:Y:S04]  /*a6d10*/  @P4 STG.E desc[UR4][R76.64], R138 ;  /* 0x0000008a4c004986 */ /* 0x0083e8000c101904 */
[----:B-1----:R-:W2:Y:S04]  /*a6d20*/  LDL.LU R138, [R1+0x1e40] ;  /* 0x001e4000018a7983 */ /* 0x002ea80000300800 */
[----:B------:R-:W3:Y:S01]  /*a6d30*/  LDL.LU R147, [R1+0x1e30] ;  /* 0x001e300001937983 */ /* 0x000ee20000300800 */
[----:B------:R-:W-:Y:S01]  /*a6d40*/  ISETP.GE.AND P4, PT, R78, UR9, PT ;  /* 0x000000094e007c0c */ /* 0x000fe2000bf86270 */
[----:B------:R-:W-:Y:S01]  /*a6d50*/  IMAD.WIDE R76, R175, 0x4, R2 ;  /* 0x00000004af4c7825 */ /* 0x000fe200078e0202 */
[----:B------:R-:W-:Y:S01]  /*a6d60*/  ULDC UR9, c[0x0][0x228] ;  /* 0x00008a0000097ab9 */ /* 0x000fe20000000800 */
[----:B------:R-:W4:Y:S01]  /*a6d70*/  LDL.LU R145, [R1+0x1c00] ;  /* 0x001c000001917983 */ /* 0x000f220000300800 */
[----:B------:R-:W-:Y:S01]  /*a6d80*/  ISETP.LT.AND P5, PT, R11, UR10, !P4 ;  /* 0x0000000a0b007c0c */ /* 0x000fe2000e7a1270 */
[----:B------:R-:W-:Y:S01]  /*a6d90*/  VIADD R78, R10, 0x8 ;  /* 0x000000080a4e7836 */ /* 0x000fe20000000000 */
[----:B------:R-:W-:-:S11]  /*a6da0*/  ULDC UR10, c[0x0][0x228] ;  /* 0x00008a00000a7ab9 */ /* 0x000fd60000000800 */
[----:B------:R1:W-:Y:S01]  /*a6db0*/  @P5 STG.E desc[UR4][R76.64], R140 ;  /* 0x0000008c4c005986 */ /* 0x0003e2000c101904 */
[----:B------:R-:W-:Y:S01]  /*a6dc0*/  ISETP.LT.AND P5, PT, R12, UR9, !P4 ;  /* 0x000000090c007c0c */ /* 0x000fe2000e7a1270 */
[----:B------:R-:W-:Y:S02]  /*a6dd0*/  ULDC UR9, c[0x0][0x228] ;  /* 0x00008a0000097ab9 */ /* 0x000fe40000000800 */
[----:B-1----:R-:W4:Y:S01]  /*a6de0*/  LDL.LU R140, [R1+0x1400] ;  /* 0x00140000018c7983 */ /* 0x002f220000300800 */
[----:B------:R-:W-:-:S03]  /*a6df0*/  IMAD.WIDE R76, R175, 0x4, R4 ;  /* 0x00000004af4c7825 */ /* 0x000fc600078e0204 */
[----:B------:R-:W4:Y:S06]  /*a6e00*/  LDL.LU R146, [R1+0xc00] ;  /* 0x000c000001927983 */ /* 0x000f2c0000300800 */
[----:B------:R1:W-:Y:S04]  /*a6e10*/  @P5 STG.E desc[UR4][R76.64], R139 ;  /* 0x0000008b4c005986 */ /* 0x0003e8000c101904 */
[----:B-1----:R-:W4:Y:S04]  /*a6e20*/  LDL.LU R139, [R1+0x810] ;  /* 0x00081000018b7983 */ /* 0x002f280000300800 */
[----:B------:R-:W4:Y:S01]  /*a6e30*/  LDL.LU R143, [R1+0x2090] ;  /* 0x00209000018f7983 */ /* 0x000f220000300800 */
[----:B------:R-:W-:-:S02]  /*a6e40*/  ISETP.LT.AND P5, PT, R13, UR9, !P4 ;  /* 0x000000090d007c0c */ /* 0x000fc4000e7a1270 */
[----:B------:R-:W-:Y:S01]  /*a6e50*/  ISETP.LT.AND P4, PT, R14, UR8, !P4 ;  /* 0x000000080e007c0c */ /* 0x000fe2000e781270 */
[C---:B------:R-:W-:Y:S01]  /*a6e60*/  IMAD.WIDE R76, R175.reuse, 0x4, R6 ;  /* 0x00000004af4c7825 */ /* 0x040fe200078e0206 */
[----:B------:R-:W-:Y:S01]  /*a6e70*/  ULDC.64 UR8, c[0x0][0x228] ;  /* 0x00008a0000087ab9 */ /* 0x000fe20000000a00 */
[----:B------:R-:W4:Y:S04]  /*a6e80*/  LDL.LU R142, [R1+0x2094] ;  /* 0x00209400018e7983 */ /* 0x000f280000300800 */
[----:B------:R-:W4:Y:S04]  /*a6e90*/  LDL.LU R141, [R1+0x2098] ;  /* 0x00209800018d7983 */ /* 0x000f280000300800 */
[----:B------:R1:W-:Y:S04]  /*a6ea0*/  @P5 STG.E desc[UR4][R76.64], R251 ;  /* 0x000000fb4c005986 */ /* 0x0003e8000c101904 */
[----:B------:R-:W4:Y:S01]  /*a6eb0*/  LDL.LU R144, [R1+0x400] ;  /* 0x0004000001907983 */ /* 0x000f220000300800 */
[----:B-1----:R-:W-:-:S05]  /*a6ec0*/  IMAD.WIDE R76, R175, 0x4, R8 ;  /* 0x00000004af4c7825 */ /* 0x002fca00078e0208 */
[----:B------:R1:W-:Y:S01]  /*a6ed0*/  @P4 STG.E desc[UR4][R76.64], R247 ;  /* 0x000000f74c004986 */ /* 0x0003e2000c101904 */
[----:B------:R-:W-:Y:S01]  /*a6ee0*/  ISETP.GE.AND P4, PT, R78, UR9, PT ;  /* 0x000000094e007c0c */ /* 0x000fe2000bf86270 */
[----:B------:R-:W-:-:S03]  /*a6ef0*/  ULDC UR9, c[0x0][0x228] ;  /* 0x00008a0000097ab9 */ /* 0x000fc60000000800 */
[----:B------:R-:W-:Y:S01]  /*a6f00*/  ISETP.LT.AND P5, PT, R11, UR10, !P4 ;  /* 0x0000000a0b007c0c */ /* 0x000fe2000e7a1270 */
[----:B-1----:R-:W-:Y:S01]  /*a6f10*/  IMAD.WIDE R76, R252, 0x4, R2 ;  /* 0x00000004fc4c7825 */ /* 0x002fe200078e0202 */
[----:B------:R-:W-:-:S11]  /*a6f20*/  ULDC UR10, c[0x0][0x228] ;  /* 0x00008a00000a7ab9 */ /* 0x000fd60000000800 */
[----:B--2---:R1:W-:Y:S04]  /*a6f30*/  @P5 STG.E desc[UR4][R76.64], R138 ;  /* 0x0000008a4c005986 */ /* 0x0043e8000c101904 */
[----:B-1----:R-:W2:Y:S01]  /*a6f40*/  LDL.LU R138, [R1+0x10] ;  /* 0x00001000018a7983 */ /* 0x002ea20000300800 */
[----:B------:R-:W-:Y:S01]  /*a6f50*/  ISETP.LT.AND P5, PT, R12, UR9, !P4 ;  /* 0x000000090c007c0c */ /* 0x000fe2000e7a1270 */
[----:B------:R-:W-:Y:S01]  /*a6f60*/  IMAD.WIDE R76, R252, 0x4, R4 ;  /* 0x00000004fc4c7825 */ /* 0x000fe200078e0204 */
[----:B------:R-:W-:-:S11]  /*a6f70*/  ULDC UR9, c[0x0][0x228] ;  /* 0x00008a0000097ab9 */ /* 0x000fd60000000800 */
[----:B---3--:R1:W-:Y:S01]  /*a6f80*/  @P5 STG.E desc[UR4][R76.64], R147 ;  /* 0x000000934c005986 */ /* 0x0083e2000c101904 */
[----:B------:R-:W-:Y:S02]  /*a6f90*/  ISETP.LT.AND P5, PT, R13, UR9, !P4 ;  /* 0x000000090d007c0c */ /* 0x000fe4000e7a1270 */
[----:B------:R-:W-:Y:S01]  /*a6fa0*/  ISETP.LT.AND P4, PT, R14, UR8, !P4 ;  /* 0x000000080e007c0c */ /* 0x000fe2000e781270 */
[----:B------:R-:W-:Y:S01]  /*a6fb0*/  VIADD R78, R10, 0x9 ;  /* 0x000000090a4e7836 */ /* 0x000fe20000000000 */
[----:B------:R-:W-:Y:S01]  /*a6fc0*/  ULDC.64 UR8, c[0x0][0x228] ;  /* 0x00008a0000087ab9 */ /* 0x000fe20000000a00 */
[----:B-1----:R-:W-:-:S08]  /*a6fd0*/  IMAD.WIDE R76, R252, 0x4, R6 ;  /* 0x00000004fc4c7825 */ /* 0x002fd000078e0206 */
[----:B----4-:R1:W-:Y:S04]  /*a6fe0*/  @P5 STG.E desc[UR4][R76.64], R145 ;  /* 0x000000914c005986 */ /* 0x0103e8000c101904 */
[----:B-1----:R-:W3:Y:S01]  /*a6ff0*/  LDL.LU R145, [R1+0x1e44] ;  /* 0x001e440001917983 */ /* 0x002ee20000300800 */
[----:B------:R-:W-:-:S05]  /*a7000*/  IMAD.WIDE R76, R252, 0x4, R8 ;  /* 0x00000004fc4c7825 */ /* 0x000fca00078e0208 */
[----:B------:R1:W-:Y:S01]  /*a7010*/  @P4 STG.E desc[UR4][R76.64], R140 ;  /* 0x0000008c4c004986 */ /* 0x0003e2000c101904 */
[----:B------:R-:W-:Y:S01]  /*a7020*/  ISETP.GE.AND P4, PT, R78, UR9, PT ;  /* 0x000000094e007c0c */ /* 0x000fe2000bf86270 */
[----:B------:R-:W-:Y:S02]  /*a7030*/  ULDC UR9, c[0x0][0x228] ;  /* 0x00008a0000097ab9 */ /* 0x000fe40000000800 */
[----:B-1----:R-:W4:Y:S01]  /*a7040*/  LDL.LU R140, [R1+0x1e34] ;  /* 0x001e3400018c7983 */ /* 0x002f220000300800 */
[----:B------:R-:W-:Y:S01]  /*a7050*/  ISETP.LT.AND P5, PT, R11, UR10, !P4 ;  /* 0x0000000a0b007c0c */ /* 0x000fe2000e7a1270 */
[----:B------:R-:W-:Y:S01]  /*a7060*/  IMAD.WIDE R76, R143, 0x4, R2 ;  /* 0x000000048f4c7825 */ /* 0x000fe200078e0202 */
[----:B------:R-:W-:-:S11]  /*a7070*/  ULDC UR10, c[0x0][0x228] ;  /* 0x00008a00000a7ab9 */ /* 0x000fd60000000800 */
[----:B------:R1:W-:Y:S01]  /*a7080*/  @P5 STG.E desc[UR4][R76.64], R146 ;  /* 0x000000924c005986 */ /* 0x0003e2000c101904 */
[----:B------:R-:W-:Y:S01]  /*a7090*/  ISETP.LT.AND P5, PT, R12, UR9, !P4 ;  /* 0x000000090c007c0c */ /* 0x000fe2000e7a1270 */
[----:B------:R-:W-:Y:S02]  /*a70a0*/  ULDC UR9, c[0x0][0x228] ;  /* 0x00008a0000097ab9 */ /* 0x000fe40000000800 */
[----:B-1----:R-:W4:Y:S01]  /*a70b0*/  LDL.LU R146, [R1+0x1c04] ;  /* 0x001c040001927983 */ /* 0x002f220000300800 */
[----:B------:R-:W-:-:S09]  /*a70c0*/  IMAD.WIDE R76, R143, 0x4, R4 ;  /* 0x000000048f4c7825 */ /* 0x000fd200078e0204 */
[----:B------:R1:W-:Y:S04]  /*a70d0*/  @P5 STG.E desc[UR4][R76.64], R139 ;  /* 0x0000008b4c005986 */ /* 0x0003e8000c101904 */
[----:B-1----:R-:W4:Y:S01]  /*a70e0*/  LDL.LU R139, [R1+0x1404] ;  /* 0x00140400018b7983 */ /* 0x002f220000300800 */
[----:B------:R-:W-:Y:S01]  /*a70f0*/  ISETP.LT.AND P5, PT, R13, UR9, !P4 ;  /* 0x000000090d007c0c */ /* 0x000fe2000e7a1270 */
[----:B------:R-:W-:Y:S01]  /*a7100*/  IMAD.WIDE R76, R143, 0x4, R6 ;  /* 0x000000048f4c7825 */ /* 0x000fe200078e0206 */
[----:B------:R-:W-:Y:S01]  /*a7110*/  ISETP.LT.AND P4, PT, R14, UR8, !P4 ;  /* 0x000000080e007c0c */ /* 0x000fe2000e781270 */
[----:B------:R-:W-:-:S10]  /*a7120*/  ULDC.64 UR8, c[0x0][0x228] ;  /* 0x00008a0000087ab9 */ /* 0x000fd40000000a00 */
[----:B------:R1:W-:Y:S02]  /*a7130*/  @P5 STG.E desc[UR4][R76.64], R144 ;  /* 0x000000904c005986 */ /* 0x0003e4000c101904 */
[----:B-1----:R-:W-:Y:S02]  /*a7140*/  IMAD.WIDE R76, R143, 0x4, R8 ;  /* 0x000000048f4c7825 */ /* 0x002fe400078e0208 */
[----:B------:R-:W4:Y:S04]  /*a7150*/  LDL.LU R143, [R1+0x209c] ;  /* 0x00209c00018f7983 */ /* 0x000f280000300800 */
[----:B------:R-:W4:Y:S04]  /*a7160*/  LDL.LU R144, [R1+0xc04] ;  /* 0x000c040001907983 */ /* 0x000f280000300800 */
[----:B--2---:R1:W-:Y:S04]  /*a7170*/  @P4 STG.E desc[UR4][R76.64], R138 ;  /* 0x0000008a4c004986 */ /* 0x0043e8000c101904 */
[----:B-1----:R-:W2:Y:S01]  /*a7180*/  LDL.LU R138, [R1+0x814] ;  /* 0x00081400018a7983 */ /* 0x002ea20000300800 */
[----:B------:R-:W-:-:S05]  /*a7190*/  VIADD R78, R10, 0xa ;  /* 0x0000000a0a4e7836 */ /* 0x000fca0000000000 */
[----:B------:R-:W-:Y:S01]  /*a71a0*/  ISETP.GE.AND P4, PT, R78, UR9, PT ;  /* 0x000000094e007c0c */ /* 0x000fe2000bf86270 */
[----:B------:R-:W-:Y:S01]  /*a71b0*/  IMAD.WIDE R76, R142, 0x4, R2 ;  /* 0x000000048e4c7825 */ /* 0x000fe200078e0202 */
[----:B------:R-:W-:Y:S02]  /*a71c0*/  ULDC UR9, c[0x0][0x228] ;  /* 0x00008a0000097ab9 */ /* 0x000fe40000000800 */
[----:B------:R-:W-:Y:S01]  /*a71d0*/  ISETP.LT.AND P5, PT, R11, UR10, !P4 ;  /* 0x0000000a0b007c0c */ /* 0x000fe2000e7a1270 */
[----:B------:R-:W-:Y:S01]  /*a71e0*/  VIADD R78, R10, 0xb ;  /* 0x0000000b0a4e7836 */ /* 0x000fe20000000000 */
[----:B------:R-:W-:-:S11]  /*a71f0*/  ULDC UR10, c[0x0][0x228] ;  /* 0x00008a00000a7ab9 */ /* 0x000fd60000000800 */
[----:B---3--:R1:W-:Y:S01]  /*a7200*/  @P5 STG.E desc[UR4][R76.64], R145 ;  /* 0x000000914c005986 */ /* 0x0083e2000c101904 */
[----:B------:R-:W-:Y:S01]  /*a7210*/  ISETP.LT.AND P5, PT, R12, UR9, !P4 ;  /* 0x000000090c007c0c */ /* 0x000fe2000e7a1270 */
[----:B------:R-:W-:Y:S02]  /*a7220*/  ULDC UR9, c[0x0][0x228] ;  /* 0x00008a0000097ab9 */ /* 0x000fe40000000800 */
[----:B-1----:R-:W3:Y:S01]  /*a7230*/  LDL.LU R145, [R1+0x404] ;  /* 0x0004040001917983 */ /* 0x002ee20000300800 */
[----:B------:R-:W-:-:S09]  /*a7240*/  IMAD.WIDE R76, R142, 0x4, R4 ;  /* 0x000000048e4c7825 */ /* 0x000fd200078e0204 */
[----:B----4-:R1:W-:Y:S04]  /*a7250*/  @P5 STG.E desc[UR4][R76.64], R140 ;  /* 0x0000008c4c005986 */ /* 0x0103e8000c101904 */
[----:B-1----:R-:W4:Y:S01]  /*a7260*/  LDL.LU R140, [R1+0x14] ;  /* 0x00001400018c7983 */ /* 0x002f220000300800 */
[----:B------:R-:W-:Y:S02]  /*a7270*/  ISETP.LT.AND P5, PT, R13, UR9, !P4 ;  /* 0x000000090d007c0c */ /* 0x000fe4000e7a1270 */
[----:B------:R-:W-:Y:S01]  /*a7280*/  ISETP.LT.AND P4, PT, R14, UR8, !P4 ;  /* 0x000000080e007c0c */ /* 0x000fe2000e781270 */
[----:B------:R-:W-:Y:S01]  /*a7290*/  IMAD.WIDE R76, R142, 0x4, R6 ;  /* 0x000000048e4c7825 */ /* 0x000fe200078e0206 */
[----:B------:R-:W-:-:S09]  /*a72a0*/  ULDC.64 UR8, c[0x0][0x228] ;  /* 0x00008a0000087ab9 */ /* 0x000fd20000000a00 */
[----:B------:R1:W-:Y:S02]  /*a72b0*/  @P5 STG.E desc[UR4][R76.64], R146 ;  /* 0x000000924c005986 */ /* 0x0003e4000c101904 */
[----:B-1----:R-:W-:Y:S02]  /*a72c0*/  IMAD.WIDE R76, R142, 0x4, R8 ;  /* 0x000000048e4c7825 */ /* 0x002fe400078e0208 */
[----:B------:R-:W4:Y:S04]  /*a72d0*/  LDL.LU R142, [R1+0x20a0] ;  /* 0x0020a000018e7983 */ /* 0x000f280000300800 */
[----:B------:R1:W-:Y:S01]  /*a72e0*/  @P4 STG.E desc[UR4][R76.64], R139 ;  /* 0x0000008b4c004986 */ /* 0x0003e2000c101904 */
[----:B------:R-:W-:Y:S01]  /*a72f0*/  ISETP.GE.AND P4, PT, R78, UR9, PT ;  /* 0x000000094e007c0c */ /* 0x000fe2000bf86270 */
[----:B------:R-:W-:-:S02]  /*a7300*/  ULDC UR9, c[0x0][0x228] ;  /* 0x00008a0000097ab9 */ /* 0x000fc40000000800 */
[----:B-1----:R-:W4:Y:S01]  /*a7310*/  LDL.LU R139, [R1+0x1e48] ;  /* 0x001e4800018b7983 */ /* 0x002f220000300800 */
[----:B------:R-:W-:Y:S01]  /*a7320*/  ISETP.LT.AND P5, PT, R11, UR10, !P4 ;  /* 0x0000000a0b007c0c */ /* 0x000fe2000e7a1270 */
[----:B------:R-:W-:Y:S01]  /*a7330*/  IMAD.WIDE R76, R141, 0x4, R2 ;  /* 0x000000048d4c7825 */ /* 0x000fe200078e0202 */
[----:B------:R-:W-:Y:S01]  /*a7340*/  ULDC UR10, c[0x0][0x228] ;  /* 0x00008a00000a7ab9 */ /* 0x000fe20000000800 */
[----:B------:R-:W4:Y:S10]  /*a7350*/  LDL.LU R146, [R1+0x1e38] ;  /* 0x001e380001927983 */ /* 0x000f340000300800 */
[----:B------:R1:W-:Y:S01]  /*a7360*/  @P5 STG.E desc[UR4][R76.64], R144 ;  /* 0x000000904c005986 */ /* 0x0003e2000c101904 */
[----:B------:R-:W-:Y:S01]  /*a7370*/  ISETP.LT.AND P5, PT, R12, UR9, !P4 ;  /* 0x000000090c007c0c */ /* 0x000fe2000e7a1270 */
[----:B------:R-:W-:-:S02]  /*a7380*/  ULDC UR9, c[0x0][0x228] ;  /* 0x00008a0000097ab9 */ /* 0x000fc40000000800 */
[----:B-1----:R-:W4:Y:S01]  /*a7390*/  LDL.LU R144, [R1+0x1c08] ;  /* 0x001c080001907983 */ /* 0x002f220000300800 */
[----:B------:R-:W-:-:S09]  /*a73a0*/  IMAD.WIDE R76, R141, 0x4, R4 ;  /* 0x000000048d4c7825 */ /* 0x000fd200078e0204 */
[----:B--2---:R1:W-:Y:S04]  /*a73b0*/  @P5 STG.E desc[UR4][R76.64], R138 ;  /* 0x0000008a4c005986 */ /* 0x0043e8000c101904 */
[----:B-1----:R-:W2:Y:S01]  /*a73c0*/  LDL.LU R138, [R1+0x1408] ;  /* 0x00140800018a7983 */ /* 0x002ea20000300800 */
[----:B------:R-:W-:Y:S02]  /*a73d0*/  ISETP.LT.AND P5, PT, R13, UR9, !P4 ;  /* 0x000000090d007c0c */ /* 0x000fe4000e7a1270 */
[----:B------:R-:W-:Y:S01]  /*a73e0*/  ISETP.LT.AND P4, PT, R14, UR8, !P4 ;  /* 0x000000080e007c0c */ /* 0x000fe2000e781270 */
[----:B------:R-:W-:Y:S01]  /*a73f0*/  IMAD.WIDE R76, R141, 0x4, R6 ;  /* 0x000000048d4c7825 */ /* 0x000fe200078e0206 */
[----:B------:R-:W-:-:S09]  /*a7400*/  ULDC.64 UR8, c[0x0][0x228] ;  /* 0x00008a0000087ab9 */ /* 0x000fd20000000a00 */
[----:B---3--:R1:W-:Y:S02]  /*a7410*/  @P5 STG.E desc[UR4][R76.64], R145 ;  /* 0x000000914c005986 */ /* 0x0083e4000c101904 */
[----:B-1----:R-:W-:Y:S02]  /*a7420*/  IMAD.WIDE R76, R141, 0x4, R8 ;  /* 0x000000048d4c7825 */ /* 0x002fe400078e0208 */
[----:B------:R-:W3:Y:S04]  /*a7430*/  LDL.LU R141, [R1+0x20a4] ;  /* 0x0020a400018d7983 */ /* 0x000ee80000300800 */
[----:B----4-:R1:W-:Y:S04]  /*a7440*/  @P4 STG.E desc[UR4][R76.64], R140 ;  /* 0x0000008c4c004986 */ /* 0x0103e8000c101904 */
[----:B-1----:R-:W4:Y:S04]  /*a7450*/  LDL.LU R140, [R1+0xc08] ;  /* 0x000c0800018c7983 */ /* 0x002f280000300800 */
[----:B------:R-:W3:Y:S01]  /*a7460*/  LDL.LU R147, [R1+0x818] ;  /* 0x0008180001937983 */ /* 0x000ee20000300800 */
[----:B------:R-:W-:-:S03]  /*a7470*/  VIADD R78, R10, 0xc ;  /* 0x0000000c0a4e7836 */ /* 0x000fc60000000000 */
[----:B------:R-:W3:Y:S02]  /*a7480*/  LDL.LU R145, [R1+0x408] ;  /* 0x0004080001917983 */ /* 0x000ee40000300800 */
[----:B------:R-:W-:Y:S01]  /*a7490*/  ISETP.GE.AND P4, PT, R78, UR9, PT ;  /* 0x000000094e007c0c */ /* 0x000fe2000bf86270 */
[----:B------:R-:W-:Y:S01]  /*a74a0*/  IMAD.WIDE R76, R143, 0x4, R2 ;  /* 0x000000048f4c7825 */ /* 0x000fe200078e0202 */
[----:B------:R-:W-:Y:S02]  /*a74b0*/  ULDC UR9, c[0x0][0x228] ;  /* 0x00008a0000097ab9 */ /* 0x000fe40000000800 */
[----:B------:R-:W-:Y:S01]  /*a74c0*/  ISETP.LT.AND P5, PT, R11, UR10, !P4 ;  /* 0x0000000a0b007c0c */ /* 0x000fe2000e7a1270 */
[----:B------:R-:W-:Y:S01]  /*a74d0*/  VIADD R78, R10, 0xd ;  /* 0x0000000d0a4e7836 */ /* 0x000fe20000000000 */
[----:B------:R-:W-:-:S11]  /*a74e0*/  ULDC UR10, c[0x0][0x228] ;  /* 0x00008a00000a7ab9 */ /* 0x000fd60000000800 */
[----:B------:R1:W-:Y:S01]  /*a74f0*/  @P5 STG.E desc[UR4][R76.64], R139 ;  /* 0x0000008b4c005986 */ /* 0x0003e2000c101904 */
[----:B------:R-:W-:Y:S01]  /*a7500*/  ISETP.LT.AND P5, PT, R12, UR9, !P4 ;  /* 0x000000090c007c0c */ /* 0x000fe2000e7a1270 */
[----:B------:R-:W-:Y:S02]  /*a7510*/  ULDC UR9, c[0x0][0x228] ;  /* 0x00008a0000097ab9 */ /* 0x000fe40000000800 */
[----:B-1----:R-:W3:Y:S01]  /*a7520*/  LDL.LU R139, [R1+0x18] ;  /* 0x00001800018b7983 */ /* 0x002ee20000300800 */
[----:B------:R-:W-:-:S09]  /*a7530*/  IMAD.WIDE R76, R143, 0x4, R4 ;  /* 0x000000048f4c7825 */ /* 0x000fd200078e0204 */
[----:B------:R1:W-:Y:S01]  /*a7540*/  @P5 STG.E desc[UR4][R76.64], R146 ;  /* 0x000000924c005986 */ /* 0x0003e2000c101904 */
[----:B------:R-:W-:Y:S02]  /*a7550*/  ISETP.LT.AND P5, PT, R13, UR9, !P4 ;  /* 0x000000090d007c0c */ /* 0x000fe4000e7a1270 */
[----:B------:R-:W-:Y:S01]  /*a7560*/  ISETP.LT.AND P4, PT, R14, UR8, !P4 ;  /* 0x000000080e007c0c */ /* 0x000fe2000e781270 */
[----:B------:R-:W-:Y:S01]  /*a7570*/  ULDC.64 UR8, c[0x0][0x228] ;  /* 0x00008a0000087ab9 */ /* 0x000fe20000000a00 */
[----:B-1----:R-:W-:-:S09]  /*a7580*/  IMAD.WIDE R76, R143, 0x4, R6 ;  /* 0x000000048f4c7825 */ /* 0x002fd200078e0206 */
[----:B------:R1:W-:Y:S04]  /*a7590*/  @P5 STG.E desc[UR4][R76.64], R144 ;  /* 0x000000904c005986 */ /* 0x0003e8000c101904 */
[----:B-1----:R-:W3:Y:S01]  /*a75a0*/  LDL.LU R144, [R1+0x1e4c] ;  /* 0x001e4c0001907983 */ /* 0x002ee20000300800 */
[----:B------:R-:W-:-:S03]  /*a75b0*/  IMAD.WIDE R76, R143, 0x4, R8 ;  /* 0x000000048f4c7825 */ /* 0x000fc600078e0208 */
[----:B------:R-:W3:Y:S04]  /*a75c0*/  LDL.LU R143, [R1+0x20a8] ;  /* 0x0020a800018f7983 */ /* 0x000ee80000300800 */
[----:B--2---:R1:W-:Y:S04]  /*a75d0*/  @P4 STG.E desc[UR4][R76.64], R138 ;  /* 0x0000008a4c004986 */ /* 0x0043e8000c101904 */
[----:B-1----:R-:W2:Y:S01]  /*a75e0*/  LDL.LU R138, [R1+0x1e3c] ;  /* 0x001e3c00018a7983 */ /* 0x002ea20000300800 */
[----:B------:R-:W-:Y:S01]  /*a75f0*/  ISETP.GE.AND P4, PT, R78, UR9, PT ;  /* 0x000000094e007c0c */ /* 0x000fe2000bf86270 */
[----:B------:R-:W-:Y:S01]  /*a7600*/  IMAD.WIDE R76, R142, 0x4, R2 ;  /* 0x000000048e4c7825 */ /* 0x000fe200078e0202 */
[----:B------:R-:W-:Y:S01]  /*a7610*/  ULDC UR9, c[0x0][0x228] ;  /* 0x00008a0000097ab9 */ /* 0x000fe20000000800 */
[----:B------:R-:W2:Y:S01]  /*a7620*/  LDL.LU R146, [R1+0x1c0c] ;  /* 0x001c0c0001927983 */ /* 0x000ea20000300800 */
[----:B------:R-:W-:Y:S01]  /*a7630*/  ISETP.LT.AND P5, PT, R11, UR10, !P4 ;  /* 0x0000000a0b007c0c */ /* 0x000fe2000e7a1270 */
[----:B------:R-:W-:Y:S01]  /*a7640*/  VIADD R78, R10, 0xe ;  /* 0x0000000e0a4e7836 */ /* 0x000fe20000000000 */
[----:B------:R-:W-:-:S11]  /*a7650*/  ULDC UR10, c[0x0][0x228] ;  /* 0x00008a00000a7ab9 */ /* 0x000fd60000000800 */
[----:B----4-:R1:W-:Y:S01]  /*a7660*/  @P5 STG.E desc[UR4][R76.64], R140 ;  /* 0x0000008c4c005986 */ /* 0x0103e2000c101904 */
[----:B------:R-:W-:Y:S01]  /*a7670*/  ISETP.LT.AND P5, PT, R12, UR9, !P4 ;  /* 0x000000090c007c0c */ /* 0x000fe2000e7a1270 */
[----:B------:R-:W-:Y:S02]  /*a7680*/  ULDC UR9, c[0x0][0x228] ;  /* 0x00008a0000097ab9 */ /* 0x000fe40000000800 */
[----:B-1----:R-:W4:Y:S01]  /*a7690*/  LDL.LU R140, [R1+0x140c] ;  /* 0x00140c00018c7983 */ /* 0x002f220000300800 */
[----:B------:R-:W-:-:S09]  /*a76a0*/  IMAD.WIDE R76, R142, 0x4, R4 ;  /* 0x000000048e4c7825 */ /* 0x000fd200078e0204 */
[----:B---3--:R1:W-:Y:S01]  /*a76b0*/  @P5 STG.E desc[UR4][R76.64], R147 ;  /* 0x000000934c005986 */ /* 0x0083e2000c101904 */
[----:B------:R-:W-:Y:S02]  /*a76c0*/  ISETP.LT.AND P5, PT, R13, UR9, !P4 ;  /* 0x000000090d007c0c */ /* 0x000fe4000e7a1270 */
[----:B------:R-:W-:Y:S01]  /*a76d0*/  ISETP.LT.AND P4, PT, R14, UR8, !P4 ;  /* 0x000000080e007c0c */ /* 0x000fe2000e781270 */
[----:B------:R-:W-:Y:S01]  /*a76e0*/  ULDC.64 UR8, c[0x0][0x228] ;  /* 0x00008a0000087ab9 */ /* 0x000fe20000000a00 */
[----:B-1----:R-:W-:-:S09]  /*a76f0*/  IMAD.WIDE R76, R142, 0x4, R6 ;  /* 0x000000048e4c7825 */ /* 0x002fd200078e0206 */
[----:B------:R1:W-:Y:S02]  /*a7700*/  @P5 STG.E desc[UR4][R76.64], R145 ;  /* 0x000000914c005986 */ /* 0x0003e4000c101904 */
[----:B-1----:R-:W-:Y:S02]  /*a7710*/  IMAD.WIDE R76, R142, 0x4, R8 ;  /* 0x000000048e4c7825 */ /* 0x002fe400078e0208 */
[----:B------:R-:W3:Y:S04]  /*a7720*/  LDL.LU R142, [R1+0xc0c] ;  /* 0x000c0c00018e7983 */ /* 0x000ee80000300800 */
[----:B------:R1:W-:Y:S01]  /*a7730*/  @P4 STG.E desc[UR4][R76.64], R139 ;  /* 0x0000008b4c004986 */ /* 0x0003e2000c101904 */
[----:B------:R-:W-:Y:S01]  /*a7740*/  ISETP.GE.AND P4, PT, R78, UR9, PT ;  /* 0x000000094e007c0c */ /* 0x000fe2000bf86270 */
[----:B------:R-:W-:-:S02]  /*a7750*/  ULDC UR9, c[0x0][0x228] ;  /* 0x00008a0000097ab9 */ /* 0x000fc40000000800 */
[----:B-1----:R-:W3:Y:S01]  /*a7760*/  LDL.LU R139, [R1+0x81c] ;  /* 0x00081c00018b7983 */ /* 0x002ee20000300800 */
[----:B------:R-:W-:Y:S01]  /*a7770*/  ISETP.LT.AND P5, PT, R11, UR10, !P4 ;  /* 0x0000000a0b007c0c */ /* 0x000fe2000e7a1270 */
[C---:B------:R-:W-:Y:S01]  /*a7780*/  IMAD.WIDE R76, R141.reuse, 0x4, R2 ;  /* 0x000000048d4c7825 */ /* 0x040fe200078e0202 */
[----:B------:R-:W-:Y:S01]  /*a7790*/  ULDC UR10, c[0x0][0x228] ;  /* 0x00008a00000a7ab9 */ /* 0x000fe20000000800 */
[----:B------:R-:W3:Y:S10]  /*a77a0*/  LDL.LU R145, [R1+0x40c] ;  /* 0x00040c0001917983 */ /* 0x000ef40000300800 */
[----:B------:R1:W-:Y:S01]  /*a77b0*/  @P5 STG.E desc[UR4][R76.64], R144 ;  /* 0x000000904c005986 */ /* 0x0003e2000c101904 */
[----:B------:R-:W-:Y:S01]  /*a77c0*/  ISETP.LT.AND P5, PT, R12, UR9, !P4 ;  /* 0x000000090c007c0c */ /* 0x000fe2000e7a1270 */
[----:B------:R-:W-:Y:S01]  /*a77d0*/  ULDC UR9, c[0x0][0x228] ;  /* 0x00008a0000097ab9 */ /* 0x000fe20000000800 */
[----:B-1----:R-:W-:-:S11]  /*a77e0*/  IMAD.WIDE R76, R141, 0x4, R4 ;  /* 0x000000048d4c7825 */ /* 0x002fd600078e0204 */
[----:B--2---:R1:W-:Y:S04]  /*a77f0*/  @P5 STG.E desc[UR4][R76.64], R138 ;  /* 0x0000008a4c005986 */ /* 0x0043e8000c101904 */
[----:B-1----:R-:W2:Y:S01]  /*a7800*/  LDL.LU R138, [R1+0x1c] ;  /* 0x00001c00018a7983 */ /* 0x002ea20000300800 */
[----:B------:R-:W-:Y:S01]  /*a7810*/  ISETP.LT.AND P5, PT, R13, UR9, !P4 ;  /* 0x000000090d007c0c */ /* 0x000fe2000e7a1270 */
[----:B------:R-:W-:Y:S02]  /*a7820*/  IMAD.WIDE R76, R141, 0x4, R6 ;  /* 0x000000048d4c7825 */ /* 0x000fe400078e0206 */
[----:B------:R-:W2:Y:S01]  /*a7830*/  LDL.LU R144, [R1+0x20ac] ;  /* 0x0020ac0001907983 */ /* 0x000ea20000300800 */
[----:B------:R-:W-:Y:S01]  /*a7840*/  ISETP.LT.AND P4, PT, R14, UR8, !P4 ;  /* 0x000000080e007c0c */ /* 0x000fe2000e781270 */
[----:B------:R-:W-:Y:S01]  /*a7850*/  VIADD R78, R10, 0xf ;  /* 0x0000000f0a4e7836 */ /* 0x000fe20000000000 */
[----:B------:R-:W-:-:S07]  /*a7860*/  ULDC.64 UR8, c[0x0][0x228] ;  /* 0x00008a0000087ab9 */ /* 0x000fce0000000a00 */
[----:B------:R1:W-:Y:S02]  /*a7870*/  @P5 STG.E desc[UR4][R76.64], R146 ;  /* 0x000000924c005986 */ /* 0x0003e4000c101904 */
[----:B-1----:R-:W-:Y:S02]  /*a7880*/  IMAD.WIDE R76, R141, 0x4, R8 ;  /* 0x000000048d4c7825 */ /* 0x002fe400078e0208 */
[----:B------:R-:W2:Y:S04]  /*a7890*/  LDL.LU R141, [R1+0x1c10] ;  /* 0x001c1000018d7983 */ /* 0x000ea80000300800 */
[----:B----4-:R1:W-:Y:S01]  /*a78a0*/  @P4 STG.E desc[UR4][R76.64], R140 ;  /* 0x0000008c4c004986 */ /* 0x0103e2000c101904 */
[----:B------:R-:W-:Y:S01]  /*a78b0*/  ISETP.GE.AND P4, PT, R78, UR9, PT ;  /* 0x000000094e007c0c */ /* 0x000fe2000bf86270 */
[----:B------:R-:W-:-:S02]  /*a78c0*/  ULDC UR9, c[0x0][0x228] ;  /* 0x00008a0000097ab9 */ /* 0x000fc40000000800 */
[----:B-1----:R-:W4:Y:S01]  /*a78d0*/  LDL.LU R140, [R1+0x1810] ;  /* 0x00181000018c7983 */ /* 0x002f220000300800 */
[----:B------:R-:W-:Y:S01]  /*a78e0*/  ISETP.LT.AND P5, PT, R11, UR10, !P4 ;  /* 0x0000000a0b007c0c */ /* 0x000fe2000e7a1270 */
[C---:B------:R-:W-:Y:S01]  /*a78f0*/  IMAD.WIDE R76, R143.reuse, 0x4, R2 ;  /* 0x000000048f4c7825 */ /* 0x040fe200078e0202 */
[----:B------:R-:W-:Y:S01]  /*a7900*/  ULDC UR10, c[0x0][0x228] ;  /* 0x00008a00000a7ab9 */ /* 0x000fe20000000800 */
[----:B------:R-:W4:Y:S10]  /*a7910*/  LDL.LU R146, [R1+0x1410] ;  /* 0x0014100001927983 */ /* 0x000f340000300800 */
[----:B---3--:R1:W-:Y:S01]  /*a7920*/  @P5 STG.E desc[UR4][R76.64], R142 ;  /* 0x0000008e4c005986 */ /* 0x0083e2000c101904 */
[----:B------:R-:W-:Y:S01]  /*a7930*/  ISETP.LT.AND P5, PT, R12, UR9, !P4 ;  /* 0x000000090c007c0c */ /* 0x000fe2000e7a1270 */
[----:B------:R-:W-:Y:S01]  /*a7940*/  ULDC UR9, c[0x0][0x228] ;  /* 0x00008a0000097ab9 */ /* 0x000fe20000000800 */
[----:B-1----:R-:W-:-:S11]  /*a7950*/  IMAD.WIDE R76, R143, 0x4, R4 ;  /* 0x000000048f4c7825 */ /* 0x002fd600078e0204 */
[----:B------:R1:W-:Y:S04]  /*a7960*/  @P5 STG.E desc[UR4][R76.64], R139 ;  /* 0x0000008b4c005986 */ /* 0x0003e8000c101904 */
[----:B-1----:R-:W3:Y:S01]  /*a7970*/  LDL.LU R139, [R1+0x1010] ;  /* 0x00101000018b7983 */ /* 0x002ee20000300800 */
[----:B------:R-:W-:Y:S01]  /*a7980*/  ISETP.LT.AND P5, PT, R13, UR9, !P4 ;  /* 0x000000090d007c0c */ /* 0x000fe2000e7a1270 */
[----:B------:R-:W-:Y:S02]  /*a7990*/  IMAD.WIDE R76, R143, 0x4, R6 ;  /* 0x000000048f4c7825 */ /* 0x000fe400078e0206 */
[----:B------:R-:W3:Y:S01]  /*a79a0*/  LDL.LU R142, [R1+0x20b0] ;  /* 0x0020b000018e7983 */ /* 0x000ee20000300800 */
[----:B------:R-:W-:Y:S01]  /*a79b0*/  ISETP.LT.AND P4, PT, R14, UR8, !P4 ;  /* 0x000000080e007c0c */ /* 0x000fe2000e781270 */
[----:B------:R-:W-:Y:S01]  /*a79c0*/  VIADD R78, R10, 0x10 ;  /* 0x000000100a4e7836 */ /* 0x000fe20000000000 */
[----:B------:R-:W-:-:S07]  /*a79d0*/  ULDC.64 UR8, c[0x0][0x228] ;  /* 0x00008a0000087ab9 */ /* 0x000fce0000000a00 */
[----:B------:R1:W-:Y:S04]  /*a79e0*/  @P5 STG.E desc[UR4][R76.64], R145 ;  /* 0x000000914c005986 */ /* 0x0003e8000c101904 */
[----:B-1----:R-:W3:Y:S01]  /*a79f0*/  LDL.LU R145, [R1+0xc10] ;  /* 0x000c100001917983 */ /* 0x002ee20000300800 */
[----:B------:R-:W-:-:S05]  /*a7a00*/  IMAD.WIDE R76, R143, 0x4, R8 ;  /* 0x000000048f4c7825 */ /* 0x000fca00078e0208 */
        /* <DEDUP_REMOVED lines=9> */
[----:B------:R1:W-:Y:S01]  /*a7aa0*/  @P5 STG.E desc[UR4][R76.64], R141 ;  /* 0x0000008d4c005986 */ /* 0x0003e2000c101904 */
[----:B------:R-:W-:Y:S01]  /*a7ab0*/  ISETP.LT.AND P5, PT, R12, UR9, !P4 ;  /* 0x000000090c007c0c */ /* 0x000fe2000e7a1270 */
[----:B------:R-:W-:Y:S02]  /*a7ac0*/  ULDC UR9, c[0x0][0x228] ;  /* 0x00008a0000097ab9 */ /* 0x000fe40000000800 */
[----:B-1----:R-:W2:Y:S01]  /*a7ad0*/  LDL.LU R141, [R1+0x410] ;  /* 0x00041000018d7983 */ /* 0x002ea20000300800 */
[----:B------:R-:W-:-:S09]  /*a7ae0*/  IMAD.WIDE R76, R144, 0x4, R4 ;  /* 0x00000004904c7825 */ /* 0x000fd200078e0204 */
[----:B----4-:R1:W-:Y:S04]  /*a7af0*/  @P5 STG.E desc[UR4][R76.64], R140 ;  /* 0x0000008c4c005986 */ /* 0x0103e8000c101904 */
        /* <DEDUP_REMOVED lines=9> */
[----:B---3--:R1:W-:Y:S01]  /*a7b90*/  @P4 STG.E desc[UR4][R76.64], R139 ;  /* 0x0000008b4c004986 */ /* 0x0083e2000c101904 */
[----:B------:R-:W-:Y:S01]  /*a7ba0*/  ISETP.GE.AND P4, PT, R78, UR9, PT ;  /* 0x000000094e007c0c */ /* 0x000fe2000bf86270 */
[----:B------:R-:W-:-:S02]  /*a7bb0*/  ULDC UR9, c[0x0][0x228] ;  /* 0x00008a0000097ab9 */ /* 0x000fc40000000800 */
[----:B-1----:R-:W3:Y:S01]  /*a7bc0*/  LDL.LU R139, [R1+0x1814] ;  /* 0x00181400018b7983 */ /* 0x002ee20000300800 */
[----:B------:R-:W-:Y:S01]  /*a7bd0*/  ISETP.LT.AND P5, PT, R11, UR10, !P4 ;  /* 0x0000000a0b007c0c */ /* 0x000fe2000e7a1270 */
[----:B------:R-:W-:Y:S01]  /*a7be0*/  IMAD.WIDE R76, R142, 0x4, R2 ;  /* 0x000000048e4c7825 */ /* 0x000fe200078e0202 */
[----:B------:R-:W-:-:S11]  /*a7bf0*/  ULDC UR10, c[0x0][0x228] ;  /* 0x00008a00000a7ab9 */ /* 0x000fd60000000800 */
[----:B------:R1:W-:Y:S01]  /*a7c00*/  @P5 STG.E desc[UR4][R76.64], R145 ;  /* 0x000000914c005986 */ /* 0x0003e2000c101904 */
[----:B------:R-:W-:Y:S01]  /*a7c10*/  ISETP.LT.AND P5, PT, R12, UR9, !P4 ;  /* 0x000000090c007c0c */ /* 0x000fe2000e7a1270 */
[----:B------:R-:W-:Y:S02]  /*a7c20*/  ULDC UR9, c[0x0][0x228] ;  /* 0x00008a0000097ab9 */ /* 0x000fe40000000800 */
[----:B-1----:R-:W3:Y:S01]  /*a7c30*/  LDL.LU R145, [R1+0x1414] ;  /* 0x0014140001917983 */ /* 0x002ee20000300800 */
[----:B------:R-:W-:-:S09]  /*a7c40*/  IMAD.WIDE R76, R142, 0x4, R4 ;  /* 0x000000048e4c7825 */ /* 0x000fd200078e0204 */
[----:B--2---:R1:W-:Y:S04]  /*a7c50*/  @P5 STG.E desc[UR4][R76.64], R138 ;  /* 0x0000008a4c005986 */ /* 0x0043e8000c101904 */
[----:B-1----:R-:W2:Y:S01]  /*a7c60*/  LDL.LU R138, [R1+0x1014] ;  /* 0x00101400018a7983 */ /* 0x002ea20000300800 */
[----:B------:R-:W-:Y:S01]  /*a7c70*/  ISETP.LT.AND P5, PT, R13, UR9, !P4 ;  /* 0x000000090d007c0c */ /* 0x000fe2000e7a1270 */
[----:B------:R-:W-:Y:S01]  /*a7c80*/  IMAD.WIDE R76, R142, 0x4, R6 ;  /* 0x000000048e4c7825 */ /* 0x000fe200078e0206 */
[----:B------:R-:W-:Y:S01]  /*a7c90*/  ISETP.LT.AND P4, PT, R14, UR8, !P4 ;  /* 0x000000080e007c0c */ /* 0x000fe2000e781270 */
[----:B------:R-:W-:-:S10]  /*a7ca0*/  ULDC.64 UR8, c[0x0][0x228] ;  /* 0x00008a0000087ab9 */ /* 0x000fd40000000a00 */
[----:B------:R1:W-:Y:S02]  /*a7cb0*/  @P5 STG.E desc[UR4][R76.64], R141 ;  /* 0x0000008d4c005986 */ /* 0x0003e4000c101904 */
[----:B-1----:R-:W-:Y:S02]  /*a7cc0*/  IMAD.WIDE R76, R142, 0x4, R8 ;  /* 0x000000048e4c7825 */ /* 0x002fe400078e0208 */
[----:B------:R-:W2:Y:S04]  /*a7cd0*/  LDL.LU R142, [R1+0x20bc] ;  /* 0x0020bc00018e7983 */ /* 0x000ea80000300800 */
[----:B------:R-:W2:Y:S01]  /*a7ce0*/  LDL.LU R141, [R1+0xc14] ;  /* 0x000c1400018d7983 */ /* 0x000ea20000300800 */
[----:B------:R-:W-:-:S03]  /*a7cf0*/  VIADD R78, R10, 0x12 ;  /* 0x000000120a4e7836 */ /* 0x000fc60000000000 */
[----:B----4-:R1:W-:Y:S02]  /*a7d00*/  @P4 STG.E desc[UR4][R76.64], R140 ;  /* 0x0000008c4c004986 */ /* 0x0103e4000c101904 */
[----:B------:R-:W-:Y:S01]  /*a7d10*/  ISETP.GE.AND P4, PT, R78, UR9, PT ;  /* 0x000000094e007c0c */ /* 0x000fe2000bf86270 */
[----:B------:R-:W-:Y:S01]  /*a7d20*/  ULDC UR9, c[0x0][0x228] ;  /* 0x00008a0000097ab9 */ /* 0x000fe20000000800 */
[----:B-1----:R-:W4:Y:S02]  /*a7d30*/  LDL.LU R140, [R1+0x824] ;  /* 0x00082400018c7983 */ /* 0x002f240000300800 */
        /* <DEDUP_REMOVED lines=8> */
[----:B---3--:R1:W-:Y:S04]  /*a7dc0*/  @P5 STG.E desc[UR4][R76.64], R139 ;  /* 0x0000008b4c005986 */ /* 0x0083e8000c101904 */
[----:B-1----:R-:W3:Y:S01]  /*a7dd0*/  LDL.LU R139, [R1+0x24] ;  /* 0x00002400018b7983 */ /* 0x002ee20000300800 */
[----:B------:R-:W-:Y:S02]  /*a7de0*/  ISETP.LT.AND P5, PT, R13, UR9, !P4 ;  /* 0x000000090d007c0c */ /* 0x000fe4000e7a1270 */
[----:B------:R-:W-:Y:S01]  /*a7df0*/  ISETP.LT.AND P4, PT, R14, UR8, !P4 ;  /* 0x000000080e007c0c */ /* 0x000fe2000e781270 */
[----:B------:R-:W-:Y:S01]  /*a7e00*/  IMAD.WIDE R76, R143, 0x4, R6 ;  /* 0x000000048f4c7825 */ /* 0x000fe200078e0206 */
[----:B------:R-:W-:-:S09]  /*a7e10*/  ULDC.64 UR8, c[0x0][0x228] ;  /* 0x00008a0000087ab9 */ /* 0x000fd20000000a00 */
[----:B------:R1:W-:Y:S02]  /*a7e20*/  @P5 STG.E desc[UR4][R76.64], R145 ;  /* 0x000000914c005986 */ /* 0x0003e4000c101904 */
[----:B-1----:R-:W-:Y:S02]  /*a7e30*/  IMAD.WIDE R76, R143, 0x4, R8 ;  /* 0x000000048f4c7825 */ /* 0x002fe400078e0208 */
[----:B------:R-:W3:Y:S04]  /*a7e40*/  LDL.LU R143, [R1+0x20c0] ;  /* 0x0020c000018f7983 */ /* 0x000ee80000300800 */
[----:B--2---:R1:W-:Y:S04]  /*a7e50*/  @P4 STG.E desc[UR4][R76.64], R138 ;  /* 0x0000008a4c004986 */ /* 0x0043e8000c101904 */
[----:B-1----:R-:W2:Y:S01]  /*a7e60*/  LDL.LU R138, [R1+0x1c18] ;  /* 0x001c1800018a7983 */ /* 0x002ea20000300800 */
[----:B------:R-:W-:-:S03]  /*a7e70*/  VIADD R78, R10, 0x13 ;  /* 0x000000130a4e7836 */ /* 0x000fc60000000000 */
[----:B------:R-:W2:Y:S02]  /*a7e80*/  LDL.LU R145, [R1+0x1818] ;  /* 0x0018180001917983 */ /* 0x000ea40000300800 */
        /* <DEDUP_REMOVED lines=20> */
[----:B---3--:R1:W-:Y:S04]  /*a7fd0*/  @P4 STG.E desc[UR4][R76.64], R139 ;  /* 0x0000008b4c004986 */ /* 0x0083e8000c101904 */
[----:B-1----:R-:W3:Y:S04]  /*a7fe0*/  LDL.LU R139, [R1+0xc18] ;  /* 0x000c1800018b7983 */ /* 0x002ee80000300800 */
[----:B------:R-:W3:Y:S01]  /*a7ff0*/  LDL.LU R147, [R1+0x828] ;  /* 0x0008280001937983 */ /* 0x000ee20000300800 */
[----:B------:R-:W-:Y:S01]  /*a8000*/  ISETP.GE.AND P4, PT, R78, UR9, PT ;  /* 0x000000094e007c0c */ /* 0x000fe2000bf86270 */
[----:B------:R-:W-:Y:S01]  /*a8010*/  IMAD.WIDE R76, R142, 0x4, R2 ;  /* 0x000000048e4c7825 */ /* 0x000fe200078e0202 */
[----:B------:R-:W-:Y:S01]  /*a8020*/  ULDC UR9, c[0x0][0x228] ;  /* 0x00008a0000097ab9 */ /* 0x000fe20000000800 */
[----:B------:R-:W3:Y:S01]  /*a8030*/  LDL.LU R146, [R1+0x418] ;  /* 0x0004180001927983 */ /* 0x000ee20000300800 */
[----:B------:R-:W-:Y:S01]  /*a8040*/  ISETP.LT.AND P5, PT, R11, UR10, !P4 ;  /* 0x0000000a0b007c0c */ /* 0x000fe2000e7a1270 */
[----:B------:R-:W-:Y:S01]  /*a8050*/  VIADD R78, R10, 0x15 ;  /* 0x000000150a4e7836 */ /* 0x000fe20000000000 */
[----:B------:R-:W-:-:S11]  /*a8060*/  ULDC UR10, c[0x0][0x228] ;  /* 0x00008a00000a7ab9 */ /* 0x000fd60000000800 */
[----:B--2---:R1:W-:Y:S04]  /*a8070*/  @P5 STG.E desc[UR4][R76.64], R138 ;  /* 0x0000008a4c005986 */ /* 0x0043e8000c101904 */
[----:B-1----:R-:W2:Y:S01]  /*a8080*/  LDL.LU R138, [R1+0x28] ;  /* 0x00002800018a7983 */ /* 0x002ea20000300800 */
[----:B------:R-:W-:Y:S01]  /*a8090*/  ISETP.LT.AND P5, PT, R12, UR9, !P4 ;  /* 0x000000090c007c0c */ /* 0x000fe2000e7a1270 */
[----:B------:R-:W-:Y:S01]  /*a80a0*/  IMAD.WIDE R76, R142, 0x4, R4 ;  /* 0x000000048e4c7825 */ /* 0x000fe200078e0204 */
[----:B------:R-:W-:-:S11]  /*a80b0*/  ULDC UR9, c[0x0][0x228] ;  /* 0x00008a0000097ab9 */ /* 0x000fd60000000800 */
[----:B------:R1:W-:Y:S01]  /*a80c0*/  @P5 STG.E desc[UR4][R76.64], R145 ;  /* 0x000000914c005986 */ /* 0x0003e2000c101904 */
[----:B------:R-:W-:Y:S02]  /*a80d0*/  ISETP.LT.AND P5, PT, R13, UR9, !P4 ;  /* 0x000000090d007c0c */ /* 0x000fe4000e7a1270 */
[----:B------:R-:W-:Y:S01]  /*a80e0*/  ISETP.LT.AND P4, PT, R14, UR8, !P4 ;  /* 0x000000080e007c0c */ /* 0x000fe2000e781270 */
[----:B------:R-:W-:Y:S01]  /*a80f0*/  ULDC.64 UR8, c[0x0][0x228] ;  /* 0x00008a0000087ab9 */ /* 0x000fe20000000a00 */
[----:B-1----:R-:W-:-:S09]  /*a8100*/  IMAD.WIDE R76, R142, 0x4, R6 ;  /* 0x000000048e4c7825 */ /* 0x002fd200078e0206 */
[----:B------:R1:W-:Y:S04]  /*a8110*/  @P5 STG.E desc[UR4][R76.64], R141 ;  /* 0x0000008d4c005986 */ /* 0x0003e8000c101904 */
[----:B-1----:R-:W2:Y:S01]  /*a8120*/  LDL.LU R141, [R1+0x1c1c] ;  /* 0x001c1c00018d7983 */ /* 0x002ea20000300800 */
[----:B------:R-:W-:-:S03]  /*a8130*/  IMAD.WIDE R76, R142, 0x4, R8 ;  /* 0x000000048e4c7825 */ /* 0x000fc600078e0208 */
[----:B------:R-:W2:Y:S04]  /*a8140*/  LDL.LU R142, [R1+0x20c8] ;  /* 0x0020c800018e7983 */ /* 0x000ea80000300800 */
[----:B----4-:R1:W-:Y:S04]  /*a8150*/  @P4 STG.E desc[UR4][R76.64], R140 ;  /* 0x0000008c4c004986 */ /* 0x0103e8000c101904 */
[----:B-1----:R-:W4:Y:S01]  /*a8160*/  LDL.LU R140, [R1+0x181c] ;  /* 0x00181c00018c7983 */ /* 0x002f220000300800 */
[----:B------:R-:W-:Y:S01]  /*a8170*/  ISETP.GE.AND P4, PT, R78, UR9, PT ;  /* 0x000000094e007c0c */ /* 0x000fe2000bf86270 */
[----:B------:R-:W-:Y:S01]  /*a8180*/  IMAD.WIDE R76, R143, 0x4, R2 ;  /* 0x000000048f4c7825 */ /* 0x000fe200078e0202 */
[----:B------:R-:W-:Y:S01]  /*a8190*/  ULDC UR9, c[0x0][0x228] ;  /* 0x00008a0000097ab9 */ /* 0x000fe20000000800 */
[----:B------:R-:W4:Y:S01]  /*a81a0*/  LDL.LU R145, [R1+0x141c] ;  /* 0x00141c0001917983 */ /* 0x000f220000300800 */
        /* <DEDUP_REMOVED lines=13> */
[----:B------:R1:W-:Y:S02]  /*a8280*/  @P5 STG.E desc[UR4][R76.64], R146 ;  /* 0x000000924c005986 */ /* 0x0003e4000c101904 */
[----:B-1----:R-:W-:Y:S02]  /*a8290*/  IMAD.WIDE R76, R143, 0x4, R8 ;  /* 0x000000048f4c7825 */ /* 0x002fe400078e0208 */
        /* <DEDUP_REMOVED lines=12> */
[----:B------:R-:W-:Y:S01]  /*a8360*/  ULDC UR9, c[0x0][0x228] ;  /* 0x00008a0000097ab9 */ /* 0x000fe20000000800 */
[----:B-1----:R-:W-:-:S11]  /*a8370*/  IMAD.WIDE R76, R144, 0x4, R4 ;  /* 0x00000004904c7825 */ /* 0x002fd600078e0204 */
[----:B----4-:R1:W-:Y:S04]  /*a8380*/  @P5 STG.E desc[UR4][R76.64], R140 ;  /* 0x0000008c4c005986 */ /* 0x0103e8000c101904 */
[----:B-1----:R-:W4:Y:S01]  /*a8390*/  LDL.LU R140, [R1+0x2c] ;  /* 0x00002c00018c7983 */ /* 0x002f220000300800 */
[----:B------:R-:W-:Y:S01]  /*a83a0*/  ISETP.LT.AND P5, PT, R13, UR9, !P4 ;  /* 0x000000090d007c0c */ /* 0x000fe2000e7a1270 */
[----:B------:R-:W-:Y:S02]  /*a83b0*/  IMAD.WIDE R76, R144, 0x4, R6 ;  /* 0x00000004904c7825 */ /* 0x000fe400078e0206 */
[----:B------:R-:W4:Y:S01]  /*a83c0*/  LDL.LU R141, [R1+0x20cc] ;  /* 0x0020cc00018d7983 */ /* 0x000f220000300800 */
[----:B------:R-:W-:Y:S01]  /*a83d0*/  ISETP.LT.AND P4, PT, R14, UR8, !P4 ;  /* 0x000000080e007c0c */ /* 0x000fe2000e781270 */
[----:B------:R-:W-:-:S08]  /*a83e0*/  ULDC.64 UR8, c[0x0][0x228] ;  /* 0x00008a0000087ab9 */ /* 0x000fd00000000a00 */
[----:B------:R1:W-:Y:S02]  /*a83f0*/  @P5 STG.E desc[UR4][R76.64], R145 ;  /* 0x000000914c005986 */ /* 0x0003e4000c101904 */
[----:B-1----:R-:W-:Y:S02]  /*a8400*/  IMAD.WIDE R76, R144, 0x4, R8 ;  /* 0x00000004904c7825 */ /* 0x002fe400078e0208 */
[----:B------:R-:W4:Y:S04]  /*a8410*/  LDL.LU R144, [R1+0x1c20] ;  /* 0x001c200001907983 */ /* 0x000f280000300800 */
[----:B---3--:R1:W-:Y:S01]  /*a8420*/  @P4 STG.E desc[UR4][R76.64], R139 ;  /* 0x0000008b4c004986 */ /* 0x0083e2000c101904 */
[----:B------:R-:W-:Y:S01]  /*a8430*/  ISETP.GE.AND P4, PT, R78, UR9, PT ;  /* 0x000000094e007c0c */ /* 0x000fe2000bf86270 */
[----:B------:R-:W-:-:S02]  /*a8440*/  ULDC UR9, c[0x0][0x228] ;  /* 0x00008a0000097ab9 */ /* 0x000fc40000000800 */
[----:B-1----:R-:W3:Y:S01]  /*a8450*/  LDL.LU R139, [R1+0x1820] ;  /* 0x00182000018b7983 */ /* 0x002ee20000300800 */
[----:B------:R-:W-:Y:S01]  /*a8460*/  ISETP.LT.AND P5, PT, R11, UR10, !P4 ;  /* 0x0000000a0b007c0c */ /* 0x000fe2000e7a1270 */
[----:B------:R-:W-:Y:S01]  /*a8470*/  IMAD.WIDE R76, R142, 0x4, R2 ;  /* 0x000000048e4c7825 */ /* 0x000fe200078e0202 */
        /* <DEDUP_REMOVED lines=14> */
[----:B------:R1:W-:Y:S04]  /*a8560*/  @P5 STG.E desc[UR4][R76.64], R146 ;  /* 0x000000924c005986 */ /* 0x0003e8000c101904 */
[----:B-1----:R-:W2:Y:S01]  /*a8570*/  LDL.LU R146, [R1+0xc20] ;  /* 0x000c200001927983 */ /* 0x002ea20000300800 */
[----:B------:R-:W-:-:S05]  /*a8580*/  IMAD.WIDE R76, R142, 0x4, R8 ;  /* 0x000000048e4c7825 */ /* 0x000fca00078e0208 */
[----:B----4-:R1:W-:Y:S01]  /*a8590*/  @P4 STG.E desc[UR4][R76.64], R140 ;  /* 0x0000008c4c004986 */ /* 0x0103e2000c101904 */
[----:B------:R-:W-:Y:S01]  /*a85a0*/  ISETP.GE.AND P4, PT, R78, UR9, PT ;  /* 0x000000094e007c0c */ /* 0x000fe2000bf86270 */
[----:B------:R-:W-:Y:S02]  /*a85b0*/  ULDC UR9, c[0x0][0x228] ;  /* 0x00008a0000097ab9 */ /* 0x000fe40000000800 */
        /* <DEDUP_REMOVED lines=10> */
[----:B---3--:R1:W-:Y:S04]  /*a8660*/  @P5 STG.E desc[UR4][R76.64], R139 ;  /* 0x0000008b4c005986 */ /* 0x0083e8000c101904 */
[----:B-1----:R-:W3:Y:S01]  /*a8670*/  LDL.LU R139, [R1+0x420] ;  /* 0x00042000018b7983 */ /* 0x002ee20000300800 */
[----:B------:R-:W-:Y:S01]  /*a8680*/  ISETP.LT.AND P5, PT, R13, UR9, !P4 ;  /* 0x000000090d007c0c */ /* 0x000fe2000e7a1270 */
[----:B------:R-:W-:Y:S01]  /*a8690*/  IMAD.WIDE R76, R141, 0x4, R6 ;  /* 0x000000048d4c7825 */ /* 0x000fe200078e0206 */
[----:B------:R-:W-:Y:S01]  /*a86a0*/  ISETP.LT.AND P4, PT, R14, UR8, !P4 ;  /* 0x000000080e007c0c */ /* 0x000fe2000e781270 */
[----:B------:R-:W-:-:S10]  /*a86b0*/  ULDC.64 UR8, c[0x0][0x228] ;  /* 0x00008a0000087ab9 */ /* 0x000fd40000000a00 */
[----:B------:R1:W-:Y:S02]  /*a86c0*/  @P5 STG.E desc[UR4][R76.64], R145 ;  /* 0x000000914c005986 */ /* 0x0003e4000c101904 */
[----:B-1----:R-:W-:Y:S02]  /*a86d0*/  IMAD.WIDE R76, R141, 0x4, R8 ;  /* 0x000000048d4c7825 */ /* 0x002fe400078e0208 */
[----:B------:R-:W3:Y:S04]  /*a86e0*/  LDL.LU R141, [R1+0x20d8] ;  /* 0x0020d800018d7983 */ /* 0x000ee80000300800 */
[----:B------:R-:W3:Y:S04]  /*a86f0*/  LDL.LU R145, [R1+0x1c24] ;  /* 0x001c240001917983 */ /* 0x000ee80000300800 */
        /* <DEDUP_REMOVED lines=38> */
[----:B------:R-:W-:Y:S02]  /*a8960*/  ISETP.LT.AND P5, PT, R13, UR9, !P4 ;  /* 0x000000090d007c0c */ /* 0x000fe4000e7a1270 */
[----:B------:R-:W-:Y:S01]  /*a8970*/  ISETP.LT.AND P4, PT, R14, UR8, !P4 ;  /* 0x000000080e007c0c */ /* 0x000fe2000e781270 */
[----:B------:R-:W-:Y:S01]  /*a8980*/  IMAD.WIDE R76, R142, 0x4, R6 ;  /* 0x000000048e4c7825 */ /* 0x000fe200078e0206 */
[----:B------:R-:W-:-:S03]  /*a8990*/  ULDC.64 UR8, c[0x0][0x228] ;  /* 0x00008a0000087ab9 */ /* 0x000fc60000000a00 */
[----:B------:R-:W-:-:S06]  /*a89a0*/  VIADD R78, R10, 0x1b ;  /* 0x0000001b0a4e7836 */ /* 0x000fcc0000000000 */
        /* <DEDUP_REMOVED lines=26> */
[----:B-1----:R-:W2:Y:S04]  /*a8b50*/  LDL.LU R138, [R1+0xc28] ;  /* 0x000c2800018a7983 */ /* 0x002ea80000300800 */
[----:B------:R-:W2:Y:S01]  /*a8b60*/  LDL.LU R147, [R1+0x838] ;  /* 0x0008380001937983 */ /* 0x000ea20000300800 */
        /* <DEDUP_REMOVED lines=22> */
[----:B---3--:R1:W-:Y:S04]  /*a8cd0*/  @P4 STG.E desc[UR4][R76.64], R139 ;  /* 0x0000008b4c004986 */ /* 0x0083e8000c101904 */
[----:B-1----:R-:W3:Y:S01]  /*a8ce0*/  LDL.LU R139, [R1+0x182c] ;  /* 0x00182c00018b7983 */ /* 0x002ee20000300800 */
        /* <DEDUP_REMOVED lines=28> */
[----:B------:R1:W-:Y:S01]  /*a8eb0*/  @P5 STG.E desc[UR4][R76.64], R144 ;  /* 0x000000904c005986 */ /* 0x0003e2000c101904 */
[----:B------:R-:W-:Y:S01]  /*a8ec0*/  ISETP.LT.AND P5, PT, R12, UR9, !P4 ;  /* 0x000000090c007c0c */ /* 0x000fe2000e7a1270 */
[----:B------:R-:W-:Y:S01]  /*a8ed0*/  ULDC UR9, c[0x0][0x228] ;  /* 0x00008a0000097ab9 */ /* 0x000fe20000000800 */
[----:B-1----:R-:W-:-:S11]  /*a8ee0*/  IMAD.WIDE R76, R141, 0x4, R4 ;  /* 0x000000048d4c7825 */ /* 0x002fd600078e0204 */
[----:B---3--:R1:W-:Y:S04]  /*a8ef0*/  @P5 STG.E desc[UR4][R76.64], R139 ;  /* 0x0000008b4c005986 */ /* 0x0083e8000c101904 */
[----:B-1----:R-:W3:Y:S01]  /*a8f00*/  LDL.LU R139, [R1+0x42c] ;  /* 0x00042c00018b7983 */ /* 0x002ee20000300800 */
[----:B------:R-:W-:Y:S01]  /*a8f10*/  ISETP.LT.AND P5, PT, R13, UR9, !P4 ;  /* 0x000000090d007c0c */ /* 0x000fe2000e7a1270 */
[----:B------:R-:W-:Y:S02]  /*a8f20*/  IMAD.WIDE R76, R141, 0x4, R6 ;  /* 0x000000048d4c7825 */ /* 0x000fe400078e0206 */
[----:B------:R-:W3:Y:S01]  /*a8f30*/  LDL.LU R144, [R1+0x20ec] ;  /* 0x0020ec0001907983 */ /* 0x000ee20000300800 */
[----:B------:R-:W-:Y:S01]  /*a8f40*/  ISETP.LT.AND P4, PT, R14, UR8, !P4 ;  /* 0x000000080e007c0c */ /* 0x000fe2000e781270 */
[----:B------:R-:W-:Y:S01]  /*a8f50*/  VIADD R78, R10, 0x1f ;  /* 0x0000001f0a4e7836 */ /* 0x000fe20000000000 */
[----:B------:R-:W-:-:S07]  /*a8f60*/  ULDC.64 UR8, c[0x0][0x228] ;  /* 0x00008a0000087ab9 */ /* 0x000fce0000000a00 */
        /* <DEDUP_REMOVED lines=23> */
[----:B------:R1:W-:Y:S04]  /*a90e0*/  @P5 STG.E desc[UR4][R76.64], R145 ;  /* 0x000000914c005986 */ /* 0x0003e8000c101904 */
[----:B-1----:R-:W4:Y:S01]  /*a90f0*/  LDL.LU R145, [R1+0xc30] ;  /* 0x000c300001917983 */ /* 0x002f220000300800 */
[----:B------:R-:W-:-:S05]  /*a9100*/  IMAD.WIDE R76, R143, 0x4, R8 ;  /* 0x000000048f4c7825 */ /* 0x000fca00078e0208 */
[----:B---3--:R1:W-:Y:S01]  /*a9110*/  @P4 STG.E desc[UR4][R76.64], R139 ;  /* 0x0000008b4c004986 */ /* 0x0083e2000c101904 */
[----:B------:R-:W-:Y:S01]  /*a9120*/  ISETP.GE.AND P4, PT, R78, UR9, PT ;  /* 0x000000094e007c0c */ /* 0x000fe2000bf86270 */
[----:B------:R-:W-:Y:S02]  /*a9130*/  ULDC UR9, c[0x0][0x228] ;  /* 0x00008a0000097ab9 */ /* 0x000fe40000000800 */
[----:B-1----:R-:W3:Y:S01]  /*a9140*/  LDL.LU R139, [R1+0x840] ;  /* 0x00084000018b7983 */ /* 0x002ee20000300800 */
[----:B------:R-:W-:Y:S01]  /*a9150*/  ISETP.LT.AND P5, PT, R11, UR10, !P4 ;  /* 0x0000000a0b007c0c */ /* 0x000fe2000e7a1270 */
[----:B------:R-:W-:Y:S01]  /*a9160*/  IMAD.WIDE R76, R144, 0x4, R2 ;  /* 0x00000004904c7825 */ /* 0x000fe200078e0202 */
[----:B------:R-:W-:Y:S01]  /*a9170*/  ULDC UR10, c[0x0][0x228] ;  /* 0x00008a00000a7ab9 */ /* 0x000fe20000000800 */
[----:B------:R-:W3:Y:S10]  /*a9180*/  LDL.LU R143, [R1+0x20f4] ;  /* 0x0020f400018f7983 */ /* 0x000ef40000300800 */
[----:B------:R1:W-:Y:S01]  /*a9190*/  @P5 STG.E desc[UR4][R76.64], R141 ;  /* 0x0000008d4c005986 */ /* 0x0003e2000c101904 */
[----:B------:R-:W-:Y:S01]  /*a91a0*/  ISETP.LT.AND P5, PT, R12, UR9, !P4 ;  /* 0x000000090c007c0c */ /* 0x000fe2000e7a1270 */
[----:B------:R-:W-:-:S02]  /*a91b0*/  ULDC UR9, c[0x0][0x228] ;  /* 0x00008a0000097ab9 */ /* 0x000fc40000000800 */
        /* <DEDUP_REMOVED lines=73> */
[----:B------:R-:W-:Y:S02]  /*a9650*/  ISETP.LT.AND P5, PT, R13, UR9, !P4 ;  /* 0x000000090d007c0c */ /* 0x000fe4000e7a1270 */
[----:B------:R-:W-:Y:S01]  /*a9660*/  ISETP.LT.AND P4, PT, R14, UR8, !P4 ;  /* 0x000000080e007c0c */ /* 0x000fe2000e781270 */
[----:B------:R-:W-:Y:S01]  /*a9670*/  IMAD.WIDE R76, R144, 0x4, R6 ;  /* 0x00000004904c7825 */ /* 0x000fe200078e0206 */
[----:B------:R-:W-:-:S09]  /*a9680*/  ULDC.64 UR8, c[0x0][0x228] ;  /* 0x00008a0000087ab9 */ /* 0x000fd20000000a00 */
[----:B------:R1:W-:Y:S02]  /*a9690*/  @P5 STG.E desc[UR4][R76.64], R146 ;  /* 0x000000924c005986 */ /* 0x0003e4000c101904 */
[----:B-1----:R-:W-:Y:S02]  /*a96a0*/  IMAD.WIDE R76, R144, 0x4, R8 ;  /* 0x00000004904c7825 */ /* 0x002fe400078e0208 */
[----:B------:R-:W2:Y:S04]  /*a96b0*/  LDL.LU R144, [R1+0x2104] ;  /* 0x0021040001907983 */ /* 0x000ea80000300800 */
[----:B----4-:R1:W-:Y:S04]  /*a96c0*/  @P4 STG.E desc[UR4][R76.64], R140 ;  /* 0x0000008c4c004986 */ /* 0x0103e8000c101904 */
[----:B-1----:R-:W4:Y:S04]  /*a96d0*/  LDL.LU R140, [R1+0xc38] ;  /* 0x000c3800018c7983 */ /* 0x002f280000300800 */
[----:B------:R-:W4:Y:S01]  /*a96e0*/  LDL.LU R147, [R1+0x848] ;  /* 0x0008480001937983 */ /* 0x000f220000300800 */
[----:B------:R-:W-:-:S03]  /*a96f0*/  VIADD R78, R10, 0x24 ;  /* 0x000000240a4e7836 */ /* 0x000fc60000000000 */
[----:B------:R-:W4:Y:S02]  /*a9700*/  LDL.LU R146, [R1+0x448] ;  /* 0x0004480001927983 */ /* 0x000f240000300800 */
        /* <DEDUP_REMOVED lines=583> */
[----:B------:R-:W-:Y:S01]  /*abb80*/  ULDC UR9, c[0x0][0x228] ;  /* 0x00008a0000097ab9 */ /* 0x000fe20000000800 */
[----:B-1----:R-:W-:Y:S01]  /*abb90*/  IMAD.WIDE R76, R142, 0x4, R4 ;  /* 0x000000048e4c7825 */ /* 0x002fe200078e0204 */
[----:B------:R-:W4:Y:S10]  /*abba0*/  LDL.LU R140, [R1+0x106c] ;  /* 0x00106c00018c7983 */ /* 0x000f340000300800 */
[----:B------:R1:W-:Y:S01]  /*abbb0*/  @P5 STG.E desc[UR4][R76.64], R147 ;  /* 0x000000934c005986 */ /* 0x0003e2000c101904 */
[----:B------:R-:W-:-:S02]  /*abbc0*/  ISETP.LT.AND P5, PT, R13, UR9, !P4 ;  /* 0x000000090d007c0c */ /* 0x000fc4000e7a1270 */
        /* <DEDUP_REMOVED lines=31> */
[----:B------:R-:W-:-:S03]  /*abdc0*/  ULDC UR9, c[0x0][0x228] ;  /* 0x00008a0000097ab9 */ /* 0x000fc60000000800 */
[----:B------:R-:W-:Y:S01]  /*abdd0*/  ISETP.LT.AND P5, PT, R11, UR10, !P4 ;  /* 0x0000000a0b007c0c */ /* 0x000fe2000e7a1270 */
[----:B-1----:R-:W4:Y:S01]  /*abde0*/  LDL.LU R140, [R1+0x1c70] ;  /* 0x001c7000018c7983 */ /* 0x002f220000300800 */
[C---:B------:R-:W-:Y:S01]  /*abdf0*/  IMAD.WIDE R76, R143.reuse, 0x4, R2 ;  /* 0x000000048f4c7825 */ /* 0x040fe200078e0202 */
[----:B------:R-:W-:Y:S02]  /*abe00*/  ULDC UR10, c[0x0][0x228] ;  /* 0x00008a00000a7ab9 */ /* 0x000fe40000000800 */
[----:B------:R-:W4:Y:S08]  /*abe10*/  LDL.LU R146, [R1+0x1870] ;  /* 0x0018700001927983 */ /* 0x000f300000300800 */
        /* <DEDUP_REMOVED lines=29> */
[----:B----4-:R1:W-:Y:S01]  /*abff0*/  @P5 STG.E desc[UR4][R76.64], R140 ;  /* 0x0000008c4c005986 */ /* 0x0103e2000c101904 */
[----:B------:R-:W-:-:S03]  /*ac000*/  ISETP.LT.AND P5, PT, R13, UR9, !P4 ;  /* 0x000000090d007c0c */ /* 0x000fc6000e7a1270 */
[----:B-1----:R-:W4:Y:S01]  /*ac010*/  LDL.LU R140, [R1+0x480] ;  /* 0x00048000018c7983 */ /* 0x002f220000300800 */
[----:B------:R-:W-:Y:S01]  /*ac020*/  IMAD.WIDE R76, R144, 0x4, R6 ;  /* 0x00000004904c7825 */ /* 0x000fe200078e0206 */
[----:B------:R-:W-:Y:S01]  /*ac030*/  ISETP.LT.AND P4, PT, R14, UR8, !P4 ;  /* 0x000000080e007c0c */ /* 0x000fe2000e781270 */
[----:B------:R-:W-:-:S07]  /*ac040*/  ULDC.64 UR8, c[0x0][0x228] ;  /* 0x00008a0000087ab9 */ /* 0x000fce0000000a00 */
        /* <DEDUP_REMOVED lines=21> */
[----:B------:R-:W-:Y:S02]  /*ac1a0*/  ULDC.64 UR8, c[0x0][0x228] ;  /* 0x00008a0000087ab9 */ /* 0x000fe40000000a00 */
[----:B------:R-:W-:-:S08]  /*ac1b0*/  VIADD R78, R10, 0x42 ;  /* 0x000000420a4e7836 */ /* 0x000fd00000000000 */
[----:B------:R1:W-:Y:S02]  /*ac1c0*/  @P5 STG.E desc[UR4][R76.64], R141 ;  /* 0x0000008d4c005986 */ /* 0x0003e4000c101904 */
[----:B-1----:R-:W-:Y:S02]  /*ac1d0*/  IMAD.WIDE R76, R142, 0x4, R8 ;  /* 0x000000048e4c7825 */ /* 0x002fe400078e0208 */
[----:B------:R-:W2:Y:S04]  /*ac1e0*/  LDL.LU R142, [R1+0x217c] ;  /* 0x00217c00018e7983 */ /* 0x000ea80000300800 */
[----:B------:R-:W2:Y:S04]  /*ac1f0*/  LDL.LU R141, [R1+0x1074] ;  /* 0x00107400018d7983 */ /* 0x000ea80000300800 */
[----:B----4-:R1:W-:Y:S01]  /*ac200*/  @P4 STG.E desc[UR4][R76.64], R140 ;  /* 0x0000008c4c004986 */ /* 0x0103e2000c101904 */
[----:B------:R-:W-:Y:S01]  /*ac210*/  ISETP.GE.AND P4, PT, R78, UR9, PT ;  /* 0x000000094e007c0c */ /* 0x000fe2000bf86270 */
[----:B------:R-:W-:-:S03]  /*ac220*/  ULDC UR9, c[0x0][0x228] ;  /* 0x00008a0000097ab9 */ /* 0x000fc60000000800 */
[----:B------:R-:W-:Y:S01]  /*ac230*/  ISETP.LT.AND P5, PT, R11, UR10, !P4 ;  /* 0x0000000a0b007c0c */ /* 0x000fe2000e7a1270 */
[----:B-1----:R-:W4:Y:S01]  /*ac240*/  LDL.LU R140, [R1+0xc74] ;  /* 0x000c7400018c7983 */ /* 0x002f220000300800 */
[----:B------:R-:W-:Y:S01]  /*ac250*/  IMAD.WIDE R76, R143, 0x4, R2 ;  /* 0x000000048f4c7825 */ /* 0x000fe200078e0202 */
[----:B------:R-:W-:-:S10]  /*ac260*/  ULDC UR10, c[0x0][0x228] ;  /* 0x00008a00000a7ab9 */ /* 0x000fd40000000800 */
        /* <DEDUP_REMOVED lines=32> */
[----:B------:R-:W-:Y:S01]  /*ac470*/  ISETP.LT.AND P4, PT, R14, UR8, !P4 ;  /* 0x000000080e007c0c */ /* 0x000fe2000e781270 */
[----:B------:R-:W-:Y:S01]  /*ac480*/  IMAD.WIDE R76, R144, 0x4, R6 ;  /* 0x00000004904c7825 */ /* 0x000fe200078e0206 */
[----:B------:R-:W-:-:S07]  /*ac490*/  ULDC.64 UR8, c[0x0][0x228] ;  /* 0x00008a0000087ab9 */ /* 0x000fce0000000a00 */
        /* <DEDUP_REMOVED lines=35> */
[----:B---3--:R1:W-:Y:S01]  /*ac6d0*/  @P5 STG.E desc[UR4][R76.64], R139 ;  /* 0x0000008b4c005986 */ /* 0x0083e2000c101904 */
[----:B------:R-:W-:Y:S01]  /*ac6e0*/  ISETP.LT.AND P5, PT, R12, UR9, !P4 ;  /* 0x000000090c007c0c */ /* 0x000fe2000e7a1270 */
[----:B------:R-:W-:-:S02]  /*ac6f0*/  ULDC UR9, c[0x0][0x228] ;  /* 0x00008a0000097ab9 */ /* 0x000fc40000000800 */
[----:B-1----:R-:W3:Y:S01]  /*ac700*/  LDL.LU R139, [R1+0x147c] ;  /* 0x00147c00018b7983 */ /* 0x002ee20000300800 */
[----:B------:R-:W-:-:S09]  /*ac710*/  IMAD.WIDE R76, R143, 0x4, R4 ;  /* 0x000000048f4c7825 */ /* 0x000fd200078e0204 */
[----:B------:R1:W-:Y:S01]  /*ac720*/  @P5 STG.E desc[UR4][R76.64], R147 ;  /* 0x000000934c005986 */ /* 0x0003e2000c101904 */
[----:B------:R-:W-:Y:S02]  /*ac730*/  ISETP.LT.AND P5, PT, R13, UR9, !P4 ;  /* 0x000000090d007c0c */ /* 0x000fe4000e7a1270 */
[----:B------:R-:W-:Y:S01]  /*ac740*/  ISETP.LT.AND P4, PT, R14, UR8, !P4 ;  /* 0x000000080e007c0c */ /* 0x000fe2000e781270 */
[----:B------:R-:W-:Y:S01]  /*ac750*/  VIADD R78, R10, 0x46 ;  /* 0x000000460a4e7836 */ /* 0x000fe20000000000 */
[----:B------:R-:W-:Y:S01]  /*ac760*/  ULDC.64 UR8, c[0x0][0x228] ;  /* 0x00008a0000087ab9 */ /* 0x000fe20000000a00 */
[----:B-1----:R-:W-:-:S08]  /*ac770*/  IMAD.WIDE R76, R143, 0x4, R6 ;  /* 0x000000048f4c7825 */ /* 0x002fd000078e0206 */
        /* <DEDUP_REMOVED lines=16> */
[----:B----4-:R1:W-:Y:S01]  /*ac880*/  @P5 STG.E desc[UR4][R76.64], R140 ;  /* 0x0000008c4c005986 */ /* 0x0103e2000c101904 */
[----:B------:R-:W-:-:S03]  /*ac890*/  ISETP.LT.AND P5, PT, R13, UR9, !P4 ;  /* 0x000000090d007c0c */ /* 0x000fc6000e7a1270 */
[----:B-1----:R-:W4:Y:S01]  /*ac8a0*/  LDL.LU R140, [R1+0x48c] ;  /* 0x00048c00018c7983 */ /* 0x002f220000300800 */
[----:B------:R-:W-:-:S03]  /*ac8b0*/  IMAD.WIDE R76, R144, 0x4, R6 ;  /* 0x00000004904c7825 */ /* 0x000fc600078e0206 */
[----:B------:R-:W4:Y:S01]  /*ac8c0*/  LDL.LU R141, [R1+0x218c] ;  /* 0x00218c00018d7983 */ /* 0x000f220000300800 */
[----:B------:R-:W-:Y:S01]  /*ac8d0*/  ISETP.LT.AND P4, PT, R14, UR8, !P4 ;  /* 0x000000080e007c0c */ /* 0x000fe2000e781270 */
[----:B------:R-:W-:-:S04]  /*ac8e0*/  ULDC.64 UR8, c[0x0][0x228] ;  /* 0x00008a0000087ab9 */ /* 0x000fc80000000a00 */
        /* <DEDUP_REMOVED lines=28> */
[----:B------:R-:W-:-:S03]  /*acab0*/  ULDC UR9, c[0x0][0x228] ;  /* 0x00008a0000097ab9 */ /* 0x000fc60000000800 */
[----:B------:R-:W-:Y:S01]  /*acac0*/  ISETP.LT.AND P5, PT, R11, UR10, !P4 ;  /* 0x0000000a0b007c0c */ /* 0x000fe2000e7a1270 */
[----:B-1----:R-:W4:Y:S01]  /*acad0*/  LDL.LU R140, [R1+0xc80] ;  /* 0x000c8000018c7983 */ /* 0x002f220000300800 */
[----:B------:R-:W-:Y:S01]  /*acae0*/  IMAD.WIDE R76, R141, 0x4, R2 ;  /* 0x000000048d4c7825 */ /* 0x000fe200078e0202 */
[----:B------:R-:W-:Y:S02]  /*acaf0*/  ULDC UR10, c[0x0][0x228] ;  /* 0x00008a00000a7ab9 */ /* 0x000fe40000000800 */
[----:B------:R-:W4:Y:S08]  /*acb00*/  LDL.LU R142, [R1+0x2194] ;  /* 0x00219400018e7983 */ /* 0x000f300000300800 */
[----:B------:R1:W-:Y:S01]  /*acb10*/  @P5 STG.E desc[UR4][R76.64], R144 ;  /* 0x000000904c005986 */ /* 0x0003e2000c101904 */
[----:B------:R-:W-:Y:S01]  /*acb20*/  ISETP.LT.AND P5, PT, R12, UR9, !P4 ;  /* 0x000000090c007c0c */ /* 0x000fe2000e7a1270 */
[----:B------:R-:W-:-:S02]  /*acb30*/  ULDC UR9, c[0x0][0x228] ;  /* 0x00008a0000097ab9 */ /* 0x000fc40000000800 */
[----:B-1----:R-:W4:Y:S01]  /*acb40*/  LDL.LU R144, [R1+0x890] ;  /* 0x0008900001907983 */ /* 0x002f220000300800 */
[----:B------:R-:W-:-:S09]  /*acb50*/  IMAD.WIDE R76, R141, 0x4, R4 ;  /* 0x000000048d4c7825 */ /* 0x000fd200078e0204 */
[----:B---3--:R1:W-:Y:S01]  /*acb60*/  @P5 STG.E desc[UR4][R76.64], R139 ;  /* 0x0000008b4c005986 */ /* 0x0083e2000c101904 */
[----:B------:R-:W-:-:S03]  /*acb70*/  ISETP.LT.AND P5, PT, R13, UR9, !P4 ;  /* 0x000000090d007c0c */ /* 0x000fc6000e7a1270 */
[----:B-1----:R-:W3:Y:S01]  /*acb80*/  LDL.LU R139, [R1+0x90] ;  /* 0x00009000018b7983 */ /* 0x002ee20000300800 */
[----:B------:R-:W-:-:S09]  /*acb90*/  IMAD.WIDE R76, R141, 0x4, R6 ;  /* 0x000000048d4c7825 */ /* 0x000fd200078e0206 */
[----:B------:R1:W-:Y:S01]  /*acba0*/  @P5 STG.E desc[UR4][R76.64], R145 ;  /* 0x000000914c005986 */ /* 0x0003e2000c101904 */
[----:B------:R-:W-:Y:S01]  /*acbb0*/  ISETP.LT.AND P4, PT, R14, UR8, !P4 ;  /* 0x000000080e007c0c */ /* 0x000fe2000e781270 */
[----:B------:R-:W-:Y:S01]  /*acbc0*/  VIADD R78, R10, 0x49 ;  /* 0x000000490a4e7836 */ /* 0x000fe20000000000 */
[----:B------:R-:W-:Y:S01]  /*acbd0*/  ULDC.64 UR8, c[0x0][0x228] ;  /* 0x00008a0000087ab9 */ /* 0x000fe20000000a00 */
[----:B-1----:R-:W-:Y:S02]  /*acbe0*/  IMAD.WIDE R76, R141, 0x4, R8 ;  /* 0x000000048d4c7825 */ /* 0x002fe400078e0208 */
[----:B------:R-:W3:Y:S04]  /*acbf0*/  LDL.LU R141, [R1+0x2198] ;  /* 0x00219800018d7983 */ /* 0x000ee80000300800 */
[----:B------:R-:W3:Y:S04]  /*acc00*/  LDL.LU R145, [R1+0x1e64] ;  /* 0x001e640001917983 */ /* 0x000ee80000300800 */
[----:B--2---:R1:W-:Y:S04]  /*acc10*/  @P4 STG.E desc[UR4][R76.64], R138 ;  /* 0x0000008a4c004986 */ /* 0x0043e8000c101904 */
[----:B-1----:R-:W2:Y:S01]  /*acc20*/  LDL.LU R138, [R1+0x1c84] ;  /* 0x001c8400018a7983 */ /* 0x002ea20000300800 */
[----:B------:R-:W-:Y:S01]  /*acc30*/  ISETP.GE.AND P4, PT, R78, UR9, PT ;  /* 0x000000094e007c0c */ /* 0x000fe2000bf86270 */
[----:B------:R-:W-:Y:S01]  /*acc40*/  IMAD.WIDE R76, R143, 0x4, R2 ;  /* 0x000000048f4c7825 */ /* 0x000fe200078e0202 */
[----:B------:R-:W-:-:S02]  /*acc50*/  ULDC UR9, c[0x0][0x228] ;  /* 0x00008a0000097ab9 */ /* 0x000fc40000000800 */
        /* <DEDUP_REMOVED lines=9> */
[----:B------:R-:W-:Y:S01]  /*accf0*/  ISETP.LT.AND P5, PT, R13, UR9, !P4 ;  /* 0x000000090d007c0c */ /* 0x000fe2000e7a1270 */
[----:B------:R-:W-:Y:S02]  /*acd00*/  ULDC UR9, c[0x0][0x228] ;  /* 0x00008a0000097ab9 */ /* 0x000fe40000000800 */
[----:B-1----:R-:W4:Y:S01]  /*acd10*/  LDL.LU R140, [R1+0x1484] ;  /* 0x00148400018c7983 */ /* 0x002f220000300800 */
[----:B------:R-:W-:Y:S01]  /*acd20*/  IMAD.WIDE R76, R143, 0x4, R6 ;  /* 0x000000048f4c7825 */ /* 0x000fe200078e0206 */
[----:B------:R-:W-:Y:S01]  /*acd30*/  ISETP.LT.AND P4, PT, R14, UR8, !P4 ;  /* 0x000000080e007c0c */ /* 0x000fe2000e781270 */
[----:B------:R-:W-:-:S07]  /*acd40*/  ULDC UR8, c[0x0][0x22c] ;  /* 0x00008b0000087ab9 */ /* 0x000fce0000000800 */
[----:B------:R1:W-:Y:S02]  /*acd50*/  @P5 STG.E desc[UR4][R76.64], R144 ;  /* 0x000000904c005986 */ /* 0x0003e4000c101904 */
[----:B-1----:R-:W-:Y:S02]  /*acd60*/  IMAD.WIDE R76, R143, 0x4, R8 ;  /* 0x000000048f4c7825 */ /* 0x002fe400078e0208 */
[----:B------:R-:W4:Y:S04]  /*acd70*/  LDL.LU R143, [R1+0x219c] ;  /* 0x00219c00018f7983 */ /* 0x000f280000300800 */
[----:B------:R-:W4:Y:S04]  /*acd80*/  LDL.LU R144, [R1+0x1084] ;  /* 0x0010840001907983 */ /* 0x000f280000300800 */
[----:B---3--:R1:W-:Y:S01]  /*acd90*/  @P4 STG.E desc[UR4][R76.64], R139 ;  /* 0x0000008b4c004986 */ /* 0x0083e2000c101904 */
[----:B------:R-:W-:Y:S01]  /*acda0*/  ISETP.GE.AND P4, PT, R78, UR8, PT ;  /* 0x000000084e007c0c */ /* 0x000fe2000bf86270 */
[----:B------:R-:W-:-:S03]  /*acdb0*/  ULDC UR8, c[0x0][0x228] ;  /* 0x00008a0000087ab9 */ /* 0x000fc60000000800 */
[----:B------:R-:W-:Y:S01]  /*acdc0*/  ISETP.LT.AND P5, PT, R11, UR9, !P4 ;  /* 0x000000090b007c0c */ /* 0x000fe2000e7a1270 */
[----:B-1----:R-:W3:Y:S01]  /*acdd0*/  LDL.LU R139, [R1+0xc84] ;  /* 0x000c8400018b7983 */ /* 0x002ee20000300800 */
[----:B------:R-:W-:Y:S01]  /*acde0*/  IMAD.WIDE R76, R142, 0x4, R2 ;  /* 0x000000048e4c7825 */ /* 0x000fe200078e0202 */
[----:B------:R-:W-:-:S10]  /*acdf0*/  ULDC UR9, c[0x0][0x228] ;  /* 0x00008a0000097ab9 */ /* 0x000fd40000000800 */
        /* <DEDUP_REMOVED lines=9> */
[----:B------:R-:W-:Y:S02]  /*ace90*/  ULDC UR8, c[0x0][0x228] ;  /* 0x00008a0000087ab9 */ /* 0x000fe40000000800 */
[----:B------:R-:W-:Y:S01]  /*acea0*/  ISETP.LT.AND P4, PT, R14, UR8, !P4 ;  /* 0x000000080e007c0c */ /* 0x000fe2000e781270 */
[----:B------:R-:W-:Y:S01]  /*aceb0*/  VIADD R78, R10, 0x4b ;  /* 0x0000004b0a4e7836 */ /* 0x000fe20000000000 */
[----:B------:R-:W-:-:S07]  /*acec0*/  ULDC UR8, c[0x0][0x22c] ;  /* 0x00008b0000087ab9 */ /* 0x000fce0000000800 */
        /* <DEDUP_REMOVED lines=9> */
[----:B------:R-:W-:-:S11]  /*acf60*/  IMAD.WIDE R76, R141, 0x4, R2 ;  /* 0x000000048d4c7825 */ /* 0x000fd600078e0202 */
[----:B------:R1:W-:Y:S01]  /*acf70*/  @P5 STG.E desc[UR4][R76.64], R144 ;  /* 0x000000904c005986 */ /* 0x0003e2000c101904 */
[----:B------:R-:W-:Y:S01]  /*acf80*/  ISETP.LT.AND P5, PT, R12, UR8, !P4 ;  /* 0x000000080c007c0c */ /* 0x000fe2000e7a1270 */
[----:B------:R-:W-:Y:S02]  /*acf90*/  ULDC UR8, c[0x0][0x228] ;  /* 0x00008a0000087ab9 */ /* 0x000fe40000000800 */
[----:B-1----:R-:W4:Y:S01]  /*acfa0*/  LDL.LU R144, [R1+0x1888] ;  /* 0x0018880001907983 */ /* 0x002f220000300800 */
[----:B------:R-:W-:-:S09]  /*acfb0*/  IMAD.WIDE R76, R141, 0x4, R4 ;  /* 0x000000048d4c7825 */ /* 0x000fd200078e0204 */
[----:B---3--:R1:W-:Y:S01]  /*acfc0*/  @P5 STG.E desc[UR4][R76.64], R139 ;  /* 0x0000008b4c005986 */ /* 0x0083e2000c101904 */
[----:B------:R-:W-:Y:S01]  /*acfd0*/  ISETP.LT.AND P5, PT, R13, UR8, !P4 ;  /* 0x000000080d007c0c */ /* 0x000fe2000e7a1270 */
[----:B------:R-:W-:Y:S02]  /*acfe0*/  ULDC UR8, c[0x0][0x228] ;  /* 0x00008a0000087ab9 */ /* 0x000fe40000000800 */
[----:B-1----:R-:W3:Y:S01]  /*acff0*/  LDL.LU R139, [R1+0x1488] ;  /* 0x00148800018b7983 */ /* 0x002ee20000300800 */
[----:B------:R-:W-:Y:S01]  /*ad000*/  IMAD.WIDE R76, R141, 0x4, R6 ;  /* 0x000000048d4c7825 */ /* 0x000fe200078e0206 */
[----:B------:R-:W-:Y:S01]  /*ad010*/  ISETP.LT.AND P4, PT, R14, UR8, !P4 ;  /* 0x000000080e007c0c */ /* 0x000fe2000e781270 */
[----:B------:R-:W-:-:S07]  /*ad020*/  ULDC.64 UR8, c[0x0][0x228] ;  /* 0x00008a0000087ab9 */ /* 0x000fce0000000a00 */
        /* <DEDUP_REMOVED lines=34> */
[----:B------:R-:W-:-:S11]  /*ad250*/  IMAD.WIDE R76, R142, 0x4, R2 ;  /* 0x000000048e4c7825 */ /* 0x000fd600078e0202 */
        /* <DEDUP_REMOVED lines=28> */
[----:B---3--:R1:W-:Y:S01]  /*ad420*/  @P5 STG.E desc[UR4][R76.64], R139 ;  /* 0x0000008b4c005986 */ /* 0x0083e2000c101904 */
[----:B------:R-:W-:Y:S01]  /*ad430*/  ISETP.LT.AND P5, PT, R13, UR9, !P4 ;  /* 0x000000090d007c0c */ /* 0x000fe2000e7a1270 */
[----:B------:R-:W-:Y:S02]  /*ad440*/  VIADD R78, R10, 0x4f ;  /* 0x0000004f0a4e7836 */ /* 0x000fe40000000000 */
[----:B-1----:R-:W3:Y:S01]  /*ad450*/  LDL.LU R139, [R1+0x9c] ;  /* 0x00009c00018b7983 */ /* 0x002ee20000300800 */
[----:B------:R-:W-:Y:S01]  /*ad460*/  IMAD.WIDE R76, R141, 0x4, R6 ;  /* 0x000000048d4c7825 */ /* 0x000fe200078e0206 */
[----:B------:R-:W-:Y:S02]  /*ad470*/  ULDC UR9, c[0x0][0x228] ;  /* 0x00008a0000097ab9 */ /* 0x000fe40000000800 */
[----:B------:R-:W3:Y:S01]  /*ad480*/  LDL.LU R144, [R1+0x21ac] ;  /* 0x0021ac0001907983 */ /* 0x000ee20000300800 */
[----:B------:R-:W-:Y:S01]  /*ad490*/  ISETP.LT.AND P4, PT, R14, UR8, !P4 ;  /* 0x000000080e007c0c */ /* 0x000fe2000e781270 */
[----:B------:R-:W-:-:S04]  /*ad4a0*/  ULDC UR8, c[0x0][0x22c] ;  /* 0x00008b0000087ab9 */ /* 0x000fc80000000800 */
        /* <DEDUP_REMOVED lines=15> */
[----:B-1----:R-:W-:Y:S01]  /*ad5a0*/  IMAD.WIDE R76, R143, 0x4, R4 ;  /* 0x000000048f4c7825 */ /* 0x002fe200078e0204 */
[----:B------:R-:W2:Y:S10]  /*ad5b0*/  LDL.LU R142, [R1+0x1090] ;  /* 0x00109000018e7983 */ /* 0x000eb40000300800 */
[----:B----4-:R1:W-:Y:S01]  /*ad5c0*/  @P5 STG.E desc[UR4][R76.64], R140 ;  /* 0x0000008c4c005986 */ /* 0x0103e2000c101904 */
[----:B------:R-:W-:Y:S01]  /*ad5d0*/  ISETP.LT.AND P5, PT, R13, UR8, !P4 ;  /* 0x000000080d007c0c */ /* 0x000fe2000e7a1270 */
[----:B------:R-:W-:-:S02]  /*ad5e0*/  ULDC UR8, c[0x0][0x228] ;  /* 0x00008a0000087ab9 */ /* 0x000fc40000000800 */
[----:B------:R-:W-:Y:S01]  /*ad5f0*/  ISETP.LT.AND P4, PT, R14, UR8, !P4 ;  /* 0x000000080e007c0c */ /* 0x000fe2000e781270 */
[----:B------:R-:W-:Y:S01]  /*ad600*/  ULDC UR8, c[0x0][0x22c] ;  /* 0x00008b0000087ab9 */ /* 0x000fe20000000800 */
[C---:B-1----:R-:W-:Y:S01]  /*ad610*/  IMAD.WIDE R76, R143.reuse, 0x4, R6 ;  /* 0x000000048f4c7825 */ /* 0x042fe200078e0206 */
[----:B------:R-:W4:Y:S07]  /*ad620*/  LDL.LU R140, [R1+0x21b0] ;  /* 0x0021b000018c7983 */ /* 0x000f2e0000300800 */
[----:B------:R1:W-:Y:S04]  /*ad630*/  @P5 STG.E desc[UR4][R76.64], R146 ;  /* 0x000000924c005986 */ /* 0x0003e8000c101904 */
[----:B-1----:R-:W4:Y:S01]  /*ad640*/  LDL.LU R146, [R1+0xc90] ;  /* 0x000c900001927983 */ /* 0x002f220000300800 */
[----:B------:R-:W-:-:S05]  /*ad650*/  IMAD.WIDE R76, R143, 0x4, R8 ;  /* 0x000000048f4c7825 */ /* 0x000fca00078e0208 */
[----:B---3--:R1:W-:Y:S01]  /*ad660*/  @P4 STG.E desc[UR4][R76.64], R139 ;  /* 0x0000008b4c004986 */ /* 0x0083e2000c101904 */
[----:B------:R-:W-:Y:S01]  /*ad670*/  ISETP.GE.AND P4, PT, R78, UR8, PT ;  /* 0x000000084e007c0c */ /* 0x000fe2000bf86270 */
[----:B------:R-:W-:-:S03]  /*ad680*/  ULDC UR8, c[0x0][0x228] ;  /* 0x00008a0000087ab9 */ /* 0x000fc60000000800 */
[----:B------:R-:W-:Y:S01]  /*ad690*/  ISETP.LT.AND P5, PT, R11, UR9, !P4 ;  /* 0x000000090b007c0c */ /* 0x000fe2000e7a1270 */
[----:B-1----:R-:W3:Y:S01]  /*ad6a0*/  LDL.LU R139, [R1+0x8a0] ;  /* 0x0008a000018b7983 */ /* 0x002ee20000300800 */
[----:B------:R-:W-:-:S03]  /*ad6b0*/  IMAD.WIDE R76, R144, 0x4, R2 ;  /* 0x00000004904c7825 */ /* 0x000fc600078e0202 */
[----:B------:R-:W3:Y:S08]  /*ad6c0*/  LDL.LU R143, [R1+0x21b4] ;  /* 0x0021b400018f7983 */ /* 0x000ef00000300800 */
        /* <DEDUP_REMOVED lines=16> */
[----:B------:R-:W2:Y:S04]  /*ad7d0*/  LDL.LU R145, [R1+0x1c94] ;  /* 0x001c940001917983 */ /* 0x000ea80000300800 */
[----:B------:R1:W-:Y:S01]  /*ad7e0*/  @P4 STG.E desc[UR4][R76.64], R142 ;  /* 0x0000008e4c004986 */ /* 0x0003e2000c101904 */
[----:B------:R-:W-:Y:S01]  /*ad7f0*/  ISETP.GE.AND P4, PT, R78, UR9, PT ;  /* 0x000000094e007c0c */ /* 0x000fe2000bf86270 */
[----:B------:R-:W-:-:S03]  /*ad800*/  ULDC UR9, c[0x0][0x228] ;  /* 0x00008a0000097ab9 */ /* 0x000fc60000000800 */
[----:B------:R-:W-:Y:S01]  /*ad810*/  ISETP.LT.AND P5, PT, R11, UR10, !P4 ;  /* 0x0000000a0b007c0c */ /* 0x000fe2000e7a1270 */
[----:B-1----:R-:W2:Y:S01]  /*ad820*/  LDL.LU R142, [R1+0x1894] ;  /* 0x00189400018e7983 */ /* 0x002ea20000300800 */
[----:B----4-:R-:W-:Y:S01]  /*ad830*/  IMAD.WIDE R76, R140, 0x4, R2 ;  /* 0x000000048c4c7825 */ /* 0x010fe200078e0202 */
[----:B------:R-:W-:-:S10]  /*ad840*/  ULDC UR10, c[0x0][0x228] ;  /* 0x00008a00000a7ab9 */ /* 0x000fd40000000800 */
[----:B------:R1:W-:Y:S01]  /*ad850*/  @P5 STG.E desc[UR4][R76.64], R146 ;  /* 0x000000924c005986 */ /* 0x0003e2000c101904 */
[----:B------:R-:W-:Y:S01]  /*ad860*/  ISETP.LT.AND P5, PT, R12, UR9, !P4 ;  /* 0x000000090c007c0c */ /* 0x000fe2000e7a1270 */
[----:B------:R-:W-:Y:S02]  /*ad870*/  ULDC UR9, c[0x0][0x228] ;  /* 0x00008a0000097ab9 */ /* 0x000fe40000000800 */
[----:B-1----:R-:W4:Y:S01]  /*ad880*/  LDL.LU R146, [R1+0x1494] ;  /* 0x0014940001927983 */ /* 0x002f220000300800 */
[----:B------:R-:W-:-:S09]  /*ad890*/  IMAD.WIDE R76, R140, 0x4, R4 ;  /* 0x000000048c4c7825 */ /* 0x000fd200078e0204 */
[----:B---3--:R1:W-:Y:S01]  /*ad8a0*/  @P5 STG.E desc[UR4][R76.64], R139 ;  /* 0x0000008b4c005986 */ /* 0x0083e2000c101904 */
[----:B------:R-:W-:Y:S01]  /*ad8b0*/  ISETP.LT.AND P5, PT, R13, UR9, !P4 ;  /* 0x000000090d007c0c */ /* 0x000fe2000e7a1270 */
[----:B------:R-:W-:Y:S02]  /*ad8c0*/  VIADD R78, R10, 0x52 ;  /* 0x000000520a4e7836 */ /* 0x000fe40000000000 */
[----:B-1----:R-:W3:Y:S01]  /*ad8d0*/  LDL.LU R139, [R1+0x1094] ;  /* 0x00109400018b7983 */ /* 0x002ee20000300800 */
[----:B------:R-:W-:Y:S01]  /*ad8e0*/  IMAD.WIDE R76, R140, 0x4, R6 ;  /* 0x000000048c4c7825 */ /* 0x000fe200078e0206 */
[----:B------:R-:W-:Y:S01]  /*ad8f0*/  ISETP.LT.AND P4, PT, R14, UR8, !P4 ;  /* 0x000000080e007c0c */ /* 0x000fe2000e781270 */
[----:B------:R-:W-:Y:S01]  /*ad900*/  ULDC UR8, c[0x0][0x22c] ;  /* 0x00008b0000087ab9 */ /* 0x000fe20000000800 */
[----:B------:R-:W-:-:S06]  /*ad910*/  ULDC UR9, c[0x0][0x228] ;  /* 0x00008a0000097ab9 */ /* 0x000fcc0000000800 */
[----:B------:R1:W-:Y:S02]  /*ad920*/  @P5 STG.E desc[UR4][R76.64], R141 ;  /* 0x0000008d4c005986 */ /* 0x0003e4000c101904 */
        /* <DEDUP_REMOVED lines=8> */
[----:B------:R-:W-:-:S13]  /*ad9b0*/  ISETP.LT.AND P5, PT, R11, UR9, !P4 ;  /* 0x000000090b007c0c */ /* 0x000fda000e7a1270 */
[----:B------:R1:W-:Y:S01]  /*ad9c0*/  @P5 STG.E desc[UR4][R76.64], R145 ;  /* 0x000000914c005986 */ /* 0x0003e2000c101904 */
[----:B------:R-:W-:Y:S01]  /*ad9d0*/  ISETP.LT.AND P5, PT, R12, UR8, !P4 ;  /* 0x000000080c007c0c */ /* 0x000fe2000e7a1270 */
[----:B------:R-:W-:Y:S02]  /*ad9e0*/  ULDC UR8, c[0x0][0x228] ;  /* 0x00008a0000087ab9 */ /* 0x000fe40000000800 */
[----:B-1----:R-:W2:Y:S01]  /*ad9f0*/  LDL.LU R145, [R1+0x494] ;  /* 0x0004940001917983 */ /* 0x002ea20000300800 */
[----:B------:R-:W-:-:S09]  /*ada00*/  IMAD.WIDE R76, R143, 0x4, R4 ;  /* 0x000000048f4c7825 */ /* 0x000fd200078e0204 */
[----:B------:R1:W-:Y:S01]  /*ada10*/  @P5 STG.E desc[UR4][R76.64], R142 ;  /* 0x0000008e4c005986 */ /* 0x0003e2000c101904 */
[----:B------:R-:W-:Y:S01]  /*ada20*/  ISETP.LT.AND P5, PT, R13, UR8, !P4 ;  /* 0x000000080d007c0c */ /* 0x000fe2000e7a1270 */
[----:B------:R-:W-:Y:S02]  /*ada30*/  ULDC UR8, c[0x0][0x228] ;  /* 0x00008a0000087ab9 */ /* 0x000fe40000000800 */
[----:B-1----:R-:W2:Y:S01]  /*ada40*/  LDL.LU R142, [R1+0xa4] ;  /* 0x0000a400018e7983 */ /* 0x002ea20000300800 */
[----:B------:R-:W-:Y:S01]  /*ada50*/  IMAD.WIDE R76, R143, 0x4, R6 ;  /* 0x000000048f4c7825 */ /* 0x000fe200078e0206 */
[----:B------:R-:W-:Y:S01]  /*ada60*/  ISETP.LT.AND P4, PT, R14, UR8, !P4 ;  /* 0x000000080e007c0c */ /* 0x000fe2000e781270 */
[----:B------:R-:W-:Y:S02]  /*ada70*/  ULDC.64 UR8, c[0x0][0x228] ;  /* 0x00008a0000087ab9 */ /* 0x000fe40000000a00 */
[----:B------:R-:W-:-:S05]  /*ada80*/  VIADD R78, R10, 0x53 ;  /* 0x000000530a4e7836 */ /* 0x000fca0000000000 */
[----:B----4-:R1:W-:Y:S02]  /*ada90*/  @P5 STG.E desc[UR4][R76.64], R146 ;  /* 0x000000924c005986 */ /* 0x0103e4000c101904 */
        /* <DEDUP_REMOVED lines=20> */
[----:B------:R-:W-:Y:S01]  /*adbe0*/  ULDC UR8, c[0x0][0x22c] ;  /* 0x00008b0000087ab9 */ /* 0x000fe20000000800 */
[----:B------:R-:W-:Y:S01]  /*adbf0*/  ULDC UR9, c[0x0][0x228] ;  /* 0x00008a0000097ab9 */ /* 0x000fe20000000800 */
[----:B------:R-:W-:-:S08]  /*adc00*/  VIADD R78, R10, 0x54 ;  /* 0x000000540a4e7836 */ /* 0x000fd00000000000 */
        /* <DEDUP_REMOVED lines=9> */
[----:B------:R-:W-:Y:S01]  /*adca0*/  IMAD.WIDE R76, R140, 0x4, R2 ;  /* 0x000000048c4c7825 */ /* 0x000fe200078e0202 */
[----:B------:R-:W-:-:S10]  /*adcb0*/  ULDC UR9, c[0x0][0x228] ;  /* 0x00008a0000097ab9 */ /* 0x000fd40000000800 */
[----:B----4-:R1:W-:Y:S01]  /*adcc0*/  @P5 STG.E desc[UR4][R76.64], R146 ;  /* 0x000000924c005986 */ /* 0x0103e2000c101904 */
        /* <DEDUP_REMOVED lines=10> */
[----:B------:R-:W-:-:S07]  /*add70*/  ULDC UR8, c[0x0][0x22c] ;  /* 0x00008b0000087ab9 */ /* 0x000fce0000000800 */
        /* <DEDUP_REMOVED lines=24> */
[----:B------:R-:W-:-:S07]  /*adf00*/  ULDC UR8, c[0x0][0x22c] ;  /* 0x00008b0000087ab9 */ /* 0x000fce0000000800 */
[----:B----4-:R1:W-:Y:S02]  /*adf10*/  @P5 STG.E desc[UR4][R76.64], R146 ;  /* 0x000000924c005986 */ /* 0x0103e4000c101904 */
[----:B-1----:R-:W-:Y:S02]  /*adf20*/  IMAD.WIDE R76, R143, 0x4, R8 ;  /* 0x000000048f4c7825 */ /* 0x002fe400078e0208 */
[----:B------:R-:W4:Y:S04]  /*adf30*/  LDL.LU R143, [R1+0xc9c] ;  /* 0x000c9c00018f7983 */ /* 0x000f280000300800 */
        /* <DEDUP_REMOVED lines=9> */
[----:B------:R-:W-:Y:S01]  /*adfd0*/  ULDC UR8, c[0x0][0x228] ;  /* 0x00008a0000087ab9 */ /* 0x000fe20000000800 */
[----:B-1----:R-:W-:-:S11]  /*adfe0*/  IMAD.WIDE R76, R144, 0x4, R4 ;  /* 0x00000004904c7825 */ /* 0x002fd600078e0204 */
[----:B--2---:R1:W-:Y:S04]  /*adff0*/  @P5 STG.E desc[UR4][R76.64], R138 ;  /* 0x0000008a4c005986 */ /* 0x0043e8000c101904 */
[----:B-1----:R-:W2:Y:S01]  /*ae000*/  LDL.LU R138, [R1+0xac] ;  /* 0x0000ac00018a7983 */ /* 0x002ea20000300800 */
[----:B------:R-:W-:Y:S01]  /*ae010*/  ISETP.LT.AND P5, PT, R13, UR8, !P4 ;  /* 0x000000080d007c0c */ /* 0x000fe2000e7a1270 */
[----:B------:R-:W-:Y:S01]  /*ae020*/  IMAD.WIDE R76, R144, 0x4, R6 ;  /* 0x00000004904c7825 */ /* 0x000fe200078e0206 */
[----:B------:R-:W-:Y:S01]  /*ae030*/  ULDC UR8, c[0x0][0x228] ;  /* 0x00008a0000087ab9 */ /* 0x000fe20000000800 */
[----:B------:R-:W2:Y:S01]  /*ae040*/  LDL.LU R141, [R1+0x21cc] ;  /* 0x0021cc00018d7983 */ /* 0x000ea20000300800 */
[----:B------:R-:W-:Y:S01]  /*ae050*/  ISETP.LT.AND P4, PT, R14, UR8, !P4 ;  /* 0x000000080e007c0c */ /* 0x000fe2000e781270 */
[----:B------:R-:W-:Y:S01]  /*ae060*/  VIADD R78, R10, 0x57 ;  /* 0x000000570a4e7836 */ /* 0x000fe20000000000 */
[----:B------:R-:W-:-:S07]  /*ae070*/  ULDC.64 UR8, c[0x0][0x228] ;  /* 0x00008a0000087ab9 */ /* 0x000fce0000000a00 */
[----:B------:R1:W-:Y:S02]  /*ae080*/  @P5 STG.E desc[UR4][R76.64], R145 ;  /* 0x000000914c005986 */ /* 0x0003e4000c101904 */
[----:B-1----:R-:W-:Y:S02]  /*ae090*/  IMAD.WIDE R76, R144, 0x4, R8 ;  /* 0x00000004904c7825 */ /* 0x002fe400078e0208 */
[----:B------:R-:W2:Y:S04]  /*ae0a0*/  LDL.LU R144, [R1+0x1ca0] ;  /* 0x001ca00001907983 */ /* 0x000ea80000300800 */
[----:B------:R1:W-:Y:S01]  /*ae0b0*/  @P4 STG.E desc[UR4][R76.64], R142 ;  /* 0x0000008e4c004986 */ /* 0x0003e2000c101904 */
[----:B------:R-:W-:Y:S01]  /*ae0c0*/  ISETP.GE.AND P4, PT, R78, UR9, PT ;  /* 0x000000094e007c0c */ /* 0x000fe2000bf86270 */
[----:B------:R-:W-:-:S03]  /*ae0d0*/  ULDC UR9, c[0x0][0x228] ;  /* 0x00008a0000097ab9 */ /* 0x000fc60000000800 */
[----:B------:R-:W-:Y:S01]  /*ae0e0*/  ISETP.LT.AND P5, PT, R11, UR10, !P4 ;  /* 0x0000000a0b007c0c */ /* 0x000fe2000e7a1270 */
[----:B-1----:R-:W2:Y:S01]  /*ae0f0*/  LDL.LU R142, [R1+0x18a0] ;  /* 0x0018a000018e7983 */ /* 0x002ea20000300800 */
[----:B------:R-:W-:Y:S01]  /*ae100*/  IMAD.WIDE R76, R140, 0x4, R2 ;  /* 0x000000048c4c7825 */ /* 0x000fe200078e0202 */
[----:B------:R-:W-:Y:S02]  /*ae110*/  ULDC UR10, c[0x0][0x228] ;  /* 0x00008a00000a7ab9 */ /* 0x000fe40000000800 */
[----:B------:R-:W2:Y:S08]  /*ae120*/  LDL.LU R145, [R1+0x14a0] ;  /* 0x0014a00001917983 */ /* 0x000eb00000300800 */
[----:B----4-:R1:W-:Y:S01]  /*ae130*/  @P5 STG.E desc[UR4][R76.64], R143 ;  /* 0x0000008f4c005986 */ /* 0x0103e2000c101904 */
        /* <DEDUP_REMOVED lines=9> */
[----:B------:R-:W4:Y:S06]  /*ae1d0*/  LDL.LU R143, [R1+0x21d0] ;  /* 0x0021d000018f7983 */ /* 0x000f2c0000300800 */
[----:B------:R1:W-:Y:S01]  /*ae1e0*/  @P5 STG.E desc[UR4][R76.64], R146 ;  /* 0x000000924c005986 */ /* 0x0003e2000c101904 */
[----:B------:R-:W-:Y:S01]  /*ae1f0*/  ISETP.LT.AND P4, PT, R14, UR8, !P4 ;  /* 0x000000080e007c0c */ /* 0x000fe2000e781270 */
[----:B------:R-:W-:-:S02]  /*ae200*/  ULDC UR8, c[0x0][0x22c] ;  /* 0x00008b0000087ab9 */ /* 0x000fc40000000800 */
[----:B-1----:R-:W4:Y:S01]  /*ae210*/  LDL.LU R146, [R1+0xca0] ;  /* 0x000ca00001927983 */ /* 0x002f220000300800 */
[----:B------:R-:W-:-:S09]  /*ae220*/  IMAD.WIDE R76, R140, 0x4, R8 ;  /* 0x000000048c4c7825 */ /* 0x000fd200078e0208 */
[----:B--2---:R1:W-:Y:S04]  /*ae230*/  @P4 STG.E desc[UR4][R76.64], R138 ;  /* 0x0000008a4c004986 */ /* 0x0043e8000c101904 */
[----:B-1----:R-:W2:Y:S01]  /*ae240*/  LDL.LU R138, [R1+0x8b0] ;  /* 0x0008b000018a7983 */ /* 0x002ea20000300800 */
[----:B------:R-:W-:Y:S01]  /*ae250*/  ISETP.GE.AND P4, PT, R78, UR8, PT ;  /* 0x000000084e007c0c */ /* 0x000fe2000bf86270 */
[----:B------:R-:W-:Y:S01]  /*ae260*/  IMAD.WIDE R76, R141, 0x4, R2 ;  /* 0x000000048d4c7825 */ /* 0x000fe200078e0202 */
[----:B------:R-:W-:Y:S01]  /*ae270*/  ULDC UR8, c[0x0][0x228] ;  /* 0x00008a0000087ab9 */ /* 0x000fe20000000800 */
[----:B------:R-:W2:Y:S01]  /*ae280*/  LDL.LU R140, [R1+0x21d4] ;  /* 0x0021d400018c7983 */ /* 0x000ea20000300800 */
        /* <DEDUP_REMOVED lines=12> */
[----:B------:R-:W-:-:S07]  /*ae350*/  ULDC.64 UR8, c[0x0][0x228] ;  /* 0x00008a0000087ab9 */ /* 0x000fce0000000a00 */
[----:B------:R1:W-:Y:S01]  /*ae360*/  @P5 STG.E desc[UR4][R76.64], R145 ;  /* 0x000000914c005986 */ /* 0x0003e2000c101904 */
[----:B------:R-:W-:Y:S02]  /*ae370*/  VIADD R78, R10, 0x59 ;  /* 0x000000590a4e7836 */ /* 0x000fe40000000000 */
[----:B-1----:R-:W-:Y:S02]  /*ae380*/  IMAD.WIDE R76, R141, 0x4, R8 ;  /* 0x000000048d4c7825 */ /* 0x002fe400078e0208 */
[----:B------:R-:W2:Y:S04]  /*ae390*/  LDL.LU R141, [R1+0x21d8] ;  /* 0x0021d800018d7983 */ /* 0x000ea80000300800 */
[----:B------:R-:W2:Y:S04]  /*ae3a0*/  LDL.LU R145, [R1+0x1ca4] ;  /* 0x001ca40001917983 */ /* 0x000ea80000300800 */
[----:B---3--:R1:W-:Y:S01]  /*ae3b0*/  @P4 STG.E desc[UR4][R76.64], R139 ;  /* 0x0000008b4c004986 */ /* 0x0083e2000c101904 */
[----:B------:R-:W-:Y:S01]  /*ae3c0*/  ISETP.GE.AND P4, PT, R78, UR9, PT ;  /* 0x000000094e007c0c */ /* 0x000fe2000bf86270 */
[----:B------:R-:W-:-:S03]  /*ae3d0*/  ULDC UR9, c[0x0][0x228] ;  /* 0x00008a0000097ab9 */ /* 0x000fc60000000800 */
[----:B------:R-:W-:Y:S01]  /*ae3e0*/  ISETP.LT.AND P5, PT, R11, UR10, !P4 ;  /* 0x0000000a0b007c0c */ /* 0x000fe2000e7a1270 */
[----:B-1----:R-:W3:Y:S01]  /*ae3f0*/  LDL.LU R139, [R1+0x18a4] ;  /* 0x0018a400018b7983 */ /* 0x002ee20000300800 */
[----:B----4-:R-:W-:Y:S01]  /*ae400*/  IMAD.WIDE R76, R143, 0x4, R2 ;  /* 0x000000048f4c7825 */ /* 0x010fe200078e0202 */
[----:B------:R-:W-:-:S10]  /*ae410*/  ULDC UR10, c[0x0][0x228] ;  /* 0x00008a00000a7ab9 */ /* 0x000fd40000000800 */
[----:B------:R1:W-:Y:S01]  /*ae420*/  @P5 STG.E desc[UR4][R76.64], R146 ;  /* 0x000000924c005986 */ /* 0x0003e2000c101904 */
[----:B------:R-:W-:Y:S01]  /*ae430*/  ISETP.LT.AND P5, PT, R12, UR9, !P4 ;  /* 0x000000090c007c0c */ /* 0x000fe2000e7a1270 */
[----:B------:R-:W-:Y:S02]  /*ae440*/  ULDC UR9, c[0x0][0x228] ;  /* 0x00008a0000097ab9 */ /* 0x000fe40000000800 */
[----:B-1----:R-:W4:Y:S01]  /*ae450*/  LDL.LU R146, [R1+0x14a4] ;  /* 0x0014a40001927983 */ /* 0x002f220000300800 */
        /* <DEDUP_REMOVED lines=19> */
[----:B------:R1:W-:Y:S01]  /*ae590*/  @P5 STG.E desc[UR4][R76.64], R145 ;  /* 0x000000914c005986 */ /* 0x0003e2000c101904 */
[----:B------:R-:W-:Y:S01]  /*ae5a0*/  ISETP.LT.AND P5, PT, R12, UR9, !P4 ;  /* 0x000000090c007c0c */ /* 0x000fe2000e7a1270 */
[----:B------:R-:W-:Y:S02]  /*ae5b0*/  ULDC UR9, c[0x0][0x228] ;  /* 0x00008a0000097ab9 */ /* 0x000fe40000000800 */
[----:B-1----:R-:W2:Y:S01]  /*ae5c0*/  LDL.LU R145, [R1+0x4b4] ;  /* 0x0004b40001917983 */ /* 0x002ea20000300800 */
        /* <DEDUP_REMOVED lines=9> */
[----:B----4-:R1:W-:Y:S02]  /*ae660*/  @P5 STG.E desc[UR4][R76.64], R146 ;  /* 0x000000924c005986 */ /* 0x0103e4000c101904 */
[----:B-1----:R-:W-:Y:S02]  /*ae670*/  IMAD.WIDE R76, R140, 0x4, R8 ;  /* 0x000000048c4c7825 */ /* 0x002fe400078e0208 */
[----:B------:R-:W4:Y:S04]  /*ae680*/  LDL.LU R140, [R1+0x21e0] ;  /* 0x0021e000018c7983 */ /* 0x000f280000300800 */
[----:B------:R-:W4:Y:S04]  /*ae690*/  LDL.LU R146, [R1+0x1ca8] ;  /* 0x001ca80001927983 */ /* 0x000f280000300800 */
        /* <DEDUP_REMOVED lines=28> */
[----:B------:R-:W-:Y:S01]  /*ae860*/  IMAD.WIDE R76, R143, 0x4, R2 ;  /* 0x000000048f4c7825 */ /* 0x000fe200078e0202 */
[----:B------:R-:W-:-:S10]  /*ae870*/  ULDC UR10, c[0x0][0x228] ;  /* 0x00008a00000a7ab9 */ /* 0x000fd40000000800 */
[----:B----4-:R1:W-:Y:S01]  /*ae880*/  @P5 STG.E desc[UR4][R76.64], R146 ;  /* 0x000000924c005986 */ /* 0x0103e2000c101904 */
        /* <DEDUP_REMOVED lines=35> */
[----:B----4-:R1:W-:Y:S02]  /*aeac0*/  @P5 STG.E desc[UR4][R76.64], R146 ;  /* 0x000000924c005986 */ /* 0x0103e4000c101904 */
[----:B-1----:R-:W-:Y:S02]  /*aead0*/  IMAD.WIDE R76, R140, 0x4, R8 ;  /* 0x000000048c4c7825 */ /* 0x002fe400078e0208 */
        /* <DEDUP_REMOVED lines=18> */
[----:B------:R-:W-:Y:S01]  /*aec00*/  ISETP.LT.AND P4, PT, R14, UR8, !P4 ;  /* 0x000000080e007c0c */ /* 0x000fe2000e781270 */
[----:B------:R-:W-:Y:S01]  /*aec10*/  ULDC UR8, c[0x0][0x22c] ;  /* 0x00008b0000087ab9 */ /* 0x000fe20000000800 */
[----:B-1----:R-:W2:Y:S01]  /*aec20*/  LDL.LU R142, [R1+0x4ac] ;  /* 0x0004ac00018e7983 */ /* 0x002ea20000300800 */
[----:B------:R-:W-:-:S03]  /*aec30*/  IMAD.WIDE R76, R141, 0x4, R6 ;  /* 0x000000048d4c7825 */ /* 0x000fc600078e0206 */
[----:B------:R-:W2:Y:S04]  /*aec40*/  LDL.LU R146, [R1+0x21ec] ;  /* 0x0021ec0001927983 */ /* 0x000ea80000300800 */
[----:B------:R1:W-:Y:S02]  /*aec50*/  @P5 STG.E desc[UR4][R76.64], R145 ;  /* 0x000000914c005986 */ /* 0x0003e4000c101904 */
[----:B-1----:R-:W-:Y:S02]  /*aec60*/  IMAD.WIDE R76, R141, 0x4, R8 ;  /* 0x000000048d4c7825 */ /* 0x002fe400078e0208 */
[----:B------:R-:W2:Y:S04]  /*aec70*/  LDL.LU R141, [R1+0x1cb0] ;  /* 0x001cb000018d7983 */ /* 0x000ea80000300800 */
[----:B---3--:R1:W-:Y:S01]  /*aec80*/  @P4 STG.E desc[UR4][R76.64], R139 ;  /* 0x0000008b4c004986 */ /* 0x0083e2000c101904 */
[----:B------:R-:W-:Y:S01]  /*aec90*/  ISETP.GE.AND P4, PT, R78, UR8, PT ;  /* 0x000000084e007c0c */ /* 0x000fe2000bf86270 */
[----:B------:R-:W-:-:S03]  /*aeca0*/  ULDC UR8, c[0x0][0x228] ;  /* 0x00008a0000087ab9 */ /* 0x000fc60000000800 */
[----:B------:R-:W-:Y:S01]  /*aecb0*/  ISETP.LT.AND P5, PT, R11, UR9, !P4 ;  /* 0x000000090b007c0c */ /* 0x000fe2000e7a1270 */
[----:B-1----:R-:W3:Y:S01]  /*aecc0*/  LDL.LU R139, [R1+0x18b0] ;  /* 0x0018b000018b7983 */ /* 0x002ee20000300800 */
[----:B------:R-:W-:-:S03]  /*aecd0*/  IMAD.WIDE R76, R143, 0x4, R2 ;  /* 0x000000048f4c7825 */ /* 0x000fc600078e0202 */
[----:B------:R-:W3:Y:S08]  /*aece0*/  LDL.LU R145, [R1+0x14b0] ;  /* 0x0014b00001917983 */ /* 0x000ef00000300800 */
[----:B----4-:R1:W-:Y:S01]  /*aecf0*/  @P5 STG.E desc[UR4][R76.64], R140 ;  /* 0x0000008c4c005986 */ /* 0x0103e2000c101904 */
[----:B------:R-:W-:Y:S01]  /*aed00*/  ISETP.LT.AND P5, PT, R12, UR8, !P4 ;  /* 0x000000080c007c0c */ /* 0x000fe2000e7a1270 */
[----:B------:R-:W-:Y:S01]  /*aed10*/  ULDC UR8, c[0x0][0x228] ;  /* 0x00008a0000087ab9 */ /* 0x000fe20000000800 */
[----:B-1----:R-:W-:-:S11]  /*aed20*/  IMAD.WIDE R76, R143, 0x4, R4 ;  /* 0x000000048f4c7825 */ /* 0x002fd600078e0204 */
[----:B--2---:R1:W-:Y:S04]  /*aed30*/  @P5 STG.E desc[UR4][R76.64], R138 ;  /* 0x0000008a4c005986 */ /* 0x0043e8000c101904 */
[----:B-1----:R-:W2:Y:S01]  /*aed40*/  LDL.LU R138, [R1+0x10b0] ;  /* 0x0010b000018a7983 */ /* 0x002ea20000300800 */
[----:B------:R-:W-:Y:S01]  /*aed50*/  ISETP.LT.AND P5, PT, R13, UR8, !P4 ;  /* 0x000000080d007c0c */ /* 0x000fe2000e7a1270 */
[----:B------:R-:W-:Y:S01]  /*aed60*/  ULDC UR8, c[0x0][0x228] ;  /* 0x00008a0000087ab9 */ /* 0x000fe20000000800 */
[----:B------:R-:W-:Y:S01]  /*aed70*/  IMAD.WIDE R76, R143, 0x4, R6 ;  /* 0x000000048f4c7825 */ /* 0x000fe200078e0206 */
[----:B------:R-:W-:Y:S01]  /*aed80*/  ISETP.LT.AND P4, PT, R14, UR8, !P4 ;  /* 0x000000080e007c0c */ /* 0x000fe2000e781270 */
[----:B------:R-:W4:Y:S01]  /*aed90*/  LDL.LU R140, [R1+0x21f0] ;  /* 0x0021f000018c7983 */ /* 0x000f220000300800 */
[----:B------:R-:W-:Y:S01]  /*aeda0*/  ULDC.64 UR8, c[0x0][0x228] ;  /* 0x00008a0000087ab9 */ /* 0x000fe20000000a00 */
[----:B------:R-:W-:-:S07]  /*aedb0*/  VIADD R78, R10, 0x60 ;  /* 0x000000600a4e7836 */ /* 0x000fce0000000000 */
[----:B------:R1:W-:Y:S04]  /*aedc0*/  @P5 STG.E desc[UR4][R76.64], R144 ;  /* 0x000000904c005986 */ /* 0x0003e8000c101904 */
[----:B-1----:R-:W4:Y:S01]  /*aedd0*/  LDL.LU R144, [R1+0xcb0] ;  /* 0x000cb00001907983 */ /* 0x002f220000300800 */
[----:B------:R-:W-:-:S05]  /*aede0*/  IMAD.WIDE R76, R143, 0x4, R8 ;  /* 0x000000048f4c7825 */ /* 0x000fca00078e0208 */
[----:B------:R1:W-:Y:S01]  /*aedf0*/  @P4 STG.E desc[UR4][R76.64], R142 ;  /* 0x0000008e4c004986 */ /* 0x0003e2000c101904 */
        /* <DEDUP_REMOVED lines=13> */
[----:B------:R-:W-:Y:S01]  /*aeed0*/  ISETP.LT.AND P5, PT, R13, UR9, !P4 ;  /* 0x000000090d007c0c */ /* 0x000fe2000e7a1270 */
[----:B------:R-:W-:Y:S01]  /*aeee0*/  VIADD R78, R10, 0x61 ;  /* 0x000000610a4e7836 */ /* 0x000fe20000000000 */
[----:B------:R-:W-:Y:S01]  /*aeef0*/  ISETP.LT.AND P4, PT, R14, UR8, !P4 ;  /* 0x000000080e007c0c */ /* 0x000fe2000e781270 */
[----:B------:R-:W-:Y:S01]  /*aef00*/  ULDC UR8, c[0x0][0x22c] ;  /* 0x00008b0000087ab9 */ /* 0x000fe20000000800 */
[----:B------:R-:W-:Y:S01]  /*aef10*/  ULDC UR9, c[0x0][0x228] ;  /* 0x00008a0000097ab9 */ /* 0x000fe20000000800 */
[----:B-1----:R-:W3:Y:S01]  /*aef20*/  LDL.LU R139, [R1+0xc0] ;  /* 0x0000c000018b7983 */ /* 0x002ee20000300800 */
[----:B------:R-:W-:-:S03]  /*aef30*/  IMAD.WIDE R76, R146, 0x4, R6 ;  /* 0x00000004924c7825 */ /* 0x000fc600078e0206 */
[----:B------:R-:W3:Y:S04]  /*aef40*/  LDL.LU R148, [R1+0x21f8] ;  /* 0x0021f80001947983 */ /* 0x000ee80000300800 */
[----:B------:R1:W-:Y:S02]  /*aef50*/  @P5 STG.E desc[UR4][R76.64], R145 ;  /* 0x000000914c005986 */ /* 0x0003e4000c101904 */
[----:B-1----:R-:W-:-:S05]  /*aef60*/  IMAD.WIDE R76, R146, 0x4, R8 ;  /* 0x00000004924c7825 */ /* 0x002fca00078e0208 */
[----:B--2---:R1:W-:Y:S04]  /*aef70*/  @P4 STG.E desc[UR4][R76.64], R138 ;  /* 0x0000008a4c004986 */ /* 0x0043e8000c101904 */
[----:B-1----:R-:W2:Y:S01]  /*aef80*/  LDL.LU R138, [R1+0x1cb4] ;  /* 0x001cb400018a7983 */ /* 0x002ea20000300800 */
[----:B------:R-:W-:Y:S01]  /*aef90*/  ISETP.GE.AND P4, PT, R78, UR8, PT ;  /* 0x000000084e007c0c */ /* 0x000fe2000bf86270 */
[----:B----4-:R-:W-:Y:S01]  /*aefa0*/  IMAD.WIDE R76, R140, 0x4, R2 ;  /* 0x000000048c4c7825 */ /* 0x010fe200078e0202 */
[----:B------:R-:W-:Y:S01]  /*aefb0*/  ULDC UR8, c[0x0][0x228] ;  /* 0x00008a0000087ab9 */ /* 0x000fe20000000800 */
[----:B------:R-:W4:Y:S01]  /*aefc0*/  LDL.LU R146, [R1+0x18b4] ;  /* 0x0018b40001927983 */ /* 0x000f220000300800 */
[----:B------:R-:W-:-:S13]  /*aefd0*/  ISETP.LT.AND P5, PT, R11, UR9, !P4 ;  /* 0x000000090b007c0c */ /* 0x000fda000e7a1270 */
[----:B------:R1:W-:Y:S01]  /*aefe0*/  @P5 STG.E desc[UR4][R76.64], R144 ;  /* 0x000000904c005986 */ /* 0x0003e2000c101904 */
[----:B------:R-:W-:Y:S01]  /*aeff0*/  ISETP.LT.AND P5, PT, R12, UR8, !P4 ;  /* 0x000000080c007c0c */ /* 0x000fe2000e7a1270 */
[----:B------:R-:W-:Y:S02]  /*af000*/  ULDC UR8, c[0x0][0x228] ;  /* 0x00008a0000087ab9 */ /* 0x000fe40000000800 */
[----:B-1----:R-:W4:Y:S01]  /*af010*/  LDL.LU R144, [R1+0x14b4] ;  /* 0x0014b40001907983 */ /* 0x002f220000300800 */
[----:B------:R-:W-:-:S09]  /*af020*/  IMAD.WIDE R76, R140, 0x4, R4 ;  /* 0x000000048c4c7825 */ /* 0x000fd200078e0204 */
[----:B------:R1:W-:Y:S01]  /*af030*/  @P5 STG.E desc[UR4][R76.64], R142 ;  /* 0x0000008e4c005986 */ /* 0x0003e2000c101904 */
[----:B------:R-:W-:Y:S01]  /*af040*/  ISETP.LT.AND P5, PT, R13, UR8, !P4 ;  /* 0x000000080d007c0c */ /* 0x000fe2000e7a1270 */
[----:B------:R-:W-:Y:S02]  /*af050*/  ULDC UR8, c[0x0][0x228] ;  /* 0x00008a0000087ab9 */ /* 0x000fe40000000800 */
[----:B-1----:R-:W4:Y:S01]  /*af060*/  LDL.LU R142, [R1+0x10b4] ;  /* 0x0010b400018e7983 */ /* 0x002f220000300800 */
[----:B------:R-:W-:Y:S01]  /*af070*/  IMAD.WIDE R76, R140, 0x4, R6 ;  /* 0x000000048c4c7825 */ /* 0x000fe200078e0206 */
[----:B------:R-:W-:Y:S01]  /*af080*/  ISETP.LT.AND P4, PT, R14, UR8, !P4 ;  /* 0x000000080e007c0c */ /* 0x000fe2000e781270 */
[----:B------:R-:W-:-:S07]  /*af090*/  ULDC.64 UR8, c[0x0][0x228] ;  /* 0x00008a0000087ab9 */ /* 0x000fce0000000a00 */
[----:B------:R1:W-:Y:S01]  /*af0a0*/  @P5 STG.E desc[UR4][R76.64], R141 ;  /* 0x0000008d4c005986 */ /* 0x0003e2000c101904 */
[----:B------:R-:W-:Y:S02]  /*af0b0*/  VIADD R78, R10, 0x62 ;  /* 0x000000620a4e7836 */ /* 0x000fe40000000000 */
[----:B-1----:R-:W-:Y:S01]  /*af0c0*/  IMAD.WIDE R76, R140, 0x4, R8 ;  /* 0x000000048c4c7825 */ /* 0x002fe200078e0208 */
        /* <DEDUP_REMOVED lines=8> */
[----:B--2---:R1:W-:Y:S04]  /*af150*/  @P5 STG.E desc[UR4][R76.64], R138 ;  /* 0x0000008a4c005986 */ /* 0x0043e8000c101904 */
[----:B-1----:R-:W2:Y:S01]  /*af160*/  LDL.LU R138, [R1+0x4c4] ;  /* 0x0004c400018a7983 */ /* 0x002ea20000300800 */
[----:B------:R-:W-:Y:S01]  /*af170*/  ISETP.LT.AND P5, PT, R12, UR9, !P4 ;  /* 0x000000090c007c0c */ /* 0x000fe2000e7a1270 */
[----:B------:R-:W-:Y:S01]  /*af180*/  IMAD.WIDE R76, R143, 0x4, R4 ;  /* 0x000000048f4c7825 */ /* 0x000fe200078e0204 */
[----:B------:R-:W-:Y:S01]  /*af190*/  ULDC UR9, c[0x0][0x228] ;  /* 0x00008a0000097ab9 */ /* 0x000fe20000000800 */
[----:B------:R-:W2:Y:S10]  /*af1a0*/  LDL.LU R147, [R1+0xc4] ;  /* 0x0000c40001937983 */ /* 0x000eb40000300800 */
[----:B----4-:R1:W-:Y:S01]  /*af1b0*/  @P5 STG.E desc[UR4][R76.64], R146 ;  /* 0x000000924c005986 */ /* 0x0103e2000c101904 */
[----:B------:R-:W-:Y:S01]  /*af1c0*/  ISETP.LT.AND P5, PT, R13, UR9, !P4 ;  /* 0x000000090d007c0c */ /* 0x000fe2000e7a1270 */
[----:B------:R-:W-:Y:S01]  /*af1d0*/  VIADD R78, R10, 0x63 ;  /* 0x000000630a4e7836 */ /* 0x000fe20000000000 */
[----:B------:R-:W-:Y:S01]  /*af1e0*/  ISETP.LT.AND P4, PT, R14, UR8, !P4 ;  /* 0x000000080e007c0c */ /* 0x000fe2000e781270 */
[----:B------:R-:W-:Y:S01]  /*af1f0*/  ULDC UR8, c[0x0][0x22c] ;  /* 0x00008b0000087ab9 */ /* 0x000fe20000000800 */
[----:B------:R-:W-:Y:S01]  /*af200*/  ULDC UR9, c[0x0][0x228] ;  /* 0x00008a0000097ab9 */ /* 0x000fe20000000800 */
[C---:B-1----:R-:W-:Y:S01]  /*af210*/  IMAD.WIDE R76, R143.reuse, 0x4, R6 ;  /* 0x000000048f4c7825 */ /* 0x042fe200078e0206 */
[----:B------:R-:W4:Y:S04]  /*af220*/  LDL.LU R146, [R1+0x2200] ;  /* 0x0022000001927983 */ /* 0x000f280000300800 */
[----:B------:R-:W4:Y:S04]  /*af230*/  LDL.LU R145, [R1+0x1cb8] ;  /* 0x001cb80001917983 */ /* 0x000f280000300800 */
[----:B------:R1:W-:Y:S02]  /*af240*/  @P5 STG.E desc[UR4][R76.64], R144 ;  /* 0x000000904c005986 */ /* 0x0003e4000c101904 */
[----:B-1----:R-:W-:-:S02]  /*af250*/  IMAD.WIDE R76, R143, 0x4, R8 ;  /* 0x000000048f4c7825 */ /* 0x002fc400078e0208 */
        /* <DEDUP_REMOVED lines=9> */
[----:B------:R1:W-:Y:S01]  /*af2f0*/  @P5 STG.E desc[UR4][R76.64], R140 ;  /* 0x0000008c4c005986 */ /* 0x0003e2000c101904 */
[----:B------:R-:W-:Y:S01]  /*af300*/  ISETP.LT.AND P5, PT, R12, UR8, !P4 ;  /* 0x000000080c007c0c */ /* 0x000fe2000e7a1270 */
[----:B------:R-:W-:Y:S01]  /*af310*/  ULDC UR8, c[0x0][0x228] ;  /* 0x00008a0000087ab9 */ /* 0x000fe20000000800 */
[C---:B-1----:R-:W-:Y:S01]  /*af320*/  IMAD.WIDE R76, R148.reuse, 0x4, R4 ;  /* 0x00000004944c7825 */ /* 0x042fe200078e0204 */
[----:B------:R-:W4:Y:S10]  /*af330*/  LDL.LU R140, [R1+0xcb8] ;  /* 0x000cb800018c7983 */ /* 0x000f340000300800 */
[----:B---3--:R1:W-:Y:S01]  /*af340*/  @P5 STG.E desc[UR4][R76.64], R139 ;  /* 0x0000008b4c005986 */ /* 0x0083e2000c101904 */
[----:B------:R-:W-:Y:S01]  /*af350*/  ISETP.LT.AND P5, PT, R13, UR8, !P4 ;  /* 0x000000080d007c0c */ /* 0x000fe2000e7a1270 */
[----:B------:R-:W-:Y:S01]  /*af360*/  ULDC UR8, c[0x0][0x228] ;  /* 0x00008a0000087ab9 */ /* 0x000fe20000000800 */
[----:B-1----:R-:W-:Y:S01]  /*af370*/  IMAD.WIDE R76, R148, 0x4, R6 ;  /* 0x00000004944c7825 */ /* 0x002fe200078e0206 */
[----:B------:R-:W3:Y:S10]  /*af380*/  LDL.LU R139, [R1+0x8c8] ;  /* 0x0008c800018b7983 */ /* 0x000ef40000300800 */
[----:B--2---:R1:W-:Y:S04]  /*af390*/  @P5 STG.E desc[UR4][R76.64], R138 ;  /* 0x0000008a4c005986 */ /* 0x0043e8000c101904 */
[----:B-1----:R-:W2:Y:S01]  /*af3a0*/  LDL.LU R138, [R1+0x4c8] ;  /* 0x0004c800018a7983 */ /* 0x002ea20000300800 */
[----:B------:R-:W-:Y:S01]  /*af3b0*/  ISETP.LT.AND P4, PT, R14, UR8, !P4 ;  /* 0x000000080e007c0c */ /* 0x000fe2000e781270 */
[----:B------:R-:W-:Y:S01]  /*af3c0*/  IMAD.WIDE R76, R148, 0x4, R8 ;  /* 0x00000004944c7825 */ /* 0x000fe200078e0208 */
[----:B------:R-:W-:Y:S01]  /*af3d0*/  ULDC UR8, c[0x0][0x22c] ;  /* 0x00008b0000087ab9 */ /* 0x000fe20000000800 */
[----:B------:R-:W2:Y:S02]  /*af3e0*/  LDL.LU R137, [R1+0x2208] ;  /* 0x0022080001897983 */ /* 0x000ea40000300800 */
[----:B------:R-:W-:-:S08]  /*af3f0*/  VIADD R78, R10, 0x64 ;  /* 0x000000640a4e7836 */ /* 0x000fd00000000000 */
[----:B------:R1:W-:Y:S01]  /*af400*/  @P4 STG.E desc[UR4][R76.64], R147 ;  /* 0x000000934c004986 */ /* 0x0003e2000c101904 */
[----:B------:R-:W-:Y:S01]  /*af410*/  ISETP.GE.AND P4, PT, R78, UR8, PT ;  /* 0x000000084e007c0c */ /* 0x000fe2000bf86270 */
[----:B------:R-:W-:-:S03]  /*af420*/  ULDC UR8, c[0x0][0x228] ;  /* 0x00008a0000087ab9 */ /* 0x000fc60000000800 */
[----:B------:R-:W-:Y:S01]  /*af430*/  ISETP.LT.AND P5, PT, R11, UR9, !P4 ;  /* 0x000000090b007c0c */ /* 0x000fe2000e7a1270 */
[----:B-1----:R-:W-:-:S12]  /*af440*/  IMAD.WIDE R76, R141, 0x4, R2 ;  /* 0x000000048d4c7825 */ /* 0x002fd800078e0202 */
[----:B----4-:R1:W-:Y:S01]  /*af450*/  @P5 STG.E desc[UR4][R76.64], R145 ;  /* 0x000000914c005986 */ /* 0x0103e2000c101904 */
[----:B------:R-:W-:Y:S01]  /*af460*/  ISETP.LT.AND P5, PT, R12, UR8, !P4 ;  /* 0x000000080c007c0c */ /* 0x000fe2000e7a1270 */
[----:B------:R-:W-:Y:S01]  /*af470*/  ULDC UR8, c[0x0][0x228] ;  /* 0x00008a0000087ab9 */ /* 0x000fe20000000800 */
[----:B-1----:R-:W-:-:S11]  /*af480*/  IMAD.WIDE R76, R141, 0x4, R4 ;  /* 0x000000048d4c7825 */ /* 0x002fd600078e0204 */
[----:B------:R1:W-:Y:S01]  /*af490*/  @P5 STG.E desc[UR4][R76.64], R144 ;  /* 0x000000904c005986 */ /* 0x0003e2000c101904 */
[----:B------:R-:W-:Y:S01]  /*af4a0*/  ISETP.LT.AND P5, PT, R13, UR8, !P4 ;  /* 0x000000080d007c0c */ /* 0x000fe2000e7a1270 */
[----:B------:R-:W-:Y:S02]  /*af4b0*/  ULDC UR8, c[0x0][0x228] ;  /* 0x00008a0000087ab9 */ /* 0x000fe40000000800 */
[----:B------:R-:W-:Y:S01]  /*af4c0*/  ISETP.LT.AND P4, PT, R14, UR8, !P4 ;  /* 0x000000080e007c0c */ /* 0x000fe2000e781270 */
[----:B-1----:R-:W-:-:S09]  /*af4d0*/  IMAD.WIDE R76, R141, 0x4, R6 ;  /* 0x000000048d4c7825 */ /* 0x002fd200078e0206 */
[----:B------:R1:W-:Y:S02]  /*af4e0*/  @P5 STG.E desc[UR4][R76.64], R143 ;  /* 0x0000008f4c005986 */ /* 0x0003e4000c101904 */
[----:B-1----:R-:W-:-:S05]  /*af4f0*/  IMAD.WIDE R76, R141, 0x4, R8 ;  /* 0x000000048d4c7825 */ /* 0x002fca00078e0208 */
[----:B------:R1:W-:Y:S02]  /*af500*/  @P4 STG.E desc[UR4][R76.64], R142 ;  /* 0x0000008e4c004986 */ /* 0x0003e4000c101904 */
[----:B-1----:R-:W-:-:S05]  /*af510*/  IMAD.WIDE R76, R146, 0x4, R2 ;  /* 0x00000004924c7825 */ /* 0x002fca00078e0202 */
[----:B------:R1:W-:Y:S02]  /*af520*/  @P3 STG.E desc[UR4][R76.64], R140 ;  /* 0x0000008c4c003986 */ /* 0x0003e4000c101904 */
[----:B-1----:R-:W-:-:S05]  /*af530*/  IMAD.WIDE R76, R146, 0x4, R4 ;  /* 0x00000004924c7825 */ /* 0x002fca00078e0204 */
[----:B---3--:R1:W-:Y:S02]  /*af540*/  @P2 STG.E desc[UR4][R76.64], R139 ;  /* 0x0000008b4c002986 */ /* 0x0083e4000c101904 */
[C---:B-1----:R-:W-:Y:S02]  /*af550*/  IMAD.WIDE R76, R146.reuse, 0x4, R6 ;  /* 0x00000004924c7825 */ /* 0x042fe400078e0206 */
[----:B------:R-:W3:Y:S04]  /*af560*/  LDL.LU R139, [R1+0xc8] ;  /* 0x0000c800018b7983 */ /* 0x000ee80000300800 */
[----:B--2---:R1:W-:Y:S04]  /*af570*/  @P1 STG.E desc[UR4][R76.64], R138 ;  /* 0x0000008a4c001986 */ /* 0x0043e8000c101904 */
[----:B-1----:R-:W2:Y:S04]  /*af580*/  LDL.LU R138, [R1+0x1cbc] ;  /* 0x001cbc00018a7983 */ /* 0x002ea80000300800 */
[----:B------:R-:W4:Y:S04]  /*af590*/  LDL.LU R144, [R1+0x18bc] ;  /* 0x0018bc0001907983 */ /* 0x000f280000300800 */
[----:B------:R-:W4:Y:S04]  /*af5a0*/  LDL.LU R143, [R1+0x14bc] ;  /* 0x0014bc00018f7983 */ /* 0x000f280000300800 */
[----:B------:R-:W2:Y:S04]  /*af5b0*/  LDL.LU R141, [R1+0x2204] ;  /* 0x00220400018d7983 */ /* 0x000ea80000300800 */
[----:B------:R-:W4:Y:S04]  /*af5c0*/  LDL.LU R142, [R1+0x10bc] ;  /* 0x0010bc00018e7983 */ /* 0x000f280000300800 */
[----:B------:R-:W4:Y:S01]  /*af5d0*/  LDL.LU R140, [R1+0xcbc] ;  /* 0x000cbc00018c7983 */ /* 0x000f220000300800 */
[----:B------:R-:W-:-:S05]  /*af5e0*/  IMAD.WIDE R76, R146, 0x4, R8 ;  /* 0x00000004924c7825 */ /* 0x000fca00078e0208 */
[----:B---3--:R1:W-:Y:S04]  /*af5f0*/  @P0 STG.E desc[UR4][R76.64], R139 ;  /* 0x0000008b4c000986 */ /* 0x0083e8000c101904 */
[----:B-1----:R-:W3:Y:S01]  /*af600*/  LDL.LU R139, [R1+0x8cc] ;  /* 0x0008cc00018b7983 */ /* 0x002ee20000300800 */
[----:B------:R-:W-:Y:S02]  /*af610*/  LOP3.LUT P1, RZ, R152, 0x4000, RZ, 0xc0, !PT ;  /* 0x0000400098ff7812 */ /* 0x000fe4000782c0ff */
[----:B------:R-:W-:-:S11]  /*af620*/  LOP3.LUT R31, R31, 0xfffffdff, RZ, 0xc0, !PT ;  /* 0xfffffdff1f1f7812 */ /* 0x000fd600078ec0ff */
[----:B------:R-:W-:Y:S01]  /*af630*/  @P1 LOP3.LUT R31, R31, 0x200, RZ, 0xfc, !PT ;  /* 0x000002001f1f1812 */ /* 0x000fe200078efcff */
[----:B--2---:R-:W-:-:S05]  /*af640*/  IMAD.WIDE R76, R141, 0x4, R2 ;  /* 0x000000048d4c7825 */ /* 0x004fca00078e0202 */
[----:B------:R1:W-:Y:S04]  /*af650*/  @P6 STG.E desc[UR4][R76.64], R138 ;  /* 0x0000008a4c006986 */ /* 0x0003e8000c101904 */
[----:B-1----:R-:W2:Y:S01]  /*af660*/  LDL.LU R138, [R1+0x4cc] ;  /* 0x0004cc00018a7983 */ /* 0x002ea20000300800 */
[----:B------:R-:W-:Y:S02]  /*af670*/  LOP3.LUT P1, RZ, R152, 0x800, RZ, 0xc0, !PT ;  /* 0x0000080098ff7812 */ /* 0x000fe4000782c0ff */
[----:B------:R-:W-:Y:S01]  /*af680*/  LOP3.LUT R31, R31, 0xfffffbff, RZ, 0xc0, !PT ;  /* 0xfffffbff1f1f7812 */ /* 0x000fe200078ec0ff */
[----:B------:R-:W2:Y:S04]  /*af690*/  LDL.LU R79, [R1+0xcc] ;  /* 0x0000cc00014f7983 */ /* 0x000ea80000300800 */
[----:B------:R-:W2:Y:S04]  /*af6a0*/  LDL.LU R151, [R1+0x1e70] ;  /* 0x001e700001977983 */ /* 0x000ea80000300800 */
[----:B------:R-:W2:Y:S02]  /*af6b0*/  LDL.LU R148, [R1+0x220c] ;  /* 0x00220c0001947983 */ /* 0x000ea40000300800 */
[----:B------:R-:W-:-:S02]  /*af6c0*/  @P1 LOP3.LUT R31, R31, 0x400, RZ, 0xfc, !PT ;  /* 0x000004001f1f1812 */ /* 0x000fc400078efcff */
[C---:B------:R-:W-:Y:S01]  /*af6d0*/  LOP3.LUT P1, RZ, R152.reuse, 0x400, RZ, 0xc0, !PT ;  /* 0x0000040098ff7812 */ /* 0x040fe2000782c0ff */
[----:B------:R-:W2:Y:S01]  /*af6e0*/  LDL.LU R149, [R1+0x1cc0] ;  /* 0x001cc00001957983 */ /* 0x000ea20000300800 */
[----:B------:R-:W-:Y:S02]  /*af6f0*/  LOP3.LUT R31, R31, 0xfffff7ff, RZ, 0xc0, !PT ;  /* 0xfffff7ff1f1f7812 */ /* 0x000fe400078ec0ff */
[C---:B------:R-:W-:Y:S01]  /*af700*/  LOP3.LUT P3, RZ, R152.reuse, 0x1, RZ, 0xc0, !PT ;  /* 0x0000000198ff7812 */ /* 0x040fe2000786c0ff */
[----:B------:R-:W2:Y:S01]  /*af710*/  LDL.LU R150, [R1+0x18c0] ;  /* 0x0018c00001967983 */ /* 0x000ea20000300800 */
[C---:B------:R-:W-:Y:S01]  /*af720*/  LOP3.LUT P4, RZ, R152.reuse, 0x2, RZ, 0xc0, !PT ;  /* 0x0000000298ff7812 */ /* 0x040fe2000788c0ff */
[----:B------:R-:W-:Y:S01]  /*af730*/  IMAD.WIDE R76, R141, 0x4, R4 ;  /* 0x000000048d4c7825 */ /* 0x000fe200078e0204 */
[----:B------:R-:W-:Y:S01]  /*af740*/  LOP3.LUT P5, RZ, R152, 0x8, RZ, 0xc0, !PT ;  /* 0x0000000898ff7812 */ /* 0x000fe200078ac0ff */
[----:B------:R-:W2:Y:S04]  /*af750*/  LDL.LU R147, [R1+0x14c0] ;  /* 0x0014c00001937983 */ /* 0x000ea80000300800 */
[----:B------:R-:W-:-:S02]  /*af760*/  @P1 LOP3.LUT R31, R31, 0x800, RZ, 0xfc, !PT ;  /* 0x000008001f1f1812 */ /* 0x000fc400078efcff */
[----:B------:R-:W-:Y:S02]  /*af770*/  LOP3.LUT P1, RZ, R152, 0x200, RZ, 0xc0, !PT ;  /* 0x0000020098ff7812 */ /* 0x000fe4000782c0ff */
[----:B------:R-:W-:-:S11]  /*af780*/  LOP3.LUT R31, R31, 0xffffefff, RZ, 0xc0, !PT ;  /* 0xffffefff1f1f7812 */ /* 0x000fd600078ec0ff */
[----:B------:R-:W-:Y:S02]  /*af790*/  @P1 LOP3.LUT R31, R31, 0x1000, RZ, 0xfc, !PT ;  /* 0x000010001f1f1812 */ /* 0x000fe400078efcff */
[----:B------:R-:W-:Y:S02]  /*af7a0*/  LOP3.LUT P1, RZ, R152, 0x100, RZ, 0xc0, !PT ;  /* 0x0000010098ff7812 */ /* 0x000fe4000782c0ff */
[----:B------:R-:W-:-:S11]  /*af7b0*/  LOP3.LUT R31, R31, 0xffffdfff, RZ, 0xc0, !PT ;  /* 0xffffdfff1f1f7812 */ /* 0x000fd600078ec0ff */
[----:B------:R-:W-:Y:S02]  /*af7c0*/  @P1 LOP3.LUT R31, R31, 0x2000, RZ, 0xfc, !PT ;  /* 0x000020001f1f1812 */ /* 0x000fe400078efcff */
[----:B------:R-:W-:Y:S02]  /*af7d0*/  LOP3.LUT P1, RZ, R152, 0x80, RZ, 0xc0, !PT ;  /* 0x0000008098ff7812 */ /* 0x000fe4000782c0ff */
[----:B------:R-:W-:-:S11]  /*af7e0*/  LOP3.LUT R31, R31, 0xffffbfff, RZ, 0xc0, !PT ;  /* 0xffffbfff1f1f7812 */ /* 0x000fd600078ec0ff */
[----:B------:R-:W-:Y:S02]  /*af7f0*/  @P1 LOP3.LUT R31, R31, 0x4000, RZ, 0xfc, !PT ;  /* 0x000040001f1f1812 */ /* 0x000fe400078efcff */
[----:B------:R-:W-:Y:S02]  /*af800*/  LOP3.LUT P1, RZ, R152, 0x40, RZ, 0xc0, !PT ;  /* 0x0000004098ff7812 */ /* 0x000fe4000782c0ff */
[----:B------:R-:W-:Y:S01]  /*af810*/  LOP3.LUT R31, R31, 0xffff7fff, RZ, 0xc0, !PT ;  /* 0xffff7fff1f1f7812 */ /* 0x000fe200078ec0ff */
[----:B----4-:R1:W-:Y:S10]  /*af820*/  @P3 STG.E desc[UR4][R76.64], R144 ;  /* 0x000000904c003986 */ /* 0x0103f4000c101904 */
[----:B------:R-:W-:-:S02]  /*af830*/  @P1 LOP3.LUT R31, R31, 0x8000, RZ, 0xfc, !PT ;  /* 0x000080001f1f1812 */ /* 0x000fc400078efcff */
[----:B------:R-:W-:Y:S01]  /*af840*/  LOP3.LUT P1, RZ, R152, 0x20, RZ, 0xc0, !PT ;  /* 0x0000002098ff7812 */ /* 0x000fe2000782c0ff */
[----:B-1----:R-:W-:Y:S01]  /*af850*/  IMAD.WIDE R76, R141, 0x4, R6 ;  /* 0x000000048d4c7825 */ /* 0x002fe200078e0206 */
[----:B------:R-:W-:-:S04]  /*af860*/  LOP3.LUT R31, R31, 0xfffeffff, RZ, 0xc0, !PT ;  /* 0xfffeffff1f1f7812 */ /* 0x000fc800078ec0ff */
[----:B------:R1:W-:Y:S07]  /*af870*/  @P4 STG.E desc[UR4][R76.64], R143 ;  /* 0x0000008f4c004986 */ /* 0x0003ee000c101904 */
[----:B------:R-:W-:Y:S02]  /*af880*/  @P1 LOP3.LUT R31, R31, 0x10000, RZ, 0xfc, !PT ;  /* 0x000100001f1f1812 */ /* 0x000fe400078efcff */
[----:B------:R-:W-:Y:S01]  /*af890*/  LOP3.LUT P1, RZ, R152, 0x10, RZ, 0xc0, !PT ;  /* 0x0000001098ff7812 */ /* 0x000fe2000782c0ff */
[----:B-1----:R-:W4:Y:S01]  /*af8a0*/  LDL.LU R143, [R1+0x2210] ;  /* 0x00221000018f7983 */ /* 0x002f220000300800 */
[----:B------:R-:W-:-:S03]  /*af8b0*/  IMAD.WIDE R76, R141, 0x4, R8 ;  /* 0x000000048d4c7825 */ /* 0x000fc600078e0208 */
[----:B------:R-:W4:Y:S04]  /*af8c0*/  LDL.LU R145, [R1+0x10c0] ;  /* 0x0010c00001917983 */ /* 0x000f280000300800 */
[----:B------:R1:W-:Y:S04]  /*af8d0*/  @P5 STG.E desc[UR4][R76.64], R142 ;  /* 0x0000008e4c005986 */ /* 0x0003e8000c101904 */
[----:B------:R-:W4:Y:S04]  /*af8e0*/  LDL.LU R146, [R1+0xcc0] ;  /* 0x000cc00001927983 */ /* 0x000f280000300800 */
[----:B------:R-:W4:Y:S01]  /*af8f0*/  LDL.LU R144, [R1+0x8d0] ;  /* 0x0008d00001907983 */ /* 0x000f220000300800 */
[----:B-1----:R-:W-:-:S03]  /*af900*/  IMAD.WIDE R76, R137, 0x4, R2 ;  /* 0x00000004894c7825 */ /* 0x002fc600078e0202 */
[----:B------:R-:W4:Y:S04]  /*af910*/  LDL.LU R141, [R1+0x4d0] ;  /* 0x0004d000018d7983 */ /* 0x000f280000300800 */
[----:B------:R1:W-:Y:S01]  /*af920*/  @P1 STG.E desc[UR4][R76.64], R140 ;  /* 0x0000008c4c001986 */ /* 0x0003e2000c101904 */
[----:B------:R-:W-:-:S03]  /*af930*/  LOP3.LUT P1, RZ, R31, 0x10000, RZ, 0xc0, !PT ;  /* 0x000100001fff7812 */ /* 0x000fc6000782c0ff */
[----:B------:R-:W4:Y:S01]  /*af940*/  LDL.LU R142, [R1+0x2214] ;  /* 0x00221400018e7983 */ /* 0x000f220000300800 */
[----:B-1----:R-:W-:-:S03]  /*af950*/  IMAD.WIDE R76, R137, 0x4, R4 ;  /* 0x00000004894c7825 */ /* 0x002fc600078e0204 */
[----:B------:R-:W4:Y:S06]  /*af960*/  LDL.LU R140, [R1+0x1e74] ;  /* 0x001e7400018c7983 */ /* 0x000f2c0000300800 */
[----:B---3--:R1:W-:Y:S01]  /*af970*/  @P1 STG.E desc[UR4][R76.64], R139 ;  /* 0x0000008b4c001986 */ /* 0x0083e2000c101904 */
[----:B------:R-:W-:-:S03]  /*af980*/  LOP3.LUT P1, RZ, R31, 0x8000, RZ, 0xc0, !PT ;  /* 0x000080001fff7812 */ /* 0x000fc6000782c0ff */
[----:B-1----:R-:W3:Y:S01]  /*af990*/  LDL.LU R139, [R1+0x1cc4] ;  /* 0x001cc400018b7983 */ /* 0x002ee20000300800 */
[----:B------:R-:W-:-:S09]  /*af9a0*/  IMAD.WIDE R76, R137, 0x4, R6 ;  /* 0x00000004894c7825 */ /* 0x000fd200078e0206 */
[----:B--2---:R1:W-:Y:S04]  /*af9b0*/  @P1 STG.E desc[UR4][R76.64], R138 ;  /* 0x0000008a4c001986 */ /* 0x0043e8000c101904 */
[----:B-1----:R-:W2:Y:S01]  /*af9c0*/  LDL.LU R138, [R1+0x18c4] ;  /* 0x0018c400018a7983 */ /* 0x002ea20000300800 */
[----:B------:R-:W-:Y:S01]  /*af9d0*/  LOP3.LUT P1, RZ, R31, 0x4000, RZ, 0xc0, !PT ;  /* 0x000040001fff7812 */ /* 0x000fe2000782c0ff */
[----:B------:R-:W-:-:S12]  /*af9e0*/  IMAD.WIDE R76, R137, 0x4, R8 ;  /* 0x00000004894c7825 */ /* 0x000fd800078e0208 */
[----:B------:R1:W-:Y:S01]  /*af9f0*/  @P1 STG.E desc[UR4][R76.64], R79 ;  /* 0x0000004f4c001986 */ /* 0x0003e2000c101904 */
[----:B------:R-:W-:Y:S01]  /*afa00*/  LOP3.LUT P1, RZ, R31, 0x2000, RZ, 0xc0, !PT ;  /* 0x000020001fff7812 */ /* 0x000fe2000782c0ff */
[----:B-1----:R-:W-:-:S12]  /*afa10*/  IMAD.WIDE R76, R148, 0x4, R2 ;  /* 0x00000004944c7825 */ /* 0x002fd800078e0202 */
[----:B------:R1:W-:Y:S01]  /*afa20*/  @P1 STG.E desc[UR4][R76.64], R151 ;  /* 0x000000974c001986 */ /* 0x0003e2000c101904 */
[----:B------:R-:W-:Y:S01]  /*afa30*/  LOP3.LUT P1, RZ, R31, 0x1000, RZ, 0xc0, !PT ;  /* 0x000010001fff7812 */ /* 0x000fe2000782c0ff */
[----:B-1----:R-:W-:-:S12]  /*afa40*/  IMAD.WIDE R76, R148, 0x4, R4 ;  /* 0x00000004944c7825 */ /* 0x002fd800078e0204 */
[----:B------:R1:W-:Y:S01]  /*afa50*/  @P1 STG.E desc[UR4][R76.64], R149 ;  /* 0x000000954c001986 */ /* 0x0003e2000c101904 */
[----:B------:R-:W-:Y:S01]  /*afa60*/  LOP3.LUT P1, RZ, R31, 0x800, RZ, 0xc0, !PT ;  /* 0x000008001fff7812 */ /* 0x000fe2000782c0ff */
[----:B-1----:R-:W-:-:S12]  /*afa70*/  IMAD.WIDE R76, R148, 0x4, R6 ;  /* 0x00000004944c7825 */ /* 0x002fd800078e0206 */
[----:B------:R1:W-:Y:S01]  /*afa80*/  @P1 STG.E desc[UR4][R76.64], R150 ;  /* 0x000000964c001986 */ /* 0x0003e2000c101904 */
[----:B------:R-:W-:Y:S02]  /*afa90*/  LOP3.LUT P1, RZ, R31, 0x400, RZ, 0xc0, !PT ;  /* 0x000004001fff7812 */ /* 0x000fe4000782c0ff */
[C---:B------:R-:W-:Y:S02]  /*afaa0*/  LOP3.LUT P6, RZ, R152.reuse, 0x1000, RZ, 0xc0, !PT ;  /* 0x0000100098ff7812 */ /* 0x040fe400078cc0ff */
[----:B------:R-:W-:Y:S01]  /*afab0*/  LOP3.LUT P0, RZ, R152, 0x2000, RZ, 0xc0, !PT ;  /* 0x0000200098ff7812 */ /* 0x000fe2000780c0ff */
[----:B-1----:R-:W-:-:S08]  /*afac0*/  IMAD.WIDE R76, R148, 0x4, R8 ;  /* 0x00000004944c7825 */ /* 0x002fd000078e0208 */
[----:B------:R4:W-:Y:S01]  /*afad0*/  @P1 STG.E desc[UR4][R76.64], R147 ;  /* 0x000000934c001986 */ /* 0x0009e2000c101904 */
[----:B------:R-:W-:Y:S02]  /*afae0*/  LOP3.LUT P1, RZ, R31, 0x200, RZ, 0xc0, !PT ;  /* 0x000002001fff7812 */ /* 0x000fe4000782c0ff */
[----:B------:R-:W-:Y:S01]  /*afaf0*/  LOP3.LUT P2, RZ, R152, 0x8000, RZ, 0xc0, !PT ;  /* 0x0000800098ff7812 */ /* 0x000fe2000784c0ff */
[----:B----4-:R-:W-:-:S05]  /*afb00*/  IMAD.WIDE R76, R143, 0x4, R2 ;  /* 0x000000048f4c7825 */ /* 0x010fca00078e0202 */
[----:B------:R1:W-:Y:S01]  /*afb10*/  @P6 STG.E desc[UR4][R76.64], R145 ;  /* 0x000000914c006986 */ /* 0x0003e2000c101904 */
[----:B------:R-:W-:Y:S01]  /*afb20*/  LOP3.LUT P3, RZ, R152, 0x10000, RZ, 0xc0, !PT ;  /* 0x0001000098ff7812 */ /* 0x000fe2000786c0ff */
[----:B-1----:R-:W-:-:S05]  /*afb30*/  IMAD.WIDE R76, R143, 0x4, R4 ;  /* 0x000000048f4c7825 */ /* 0x002fca00078e0204 */
[----:B------:R1:W-:Y:S01]  /*afb40*/  @P0 STG.E desc[UR4][R76.64], R146 ;  /* 0x000000924c000986 */ /* 0x0003e2000c101904 */
[----:B------:R-:W-:Y:S01]  /*afb50*/  LOP3.LUT P4, RZ, R152, 0x20000, RZ, 0xc0, !PT ;  /* 0x0002000098ff7812 */ /* 0x000fe2000788c0ff */
[----:B-1----:R-:W-:-:S05]  /*afb60*/  IMAD.WIDE R76, R143, 0x4, R6 ;  /* 0x000000048f4c7825 */ /* 0x002fca00078e0206 */
[----:B------:R1:W-:Y:S01]  /*afb70*/  @P1 STG.E desc[UR4][R76.64], R144 ;  /* 0x000000904c001986 */ /* 0x0003e2000c101904 */
[----:B------:R-:W-:Y:S01]  /*afb80*/  LOP3.LUT P5, RZ, R152, 0x40000, RZ, 0xc0, !PT ;  /* 0x0004000098ff7812 */ /* 0x000fe200078ac0ff */
[----:B-1----:R-:W-:Y:S02]  /*afb90*/  IMAD.WIDE R76, R143, 0x4, R8 ;  /* 0x000000048f4c7825 */ /* 0x002fe400078e0208 */
[----:B------:R-:W4:Y:S04]  /*afba0*/  LDL.LU R143, [R1+0x14c4] ;  /* 0x0014c400018f7983 */ /* 0x000f280000300800 */
[----:B------:R1:W-:Y:S02]  /*afbb0*/  @P2 STG.E desc[UR4][R76.64], R141 ;  /* 0x0000008d4c002986 */ /* 0x0003e4000c101904 */
[----:B-1----:R-:W-:-:S02]  /*afbc0*/  IMAD.WIDE R76, R142, 0x4, R2 ;  /* 0x000000048e4c7825 */ /* 0x002fc400078e0202 */
[----:B------:R-:W4:Y:S04]  /*afbd0*/  LDL.LU R141, [R1+0x10c4] ;  /* 0x0010c400018d7983 */ /* 0x000f280000300800 */
[----:B------:R1:W-:Y:S02]  /*afbe0*/  @P3 STG.E desc[UR4][R76.64], R140 ;  /* 0x0000008c4c003986 */ /* 0x0003e4000c101904 */
[C---:B-1----:R-:W-:Y:S02]  /*afbf0*/  IMAD.WIDE R76, R142.reuse, 0x4, R4 ;  /* 0x000000048e4c7825 */ /* 0x042fe400078e0204 */
[----:B------:R-:W4:Y:S04]  /*afc00*/  LDL.LU R140, [R1+0xcc4] ;  /* 0x000cc400018c7983 */ /* 0x000f280000300800 */
[----:B---3--:R1:W-:Y:S02]  /*afc10*/  @P4 STG.E desc[UR4][R76.64], R139 ;  /* 0x0000008b4c004986 */ /* 0x0083e4000c101904 */
[----:B-1----:R-:W-:-:S02]  /*afc20*/  IMAD.WIDE R76, R142, 0x4, R6 ;  /* 0x000000048e4c7825 */ /* 0x002fc400078e0206 */
[----:B------:R-:W3:Y:S04]  /*afc30*/  LDL.LU R139, [R1+0x8d4] ;  /* 0x0008d400018b7983 */ /* 0x000ee80000300800 */
[----:B--2---:R1:W-:Y:S04]  /*afc40*/  @P5 STG.E desc[UR4][R76.64], R138 ;  /* 0x0000008a4c005986 */ /* 0x0043e8000c101904 */
[----:B-1----:R-:W2:Y:S04]  /*afc50*/  LDL.LU R138, [R1+0x2218] ;  /* 0x00221800018a7983 */ /* 0x002ea80000300800 */
[----:B------:R-:W3:Y:S01]  /*afc60*/  LDL.LU R244, [R1+0x4d4] ;  /* 0x0004d40001f47983 */ /* 0x000ee20000300800 */
[----:B------:R-:W-:-:S03]  /*afc70*/  IMAD.WIDE R76, R142, 0x4, R8 ;  /* 0x000000048e4c7825 */ /* 0x000fc600078e0208 */
        /* <DEDUP_REMOVED lines=9> */
[----:B------:R-:W3:Y:S01]  /*afd10*/  LDL.LU R148, [R1+0x8d8] ;  /* 0x0008d80001947983 */ /* 0x000ee20000300800 */
[----:B------:R-:W-:-:S02]  /*afd20*/  LOP3.LUT P2, RZ, R152, 0x80000, RZ, 0xc0, !PT ;  /* 0x0008000098ff7812 */ /* 0x000fc4000784c0ff */
[C---:B------:R-:W-:Y:S01]  /*afd30*/  LOP3.LUT P3, RZ, R152.reuse, 0x100000, RZ, 0xc0, !PT ;  /* 0x0010000098ff7812 */ /* 0x040fe2000786c0ff */
[----:B------:R-:W3:Y:S01]  /*afd40*/  LDL.LU R145, [R1+0x4d8] ;  /* 0x0004d80001917983 */ /* 0x000ee20000300800 */
[----:B------:R-:W-:-:S03]  /*afd50*/  LOP3.LUT P4, RZ, R152, 0x200000, RZ, 0xc0, !PT ;  /* 0x0020000098ff7812 */ /* 0x000fc6000788c0ff */
[----:B------:R-:W3:Y:S01]  /*afd60*/  LDL.LU R146, [R1+0x1e7c] ;  /* 0x001e7c0001927983 */ /* 0x000ee20000300800 */
[----:B------:R-:W-:-:S03]  /*afd70*/  LOP3.LUT P5, RZ, R152, 0x400000, RZ, 0xc0, !PT ;  /* 0x0040000098ff7812 */ /* 0x000fc600078ac0ff */
[----:B------:R-:W3:Y:S01]  /*afd80*/  LDL.LU R144, [R1+0x1ccc] ;  /* 0x001ccc0001907983 */ /* 0x000ee20000300800 */
[----:B------:R-:W-:Y:S02]  /*afd90*/  LOP3.LUT P6, RZ, R152, 0x80000000, RZ, 0xc0, !PT ;  /* 0x8000000098ff7812 */ /* 0x000fe400078cc0ff */
[----:B------:R-:W-:Y:S01]  /*afda0*/  LOP3.LUT R31, R31, 0xfffffffd, RZ, 0xc0, !PT ;  /* 0xfffffffd1f1f7812 */ /* 0x000fe200078ec0ff */
[----:B----4-:R2:W-:Y:S10]  /*afdb0*/  @P2 STG.E desc[UR4][R76.64], R143 ;  /* 0x0000008f4c002986 */ /* 0x0105f4000c101904 */
        /* <DEDUP_REMOVED lines=10> */
[----:B------:R-:W-:Y:S01]  /*afe60*/  LOP3.LUT P6, RZ, R152, 0x8000000, RZ, 0xc0, !PT ;  /* 0x0800000098ff7812 */ /* 0x000fe200078cc0ff */
[----:B--2---:R-:W-:-:S05]  /*afe70*/  IMAD.WIDE R76, R138, 0x4, R2 ;  /* 0x000000048a4c7825 */ /* 0x004fca00078e0202 */
[----:B------:R1:W-:Y:S02]  /*afe80*/  @P3 STG.E desc[UR4][R76.64], R141 ;  /* 0x0000008d4c003986 */ /* 0x0003e4000c101904 */
[C---:B-1----:R-:W-:Y:S02]  /*afe90*/  IMAD.WIDE R76, R138.reuse, 0x4, R4 ;  /* 0x000000048a4c7825 */ /* 0x042fe400078e0204 */
[----:B------:R-:W2:Y:S04]  /*afea0*/  LDL.LU R141, [R1+0x18cc] ;  /* 0x0018cc00018d7983 */ /* 0x000ea80000300800 */
[----:B------:R1:W-:Y:S02]  /*afeb0*/  @P4 STG.E desc[UR4][R76.64], R140 ;  /* 0x0000008c4c004986 */ /* 0x0003e4000c101904 */
[----:B-1----:R-:W-:-:S02]  /*afec0*/  IMAD.WIDE R76, R138, 0x4, R6 ;  /* 0x000000048a4c7825 */ /* 0x002fc400078e0206 */
[----:B------:R-:W4:Y:S04]  /*afed0*/  LDL.LU R140, [R1+0x14cc] ;  /* 0x0014cc00018c7983 */ /* 0x000f280000300800 */
[----:B---3--:R1:W-:Y:S02]  /*afee0*/  @P5 STG.E desc[UR4][R76.64], R139 ;  /* 0x0000008b4c005986 */ /* 0x0083e4000c101904 */
[----:B-1----:R-:W-:Y:S02]  /*afef0*/  IMAD.WIDE R76, R138, 0x4, R8 ;  /* 0x000000048a4c7825 */ /* 0x002fe400078e0208 */
[----:B------:R-:W3:Y:S04]  /*aff00*/  LDL.LU R139, [R1+0x10cc] ;  /* 0x0010cc00018b7983 */ /* 0x000ee80000300800 */
[----:B------:R-:W3:Y:S04]  /*aff10*/  LDL.LU R138, [R1+0xccc] ;  /* 0x000ccc00018a7983 */ /* 0x000ee80000300800 */
[----:B------:R-:W3:Y:S01]  /*aff20*/  LDL.LU R143, [R1+0x2228] ;  /* 0x00222800018f7983 */ /* 0x000ee20000300800 */
[----:B------:R-:W-:-:S04]  /*aff30*/  LOP3.LUT R31, R31, 0xffffffdf, RZ, 0xc0, !PT ;  /* 0xffffffdf1f1f7812 */ /* 0x000fc800078ec0ff */
        /* <DEDUP_REMOVED lines=10> */
[----:B------:R-:W-:-:S13]  /*affe0*/  LOP3.LUT P6, RZ, R152, 0x800000, RZ, 0xc0, !PT ;  /* 0x0080000098ff7812 */ /* 0x000fda00078cc0ff */
        /* <DEDUP_REMOVED lines=27> */
[----:B------:R-:W-:Y:S01]  /*b01a0*/  LOP3.LUT P2, RZ, R15, 0x4, RZ, 0xc0, !PT ;  /* 0x000000040fff7812 */ /* 0x000fe2000784c0ff */
[----:B-1----:R-:W-:-:S05]  /*b01b0*/  IMAD.WIDE R76, R142, 0x4, R2 ;  /* 0x000000048e4c7825 */ /* 0x002fca00078e0202 */
[----:B------:R1:W-:Y:S01]  /*b01c0*/  @P0 STG.E desc[UR4][R76.64], R146 ;  /* 0x000000924c000986 */ /* 0x0003e2000c101904 */
[----:B------:R-:W-:Y:S01]  /*b01d0*/  LOP3.LUT P3, RZ, R15, 0x8, RZ, 0xc0, !PT ;  /* 0x000000080fff7812 */ /* 0x000fe2000786c0ff */
[----:B-1----:R-:W-:-:S05]  /*b01e0*/  IMAD.WIDE R76, R142, 0x4, R4 ;  /* 0x000000048e4c7825 */ /* 0x002fca00078e0204 */
[----:B------:R1:W-:Y:S01]  /*b01f0*/  @P1 STG.E desc[UR4][R76.64], R144 ;  /* 0x000000904c001986 */ /* 0x0003e2000c101904 */
[C---:B------:R-:W-:Y:S01]  /*b0200*/  LOP3.LUT P4, RZ, R15.reuse, 0x10, RZ, 0xc0, !PT ;  /* 0x000000100fff7812 */ /* 0x040fe2000788c0ff */
[C---:B-1----:R-:W-:Y:S01]  /*b0210*/  IMAD.WIDE R76, R142.reuse, 0x4, R6 ;  /* 0x000000048e4c7825 */ /* 0x042fe200078e0206 */
[----:B------:R-:W-:Y:S01]  /*b0220*/  LOP3.LUT P5, RZ, R15, 0x20, RZ, 0xc0, !PT ;  /* 0x000000200fff7812 */ /* 0x000fe200078ac0ff */
[----:B------:R-:W3:Y:S04]  /*b0230*/  LDL.LU R144, [R1+0x8dc] ;  /* 0x0008dc0001907983 */ /* 0x000ee80000300800 */
[----:B--2---:R1:W-:Y:S02]  /*b0240*/  @P2 STG.E desc[UR4][R76.64], R141 ;  /* 0x0000008d4c002986 */ /* 0x0043e4000c101904 */
[----:B-1----:R-:W-:-:S02]  /*b0250*/  IMAD.WIDE R76, R142, 0x4, R8 ;  /* 0x000000048e4c7825 */ /* 0x002fc400078e0208 */
[----:B------:R-:W2:Y:S04]  /*b0260*/  LDL.LU R142, [R1+0x4dc] ;  /* 0x0004dc00018e7983 */ /* 0x000ea80000300800 */
[----:B----4-:R1:W-:Y:S04]  /*b0270*/  @P3 STG.E desc[UR4][R76.64], R140 ;  /* 0x0000008c4c003986 */ /* 0x0103e8000c101904 */
[----:B------:R-:W4:Y:S04]  /*b0280*/  LDL.LU R141, [R1+0x1cd0] ;  /* 0x001cd000018d7983 */ /* 0x000f280000300800 */
[----:B-1----:R-:W4:Y:S01]  /*b0290*/  LDL.LU R140, [R1+0x18d0] ;  /* 0x0018d000018c7983 */ /* 0x002f220000300800 */
[----:B---3--:R-:W-:-:S05]  /*b02a0*/  IMAD.WIDE R76, R143, 0x4, R2 ;  /* 0x000000048f4c7825 */ /* 0x008fca00078e0202 */
[----:B------:R1:W-:Y:S02]  /*b02b0*/  @P4 STG.E desc[UR4][R76.64], R139 ;  /* 0x0000008b4c004986 */ /* 0x0003e4000c101904 */
[----:B-1----:R-:W-:Y:S02]  /*b02c0*/  IMAD.WIDE R76, R143, 0x4, R4 ;  /* 0x000000048f4c7825 */ /* 0x002fe400078e0204 */
[----:B------:R-:W3:Y:S04]  /*b02d0*/  LDL.LU R139, [R1+0x14d0] ;  /* 0x0014d000018b7983 */ /* 0x000ee80000300800 */
[----:B------:R1:W-:Y:S04]  /*b02e0*/  @P5 STG.E desc[UR4][R76.64], R138 ;  /* 0x0000008a4c005986 */ /* 0x0003e8000c101904 */
[----:B-1----:R-:W4:Y:S01]  /*b02f0*/  LDL.LU R138, [R1+0x222c] ;  /* 0x00222c00018a7983 */ /* 0x002f220000300800 */
[----:B------:R-:W-:-:S03]  /*b0300*/  LOP3.LUT P6, RZ, R15, 0x40000, RZ, 0xc0, !PT ;  /* 0x000400000fff7812 */ /* 0x000fc600078cc0ff */
[----:B------:R-:W3:Y:S01]  /*b0310*/  LDL.LU R248, [R1+0x10d0] ;  /* 0x0010d00001f87983 */ /* 0x000ee20000300800 */
[----:B------:R-:W-:-:S03]  /*b0320*/  LOP3.LUT R0, R0, 0xfdffffff, RZ, 0xc0, !PT ;  /* 0xfdffffff00007812 */ /* 0x000fc600078ec0ff */
[----:B------:R-:W3:Y:S04]  /*b0330*/  LDL.LU R151, [R1+0x2230] ;  /* 0x0022300001977983 */ /* 0x000ee80000300800 */
[----:B------:R-:W3:Y:S02]  /*b0340*/  LDL.LU R136, [R1+0xcd0] ;  /* 0x000cd00001887983 */ /* 0x000ee40000300800 */
[----:B------:R-:W-:Y:S02]  /*b0350*/  @P6 LOP3.LUT R0, R0, 0x2000000, RZ, 0xfc, !PT ;  /* 0x0200000000006812 */ /* 0x000fe400078efcff */
[----:B------:R-:W-:Y:S01]  /*b0360*/  LOP3.LUT P6, RZ, R15, 0x20000, RZ, 0xc0, !PT ;  /* 0x000200000fff7812 */ /* 0x000fe200078cc0ff */
[----:B------:R-:W3:Y:S01]  /*b0370*/  LDL.LU R137, [R1+0x8e0] ;  /* 0x0008e00001897983 */ /* 0x000ee20000300800 */
[----:B------:R-:W-:-:S03]  /*b0380*/  LOP3.LUT R0, R0, 0xfbffffff, RZ, 0xc0, !PT ;  /* 0xfbffffff00007812 */ /* 0x000fc600078ec0ff */
[----:B------:R-:W3:Y:S04]  /*b0390*/  LDL.LU R79, [R1+0x4e0] ;  /* 0x0004e000014f7983 */ /* 0x000ee80000300800 */
[----:B------:R-:W3:Y:S04]  /*b03a0*/  LDL.LU R149, [R1+0xe0] ;  /* 0x0000e00001957983 */ /* 0x000ee80000300800 */
[----:B------:R-:W-:Y:S01]  /*b03b0*/  @P6 LOP3.LUT R0, R0, 0x4000000, RZ, 0xfc, !PT ;  /* 0x0400000000006812 */ /* 0x000fe200078efcff */
[----:B------:R-:W3:Y:S01]  /*b03c0*/  LDL.LU R150, [R1+0x1cd4] ;  /* 0x001cd40001967983 */ /* 0x000ee20000300800 */
[----:B------:R-:W-:-:S02]  /*b03d0*/  LOP3.LUT P6, RZ, R15, 0x10000, RZ, 0xc0, !PT ;  /* 0x000100000fff7812 */ /* 0x000fc400078cc0ff */
[----:B------:R-:W-:Y:S01]  /*b03e0*/  LOP3.LUT R0, R0, 0xf7ffffff, RZ, 0xc0, !PT ;  /* 0xf7ffffff00007812 */ /* 0x000fe200078ec0ff */
[----:B------:R-:W3:Y:S04]  /*b03f0*/  LDL.LU R148, [R1+0x18d4] ;  /* 0x0018d40001947983 */ /* 0x000ee80000300800 */
[----:B------:R-:W3:Y:S04]  /*b0400*/  LDL.LU R147, [R1+0x14d4] ;  /* 0x0014d40001937983 */ /* 0x000ee80000300800 */
[----:B------:R-:W3:Y:S02]  /*b0410*/  LDL.LU R145, [R1+0x2234] ;  /* 0x0022340001917983 */ /* 0x000ee40000300800 */
[----:B------:R-:W-:-:S02]  /*b0420*/  @P6 LOP3.LUT R0, R0, 0x8000000, RZ, 0xfc, !PT ;  /* 0x0800000000006812 */ /* 0x000fc400078efcff */
[C---:B------:R-:W-:Y:S02]  /*b0430*/  LOP3.LUT P6, RZ, R15.reuse, 0x8000, RZ, 0xc0, !PT ;  /* 0x000080000fff7812 */ /* 0x040fe400078cc0ff */
[C---:B------:R-:W-:Y:S02]  /*b0440*/  LOP3.LUT P2, RZ, R15.reuse, 0x40, RZ, 0xc0, !PT ;  /* 0x000000400fff7812 */ /* 0x040fe4000784c0ff */
[----:B------:R-:W-:Y:S01]  /*b0450*/  LOP3.LUT P3, RZ, R15, 0x80, RZ, 0xc0, !PT ;  /* 0x000000800fff7812 */ /* 0x000fe2000786c0ff */
[----:B------:R-:W-:Y:S01]  /*b0460*/  IMAD.WIDE R76, R143, 0x4, R6 ;  /* 0x000000048f4c7825 */ /* 0x000fe200078e0206 */
[----:B------:R-:W-:Y:S01]  /*b0470*/  LOP3.LUT R0, R0, 0xefffffff, RZ, 0xc0, !PT ;  /* 0xefffffff00007812 */ /* 0x000fe200078ec0ff */
[----:B------:R-:W3:Y:S06]  /*b0480*/  LDL.LU R146, [R1+0x10d4] ;  /* 0x0010d40001927983 */ /* 0x000eec0000300800 */
[----:B------:R-:W-:-:S02]  /*b0490*/  @P6 LOP3.LUT R0, R0, 0x10000000, RZ, 0xfc, !PT ;  /* 0x1000000000006812 */ /* 0x000fc400078efcff */
[----:B------:R-:W-:Y:S02]  /*b04a0*/  LOP3.LUT P6, RZ, R15, 0x4000, RZ, 0xc0, !PT ;  /* 0x000040000fff7812 */ /* 0x000fe400078cc0ff */
[----:B------:R-:W-:-:S11]  /*b04b0*/  LOP3.LUT R0, R0, 0xdfffffff, RZ, 0xc0, !PT ;  /* 0xdfffffff00007812 */ /* 0x000fd600078ec0ff */
[----:B------:R-:W-:Y:S02]  /*b04c0*/  @P6 LOP3.LUT R0, R0, 0x20000000, RZ, 0xfc, !PT ;  /* 0x2000000000006812 */ /* 0x000fe400078efcff */
[----:B------:R-:W-:Y:S02]  /*b04d0*/  LOP3.LUT P6, RZ, R15, 0x2000, RZ, 0xc0, !PT ;  /* 0x000020000fff7812 */ /* 0x000fe400078cc0ff */
[----:B------:R-:W-:-:S11]  /*b04e0*/  LOP3.LUT R0, R0, 0xbfffffff, RZ, 0xc0, !PT ;  /* 0xbfffffff00007812 */ /* 0x000fd600078ec0ff */
[----:B------:R-:W-:Y:S02]  /*b04f0*/  @P6 LOP3.LUT R0, R0, 0x40000000, RZ, 0xfc, !PT ;  /* 0x4000000000006812 */ /* 0x000fe400078efcff */
[C---:B------:R-:W-:Y:S02]  /*b0500*/  LOP3.LUT P6, RZ, R15.reuse, 0x1000, RZ, 0xc0, !PT ;  /* 0x000010000fff7812 */ /* 0x040fe400078cc0ff */
[----:B------:R-:W-:Y:S02]  /*b0510*/  LOP3.LUT R0, R0, 0x7fffffff, RZ, 0xc0, !PT ;  /* 0x7fffffff00007812 */ /* 0x000fe400078ec0ff */
[----:B------:R-:W-:-:S09]  /*b0520*/  LOP3.LUT P4, RZ, R15, 0x100, RZ, 0xc0, !PT ;  /* 0x000001000fff7812 */ /* 0x000fd2000788c0ff */
[----:B------:R-:W-:Y:S02]  /*b0530*/  @P6 LOP3.LUT R0, R0, 0x80000000, RZ, 0xfc, !PT ;  /* 0x8000000000006812 */ /* 0x000fe400078efcff */
[C---:B------:R-:W-:Y:S02]  /*b0540*/  LOP3.LUT P6, RZ, R15.reuse, 0x800, RZ, 0xc0, !PT ;  /* 0x000008000fff7812 */ /* 0x040fe400078cc0ff */
[----:B------:R-:W-:Y:S02]  /*b0550*/  LOP3.LUT P5, RZ, R15, 0x200, RZ, 0xc0, !PT ;  /* 0x000002000fff7812 */ /* 0x000fe400078ac0ff */
[----:B------:R-:W-:-:S09]  /*b0560*/  LOP3.LUT R31, R31, 0xfffffffe, RZ, 0xc0, !PT ;  /* 0xfffffffe1f1f7812 */ /* 0x000fd200078ec0ff */
[----:B------:R-:W-:Y:S02]  /*b0570*/  @P6 LOP3.LUT R31, R31, 0x1, RZ, 0xfc, !PT ;  /* 0x000000011f1f6812 */ /* 0x000fe400078efcff */
[----:B------:R-:W-:Y:S01]  /*b0580*/  LOP3.LUT P6, RZ, R15, 0x400, RZ, 0xc0, !PT ;  /* 0x000004000fff7812 */ /* 0x000fe200078cc0ff */
[----:B------:R1:W-:Y:S02]  /*b0590*/  @P2 STG.E desc[UR4][R76.64], R144 ;  /* 0x000000904c002986 */ /* 0x0003e4000c101904 */
[----:B-1----:R-:W-:-:S05]  /*b05a0*/  IMAD.WIDE R76, R143, 0x4, R8 ;  /* 0x000000048f4c7825 */ /* 0x002fca00078e0208 */
[----:B--2---:R1:W-:Y:S04]  /*b05b0*/  @P3 STG.E desc[UR4][R76.64], R142 ;  /* 0x0000008e4c003986 */ /* 0x0043e8000c101904 */
[----:B-1----:R-:W2:Y:S04]  /*b05c0*/  LDL.LU R142, [R1+0x2238] ;  /* 0x00223800018e7983 */ /* 0x002ea80000300800 */
[----:B------:R-:W2:Y:S04]  /*b05d0*/  LDL.LU R144, [R1+0xcd4] ;  /* 0x000cd40001907983 */ /* 0x000ea80000300800 */
[----:B------:R-:W2:Y:S01]  /*b05e0*/  LDL.LU R143, [R1+0x8e4] ;  /* 0x0008e400018f7983 */ /* 0x000ea20000300800 */
[----:B----4-:R-:W-:-:S05]  /*b05f0*/  IMAD.WIDE R76, R138, 0x4, R2 ;  /* 0x000000048a4c7825 */ /* 0x010fca00078e0202 */
[----:B------:R1:W-:Y:S02]  /*b0600*/  @P4 STG.E desc[UR4][R76.64], R141 ;  /* 0x0000008d4c004986 */ /* 0x0003e4000c101904 */
[C---:B-1----:R-:W-:Y:S02]  /*b0610*/  IMAD.WIDE R76, R138.reuse, 0x4, R4 ;  /* 0x000000048a4c7825 */ /* 0x042fe400078e0204 */
[----:B------:R-:W4:Y:S04]  /*b0620*/  LDL.LU R141, [R1+0x4e4] ;  /* 0x0004e400018d7983 */ /* 0x000f280000300800 */
[----:B------:R1:W-:Y:S02]  /*b0630*/  @P5 STG.E desc[UR4][R76.64], R140 ;  /* 0x0000008c4c005986 */ /* 0x0003e4000c101904 */
[----:B-1----:R-:W-:-:S02]  /*b0640*/  IMAD.WIDE R76, R138, 0x4, R6 ;  /* 0x000000048a4c7825 */ /* 0x002fc400078e0206 */
[----:B------:R-:W4:Y:S04]  /*b0650*/  LDL.LU R140, [R1+0xe4] ;  /* 0x0000e400018c7983 */ /* 0x000f280000300800 */
[----:B---3--:R1:W-:Y:S02]  /*b0660*/  @P6 STG.E desc[UR4][R76.64], R139 ;  /* 0x0000008b4c006986 */ /* 0x0083e4000c101904 */
[----:B-1----:R-:W-:Y:S02]  /*b0670*/  IMAD.WIDE R76, R138, 0x4, R8 ;  /* 0x000000048a4c7825 */ /* 0x002fe400078e0208 */
[----:B------:R-:W3:Y:S04]  /*b0680*/  LDL.LU R138, [R1+0x1cd8] ;  /* 0x001cd800018a7983 */ /* 0x000ee80000300800 */
[----:B------:R-:W3:Y:S01]  /*b0690*/  LDL.LU R139, [R1+0x223c] ;  /* 0x00223c00018b7983 */ /* 0x000ee20000300800 */
        /* <DEDUP_REMOVED lines=17> */
[C---:B------:R-:W-:Y:S01]  /*b07b0*/  LOP3.LUT P6, RZ, R0.reuse, 0x4000000, RZ, 0xc0, !PT ;  /* 0x0400000000ff7812 */ /* 0x040fe200078cc0ff */
[----:B-1----:R-:W-:Y:S01]  /*b07c0*/  IMAD.WIDE R76, R145, 0x4, R4 ;  /* 0x00000004914c7825 */ /* 0x002fe200078e0204 */
[----:B------:R-:W-:Y:S01]  /*b07d0*/  LOP3.LUT P0, RZ, R15, 0x80000, RZ, 0xc0, !PT ;  /* 0x000800000fff7812 */ /* 0x000fe2000780c0ff */
[----:B------:R-:W3:Y:S10]  /*b07e0*/  LDL.LU R150, [R1+0x2244] ;  /* 0x0022440001967983 */ /* 0x000ef40000300800 */
[----:B------:R1:W-:Y:S01]  /*b07f0*/  @P6 STG.E desc[UR4][R76.64], R148 ;  /* 0x000000944c006986 */ /* 0x0003e2000c101904 */
[----:B------:R-:W-:-:S02]  /*b0800*/  LOP3.LUT P6, RZ, R0, 0x2000000, RZ, 0xc0, !PT ;  /* 0x0200000000ff7812 */ /* 0x000fc400078cc0ff */
[----:B------:R-:W-:Y:S01]  /*b0810*/  LOP3.LUT P1, RZ, R15, 0x100000, RZ, 0xc0, !PT ;  /* 0x001000000fff7812 */ /* 0x000fe2000782c0ff */
[----:B-1----:R-:W-:-:S10]  /*b0820*/  IMAD.WIDE R76, R145, 0x4, R6 ;  /* 0x00000004914c7825 */ /* 0x002fd400078e0206 */
[----:B------:R1:W-:Y:S01]  /*b0830*/  @P6 STG.E desc[UR4][R76.64], R147 ;  /* 0x000000934c006986 */ /* 0x0003e2000c101904 */
[----:B------:R-:W-:Y:S01]  /*b0840*/  LOP3.LUT P2, RZ, R15, 0x200000, RZ, 0xc0, !PT ;  /* 0x002000000fff7812 */ /* 0x000fe2000784c0ff */
[----:B-1----:R-:W-:-:S05]  /*b0850*/  IMAD.WIDE R76, R145, 0x4, R8 ;  /* 0x00000004914c7825 */ /* 0x002fca00078e0208 */
[----:B------:R2:W-:Y:S01]  /*b0860*/  @P0 STG.E desc[UR4][R76.64], R146 ;  /* 0x000000924c000986 */ /* 0x0005e2000c101904 */
[C---:B------:R-:W-:Y:S02]  /*b0870*/  LOP3.LUT P3, RZ, R15.reuse, 0x400000, RZ, 0xc0, !PT ;  /* 0x004000000fff7812 */ /* 0x040fe4000786c0ff */
[C---:B------:R-:W-:Y:S02]  /*b0880*/  LOP3.LUT P4, RZ, R15.reuse, 0x800000, RZ, 0xc0, !PT ;  /* 0x008000000fff7812 */ /* 0x040fe4000788c0ff */
[----:B------:R-:W-:Y:S01]  /*b0890*/  LOP3.LUT P5, RZ, R15, 0x1000000, RZ, 0xc0, !PT ;  /* 0x010000000fff7812 */ /* 0x000fe200078ac0ff */
[----:B--2---:R-:W-:-:S05]  /*b08a0*/  IMAD.WIDE R76, R142, 0x4, R2 ;  /* 0x000000048e4c7825 */ /* 0x004fca00078e0202 */
[----:B------:R1:W-:Y:S02]  /*b08b0*/  @P1 STG.E desc[UR4][R76.64], R144 ;  /* 0x000000904c001986 */ /* 0x0003e4000c101904 */
[----:B-1----:R-:W-:-:S05]  /*b08c0*/  IMAD.WIDE R76, R142, 0x4, R4 ;  /* 0x000000048e4c7825 */ /* 0x002fca00078e0204 */
[----:B------:R1:W-:Y:S02]  /*b08d0*/  @P2 STG.E desc[UR4][R76.64], R143 ;  /* 0x0000008f4c002986 */ /* 0x0003e4000c101904 */
[----:B-1----:R-:W-:-:S05]  /*b08e0*/  IMAD.WIDE R76, R142, 0x4, R6 ;  /* 0x000000048e4c7825 */ /* 0x002fca00078e0206 */
[----:B----4-:R1:W-:Y:S02]  /*b08f0*/  @P3 STG.E desc[UR4][R76.64], R141 ;  /* 0x0000008d4c003986 */ /* 0x0103e4000c101904 */
[----:B-1----:R-:W-:Y:S02]  /*b0900*/  IMAD.WIDE R76, R142, 0x4, R8 ;  /* 0x000000048e4c7825 */ /* 0x002fe400078e0208 */
[----:B------:R-:W2:Y:S04]  /*b0910*/  LDL.LU R142, [R1+0x18d8] ;  /* 0x0018d800018e7983 */ /* 0x000ea80000300800 */
[----:B------:R1:W-:Y:S04]  /*b0920*/  @P4 STG.E desc[UR4][R76.64], R140 ;  /* 0x0000008c4c004986 */ /* 0x0003e8000c101904 */
[----:B-1----:R-:W4:Y:S04]  /*b0930*/  LDL.LU R140, [R1+0x14d8] ;  /* 0x0014d800018c7983 */ /* 0x002f280000300800 */
[----:B------:R-:W4:Y:S04]  /*b0940*/  LDL.LU R249, [R1+0x10d8] ;  /* 0x0010d80001f97983 */ /* 0x000f280000300800 */
[----:B------:R-:W4:Y:S01]  /*b0950*/  LDL.LU R244, [R1+0xcd8] ;  /* 0x000cd80001f47983 */ /* 0x000f220000300800 */
[----:B---3--:R-:W-:-:S03]  /*b0960*/  IMAD.WIDE R76, R139, 0x4, R2 ;  /* 0x000000048b4c7825 */ /* 0x008fc600078e0202 */
[----:B------:R-:W3:Y:S04]  /*b0970*/  LDL.LU R248, [R1+0x8e8] ;  /* 0x0008e80001f87983 */ /* 0x000ee80000300800 */
[----:B------:R1:W-:Y:S04]  /*b0980*/  @P5 STG.E desc[UR4][R76.64], R138 ;  /* 0x0000008a4c005986 */ /* 0x0003e8000c101904 */
[----:B-1----:R-:W3:Y:S04]  /*b0990*/  LDL.LU R138, [R1+0x2240] ;  /* 0x00224000018a7983 */ /* 0x002ee80000300800 */
[----:B------:R-:W3:Y:S01]  /*b09a0*/  LDL.LU R136, [R1+0x4e8] ;  /* 0x0004e80001887983 */ /* 0x000ee20000300800 */
[----:B------:R-:W-:-:S02]  /*b09b0*/  LOP3.LUT P6, RZ, R16, 0x20, RZ, 0xc0, !PT ;  /* 0x0000002010ff7812 */ /* 0x000fc400078cc0ff */
[----:B------:R-:W-:Y:S01]  /*b09c0*/  LOP3.LUT R0, R0, 0xfffdffff, RZ, 0xc0, !PT ;  /* 0xfffdffff00007812 */ /* 0x000fe200078ec0ff */
[----:B------:R-:W3:Y:S04]  /*b09d0*/  LDL.LU R137, [R1+0xe8] ;  /* 0x0000e80001897983 */ /* 0x000ee80000300800 */
[----:B------:R-:W3:Y:S04]  /*b09e0*/  LDL.LU R79, [R1+0x1cdc] ;  /* 0x001cdc00014f7983 */ /* 0x000ee80000300800 */
[----:B------:R-:W3:Y:S02]  /*b09f0*/  LDL.LU R151, [R1+0x18dc] ;  /* 0x0018dc0001977983 */ /* 0x000ee40000300800 */
[----:B------:R-:W-:-:S02]  /*b0a00*/  @P6 LOP3.LUT R0, R0, 0x20000, RZ, 0xfc, !PT ;  /* 0x0002000000006812 */ /* 0x000fc400078efcff */
        /* <DEDUP_REMOVED lines=9> */
[----:B------:R-:W3:Y:S01]  /*b0aa0*/  LDL.LU R146, [R1+0x4ec] ;  /* 0x0004ec0001927983 */ /* 0x000ee20000300800 */
[----:B------:R-:W-:-:S03]  /*b0ab0*/  LOP3.LUT P2, RZ, R15, 0x2000000, RZ, 0xc0, !PT ;  /* 0x020000000fff7812 */ /* 0x000fc6000784c0ff */
[----:B------:R-:W3:Y:S01]  /*b0ac0*/  LDL.LU R144, [R1+0x2248] ;  /* 0x0022480001907983 */ /* 0x000ee20000300800 */
[----:B------:R-:W-:Y:S01]  /*b0ad0*/  LOP3.LUT P3, RZ, R15, 0x4000000, RZ, 0xc0, !PT ;  /* 0x040000000fff7812 */ /* 0x000fe2000786c0ff */
[----:B------:R-:W-:Y:S01]  /*b0ae0*/  IMAD.WIDE R76, R139, 0x4, R4 ;  /* 0x000000048b4c7825 */ /* 0x000fe200078e0204 */
[----:B------:R-:W-:Y:S01]  /*b0af0*/  LOP3.LUT P4, RZ, R15, 0x8000000, RZ, 0xc0, !PT ;  /* 0x080000000fff7812 */ /* 0x000fe2000788c0ff */
[----:B------:R-:W3:Y:S02]  /*b0b00*/  LDL.LU R143, [R1+0xec] ;  /* 0x0000ec00018f7983 */ /* 0x000ee40000300800 */
[----:B------:R-:W-:Y:S02]  /*b0b10*/  @P6 LOP3.LUT R0, R0, 0x80000, RZ, 0xfc, !PT ;  /* 0x0008000000006812 */ /* 0x000fe400078efcff */
[----:B------:R-:W-:Y:S01]  /*b0b20*/  LOP3.LUT P6, RZ, R16, 0x4, RZ, 0xc0, !PT ;  /* 0x0000000410ff7812 */ /* 0x000fe200078cc0ff */
[----:B------:R-:W3:Y:S01]  /*b0b30*/  LDL.LU R141, [R1+0x1ce0] ;  /* 0x001ce000018d7983 */ /* 0x000ee20000300800 */
        /* <DEDUP_REMOVED lines=12> */
[----:B------:R-:W-:Y:S02]  /*b0c00*/  LOP3.LUT P6, RZ, R15, 0x40000000, RZ, 0xc0, !PT ;  /* 0x400000000fff7812 */ /* 0x000fe400078cc0ff */
[----:B------:R-:W-:-:S11]  /*b0c10*/  LOP3.LUT R0, R0, 0xfeffffff, RZ, 0xc0, !PT ;  /* 0xfeffffff00007812 */ /* 0x000fd600078ec0ff */
[----:B------:R-:W-:Y:S02]  /*b0c20*/  @P6 LOP3.LUT R0, R0, 0x1000000, RZ, 0xfc, !PT ;  /* 0x0100000000006812 */ /* 0x000fe400078efcff */
[----:B------:R-:W-:Y:S01]  /*b0c30*/  LOP3.LUT P6, RZ, R15, 0x20000000, RZ, 0xc0, !PT ;  /* 0x200000000fff7812 */ /* 0x000fe200078cc0ff */
[----:B--2---:R1:W-:Y:S02]  /*b0c40*/  @P2 STG.E desc[UR4][R76.64], R142 ;  /* 0x0000008e4c002986 */ /* 0x0043e4000c101904 */
[C---:B-1----:R-:W-:Y:S02]  /*b0c50*/  IMAD.WIDE R76, R139.reuse, 0x4, R6 ;  /* 0x000000048b4c7825 */ /* 0x042fe400078e0206 */
[----:B------:R-:W2:Y:S04]  /*b0c60*/  LDL.LU R142, [R1+0x18e0] ;  /* 0x0018e000018e7983 */ /* 0x000ea80000300800 */
[----:B----4-:R1:W-:Y:S02]  /*b0c70*/  @P3 STG.E desc[UR4][R76.64], R140 ;  /* 0x0000008c4c003986 */ /* 0x0103e4000c101904 */
[----:B-1----:R-:W-:-:S02]  /*b0c80*/  IMAD.WIDE R76, R139, 0x4, R8 ;  /* 0x000000048b4c7825 */ /* 0x002fc400078e0208 */
[----:B------:R-:W4:Y:S04]  /*b0c90*/  LDL.LU R140, [R1+0x14e0] ;  /* 0x0014e000018c7983 */ /* 0x000f280000300800 */
[----:B------:R3:W-:Y:S04]  /*b0ca0*/  @P4 STG.E desc[UR4][R76.64], R249 ;  /* 0x000000f94c004986 */ /* 0x0007e8000c101904 */
[----:B------:R-:W2:Y:S01]  /*b0cb0*/  LDL.LU R139, [R1+0x224c] ;  /* 0x00224c00018b7983 */ /* 0x000ea20000300800 */
[----:B---3--:R-:W-:-:S05]  /*b0cc0*/  IMAD.WIDE R76, R138, 0x4, R2 ;  /* 0x000000048a4c7825 */ /* 0x008fca00078e0202 */
[----:B------:R1:W-:Y:S02]  /*b0cd0*/  @P5 STG.E desc[UR4][R76.64], R244 ;  /* 0x000000f44c005986 */ /* 0x0003e4000c101904 */
[----:B-1----:R-:W-:-:S05]  /*b0ce0*/  IMAD.WIDE R76, R138, 0x4, R4 ;  /* 0x000000048a4c7825 */ /* 0x002fca00078e0204 */
[----:B------:R1:W-:Y:S01]  /*b0cf0*/  @P6 STG.E desc[UR4][R76.64], R248 ;  /* 0x000000f84c006986 */ /* 0x0003e2000c101904 */
[----:B------:R-:W-:Y:S01]  /*b0d00*/  LOP3.LUT P6, RZ, R0, 0x1000000, RZ, 0xc0, !PT ;  /* 0x0100000000ff7812 */ /* 0x000fe200078cc0ff */
[----:B-1----:R-:W-:-:S12]  /*b0d10*/  IMAD.WIDE R76, R138, 0x4, R6 ;  /* 0x000000048a4c7825 */ /* 0x002fd800078e0206 */
[----:B------:R1:W-:Y:S02]  /*b0d20*/  @P6 STG.E desc[UR4][R76.64], R136 ;  /* 0x000000884c006986 */ /* 0x0003e4000c101904 */
[----:B-1----:R-:W-:Y:S02]  /*b0d30*/  IMAD.WIDE R76, R138, 0x4, R8 ;  /* 0x000000048a4c7825 */ /* 0x002fe400078e0208 */
        /* <DEDUP_REMOVED lines=27> */
[----:B------:R-:W-:Y:S01]  /*b0ef0*/  LOP3.LUT P3, RZ, R16, 0x200, RZ, 0xc0, !PT ;  /* 0x0000020010ff7812 */ /* 0x000fe2000786c0ff */
[----:B-1----:R-:W-:-:S05]  /*b0f00*/  IMAD.WIDE R76, R144, 0x4, R8 ;  /* 0x00000004904c7825 */ /* 0x002fca00078e0208 */
[----:B------:R2:W-:Y:S01]  /*b0f10*/  @P1 STG.E desc[UR4][R76.64], R143 ;  /* 0x0000008f4c001986 */ /* 0x0005e2000c101904 */
[C---:B------:R-:W-:Y:S02]  /*b0f20*/  LOP3.LUT P4, RZ, R16.reuse, 0x400, RZ, 0xc0, !PT ;  /* 0x0000040010ff7812 */ /* 0x040fe4000788c0ff */
[----:B------:R-:W-:Y:S01]  /*b0f30*/  LOP3.LUT P5, RZ, R16, 0x800, RZ, 0xc0, !PT ;  /* 0x0000080010ff7812 */ /* 0x000fe200078ac0ff */
[----:B--2---:R-:W-:-:S05]  /*b0f40*/  IMAD.WIDE R76, R139, 0x4, R2 ;  /* 0x000000048b4c7825 */ /* 0x004fca00078e0202 */
[----:B------:R1:W-:Y:S02]  /*b0f50*/  @P2 STG.E desc[UR4][R76.64], R141 ;  /* 0x0000008d4c002986 */ /* 0x0003e4000c101904 */
[----:B-1----:R-:W-:-:S05]  /*b0f60*/  IMAD.WIDE R76, R139, 0x4, R4 ;  /* 0x000000048b4c7825 */ /* 0x002fca00078e0204 */
[----:B------:R1:W-:Y:S02]  /*b0f70*/  @P3 STG.E desc[UR4][R76.64], R142 ;  /* 0x0000008e4c003986 */ /* 0x0003e4000c101904 */
[C---:B-1----:R-:W-:Y:S02]  /*b0f80*/  IMAD.WIDE R76, R139.reuse, 0x4, R6 ;  /* 0x000000048b4c7825 */ /* 0x042fe400078e0206 */
[----:B------:R-:W2:Y:S04]  /*b0f90*/  LDL.LU R142, [R1+0xce0] ;  /* 0x000ce000018e7983 */ /* 0x000ea80000300800 */
[----:B----4-:R1:W-:Y:S02]  /*b0fa0*/  @P4 STG.E desc[UR4][R76.64], R140 ;  /* 0x0000008c4c004986 */ /* 0x0103e4000c101904 */
[----:B-1----:R-:W-:-:S02]  /*b0fb0*/  IMAD.WIDE R76, R139, 0x4, R8 ;  /* 0x000000048b4c7825 */ /* 0x002fc400078e0208 */
[----:B------:R-:W4:Y:S04]  /*b0fc0*/  LDL.LU R140, [R1+0x8f0] ;  /* 0x0008f000018c7983 */ /* 0x000f280000300800 */
[----:B------:R-:W4:Y:S04]  /*b0fd0*/  LDL.LU R139, [R1+0x4f0] ;  /* 0x0004f000018b7983 */ /* 0x000f280000300800 */
[----:B---3--:R1:W-:Y:S04]  /*b0fe0*/  @P5 STG.E desc[UR4][R76.64], R138 ;  /* 0x0000008a4c005986 */ /* 0x0083e8000c101904 */
[----:B-1----:R-:W3:Y:S04]  /*b0ff0*/  LDL.LU R138, [R1+0x2250] ;  /* 0x00225000018a7983 */ /* 0x002ee80000300800 */
[----:B------:R-:W4:Y:S04]  /*b1000*/  LDL.LU R249, [R1+0xf0] ;  /* 0x0000f00001f97983 */ /* 0x000f280000300800 */
        /* <DEDUP_REMOVED lines=8> */
[----:B------:R-:W4:Y:S01]  /*b1090*/  LDL.LU R147, [R1+0xf4] ;  /* 0x0000f40001937983 */ /* 0x000f220000300800 */
[----:B------:R-:W-:-:S03]  /*b10a0*/  LOP3.LUT P2, RZ, R16, 0x1000, RZ, 0xc0, !PT ;  /* 0x0000100010ff7812 */ /* 0x000fc6000784c0ff */
[----:B------:R-:W4:Y:S04]  /*b10b0*/  LDL.LU R145, [R1+0x1ce8] ;  /* 0x001ce80001917983 */ /* 0x000f280000300800 */
[----:B------:R-:W4:Y:S01]  /*b10c0*/  LDL.LU R144, [R1+0x18e8] ;  /* 0x0018e80001907983 */ /* 0x000f220000300800 */
[----:B------:R-:W-:-:S03]  /*b10d0*/  LOP3.LUT P3, RZ, R16, 0x2000, RZ, 0xc0, !PT ;  /* 0x0000200010ff7812 */ /* 0x000fc6000786c0ff */
[----:B------:R-:W4:Y:S04]  /*b10e0*/  LDL.LU R143, [R1+0x14e8] ;  /* 0x0014e800018f7983 */ /* 0x000f280000300800 */
[----:B------:R-:W4:Y:S01]  /*b10f0*/  LDL.LU R141, [R1+0x225c] ;  /* 0x00225c00018d7983 */ /* 0x000f220000300800 */
[C---:B------:R-:W-:Y:S02]  /*b1100*/  LOP3.LUT P4, RZ, R16.reuse, 0x4000, RZ, 0xc0, !PT ;  /* 0x0000400010ff7812 */ /* 0x040fe4000788c0ff */
        /* <DEDUP_REMOVED lines=19> */
[----:B---3--:R-:W-:-:S05]  /*b1240*/  IMAD.WIDE R76, R138, 0x4, R2 ;  /* 0x000000048a4c7825 */ /* 0x008fca00078e0202 */
[----:B--2---:R1:W-:Y:S02]  /*b1250*/  @P2 STG.E desc[UR4][R76.64], R142 ;  /* 0x0000008e4c002986 */ /* 0x0043e4000c101904 */
[C---:B-1----:R-:W-:Y:S02]  /*b1260*/  IMAD.WIDE R76, R138.reuse, 0x4, R4 ;  /* 0x000000048a4c7825 */ /* 0x042fe400078e0204 */
[----:B------:R-:W2:Y:S04]  /*b1270*/  LDL.LU R142, [R1+0x10e8] ;  /* 0x0010e800018e7983 */ /* 0x000ea80000300800 */
[----:B----4-:R1:W-:Y:S02]  /*b1280*/  @P3 STG.E desc[UR4][R76.64], R140 ;  /* 0x0000008c4c003986 */ /* 0x0103e4000c101904 */
[----:B-1----:R-:W-:-:S02]  /*b1290*/  IMAD.WIDE R76, R138, 0x4, R6 ;  /* 0x000000048a4c7825 */ /* 0x002fc400078e0206 */
[----:B------:R-:W3:Y:S04]  /*b12a0*/  LDL.LU R140, [R1+0xce8] ;  /* 0x000ce800018c7983 */ /* 0x000ee80000300800 */
[----:B------:R1:W-:Y:S02]  /*b12b0*/  @P4 STG.E desc[UR4][R76.64], R139 ;  /* 0x0000008b4c004986 */ /* 0x0003e4000c101904 */
[----:B-1----:R-:W-:Y:S02]  /*b12c0*/  IMAD.WIDE R76, R138, 0x4, R8 ;  /* 0x000000048a4c7825 */ /* 0x002fe400078e0208 */
[----:B------:R-:W4:Y:S04]  /*b12d0*/  LDL.LU R139, [R1+0x8f8] ;  /* 0x0008f800018b7983 */ /* 0x000f280000300800 */
[----:B------:R-:W4:Y:S04]  /*b12e0*/  LDL.LU R138, [R1+0x4f8] ;  /* 0x0004f800018a7983 */ /* 0x000f280000300800 */
[----:B------:R-:W3:Y:S01]  /*b12f0*/  LDL.LU R146, [R1+0x2260] ;  /* 0x0022600001927983 */ /* 0x000ee20000300800 */
[----:B------:R-:W-:-:S04]  /*b1300*/  LOP3.LUT R0, R0, 0xffff7fff, RZ, 0xc0, !PT ;  /* 0xffff7fff00007812 */ /* 0x000fc800078ec0ff */
[----:B------:R-:W-:Y:S02]  /*b1310*/  @P6 LOP3.LUT R0, R0, 0x8000, RZ, 0xfc, !PT ;  /* 0x0000800000006812 */ /* 0x000fe400078efcff */
[C---:B------:R-:W-:Y:S02]  /*b1320*/  LOP3.LUT P6, RZ, R16.reuse, 0x20000, RZ, 0xc0, !PT ;  /* 0x0002000010ff7812 */ /* 0x040fe400078cc0ff */
[----:B------:R-:W-:Y:S02]  /*b1330*/  LOP3.LUT P5, RZ, R16, 0x8000, RZ, 0xc0, !PT ;  /* 0x0000800010ff7812 */ /* 0x000fe400078ac0ff */
[----:B------:R-:W-:-:S09]  /*b1340*/  LOP3.LUT R0, R0, 0xfffeffff, RZ, 0xc0, !PT ;  /* 0xfffeffff00007812 */ /* 0x000fd200078ec0ff */
[----:B------:R-:W-:Y:S02]  /*b1350*/  @P6 LOP3.LUT R0, R0, 0x10000, RZ, 0xfc, !PT ;  /* 0x0001000000006812 */ /* 0x000fe400078efcff */
[----:B------:R-:W-:Y:S01]  /*b1360*/  LOP3.LUT P6, RZ, R16, 0x10000, RZ, 0xc0, !PT ;  /* 0x0001000010ff7812 */ /* 0x000fe200078cc0ff */
[----:B------:R1:W-:Y:S02]  /*b1370*/  @P5 STG.E desc[UR4][R76.64], R249 ;  /* 0x000000f94c005986 */ /* 0x0003e4000c101904 */
[----:B-1----:R-:W-:-:S10]  /*b1380*/  IMAD.WIDE R76, R137, 0x4, R2 ;  /* 0x00000004894c7825 */ /* 0x002fd400078e0202 */
        /* <DEDUP_REMOVED lines=13> */
[----:B------:R-:W4:Y:S10]  /*b1460*/  LDL.LU R79, [R1+0x2268] ;  /* 0x00226800014f7983 */ /* 0x000f340000300800 */
        /* <DEDUP_REMOVED lines=21> */
[----:B-1----:R-:W-:Y:S01]  /*b15c0*/  IMAD.WIDE R76, R141, 0x4, R8 ;  /* 0x000000048d4c7825 */ /* 0x002fe200078e0208 */
[----:B------:R-:W-:-:S04]  /*b15d0*/  LOP3.LUT P5, RZ, R16, 0x40000000, RZ, 0xc0, !PT ;  /* 0x4000000010ff7812 */ /* 0x000fc800078ac0ff */
[----:B--2---:R3:W-:Y:S02]  /*b15e0*/  @P2 STG.E desc[UR4][R76.64], R142 ;  /* 0x0000008e4c002986 */ /* 0x0047e4000c101904 */
[----:B---3--:R-:W-:-:S05]  /*b15f0*/  IMAD.WIDE R76, R146, 0x4, R2 ;  /* 0x00000004924c7825 */ /* 0x008fca00078e0202 */
[----:B------:R1:W-:Y:S02]  /*b1600*/  @P3 STG.E desc[UR4][R76.64], R140 ;  /* 0x0000008c4c003986 */ /* 0x0003e4000c101904 */
[----:B-1----:R-:W-:-:S05]  /*b1610*/  IMAD.WIDE R76, R146, 0x4, R4 ;  /* 0x00000004924c7825 */ /* 0x002fca00078e0204 */
[----:B----4-:R1:W-:Y:S02]  /*b1620*/  @P4 STG.E desc[UR4][R76.64], R139 ;  /* 0x0000008b4c004986 */ /* 0x0103e4000c101904 */
[----:B-1----:R-:W-:-:S05]  /*b1630*/  IMAD.WIDE R76, R146, 0x4, R6 ;  /* 0x00000004924c7825 */ /* 0x002fca00078e0206 */
[----:B------:R1:W-:Y:S04]  /*b1640*/  @P5 STG.E desc[UR4][R76.64], R138 ;  /* 0x0000008a4c005986 */ /* 0x0003e8000c101904 */
[----:B-1----:R-:W2:Y:S04]  /*b1650*/  LDL.LU R138, [R1+0xf8] ;  /* 0x0000f800018a7983 */ /* 0x002ea80000300800 */
[----:B------:R-:W3:Y:S04]  /*b1660*/  LDL.LU R144, [R1+0x1cec] ;  /* 0x001cec0001907983 */ /* 0x000ee80000300800 */
[----:B------:R-:W4:Y:S04]  /*b1670*/  LDL.LU R143, [R1+0x18ec] ;  /* 0x0018ec00018f7983 */ /* 0x000f280000300800 */
[----:B------:R-:W4:Y:S04]  /*b1680*/  LDL.LU R141, [R1+0x14ec] ;  /* 0x0014ec00018d7983 */ /* 0x000f280000300800 */
[----:B------:R-:W3:Y:S04]  /*b1690*/  LDL.LU R142, [R1+0x2264] ;  /* 0x00226400018e7983 */ /* 0x000ee80000300800 */
[----:B------:R-:W4:Y:S01]  /*b16a0*/  LDL.LU R140, [R1+0x10ec] ;  /* 0x0010ec00018c7983 */ /* 0x000f220000300800 */
[----:B------:R-:W-:-:S03]  /*b16b0*/  LOP3.LUT P2, RZ, R16, 0x80000000, RZ, 0xc0, !PT ;  /* 0x8000000010ff7812 */ /* 0x000fc6000784c0ff */
[----:B------:R-:W4:Y:S01]  /*b16c0*/  LDL.LU R139, [R1+0xcec] ;  /* 0x000cec00018b7983 */ /* 0x000f220000300800 */
[----:B------:R-:W-:Y:S01]  /*b16d0*/  IMAD.WIDE R76, R146, 0x4, R8 ;  /* 0x00000004924c7825 */ /* 0x000fe200078e0208 */
        /* <DEDUP_REMOVED lines=14> */
[C---:B------:R-:W-:Y:S01]  /*b17c0*/  LOP3.LUT P4, RZ, R17.reuse, 0x2, RZ, 0xc0, !PT ;  /* 0x0000000211ff7812 */ /* 0x040fe2000788c0ff */
[----:B--2---:R1:W-:Y:S04]  /*b17d0*/  @P2 STG.E desc[UR4][R76.64], R138 ;  /* 0x0000008a4c002986 */ /* 0x0043e8000c101904 */
[----:B-1----:R-:W2:Y:S04]  /*b17e0*/  LDL.LU R138, [R1+0x8fc] ;  /* 0x0008fc00018a7983 */ /* 0x002ea80000300800 */
[----:B------:R-:W2:Y:S04]  /*b17f0*/  LDL.LU R137, [R1+0x4fc] ;  /* 0x0004fc0001897983 */ /* 0x000ea80000300800 */
[----:B------:R-:W2:Y:S04]  /*b1800*/  LDL.LU R151, [R1+0xfc] ;  /* 0x0000fc0001977983 */ /* 0x000ea80000300800 */
[----:B------:R-:W2:Y:S04]  /*b1810*/  LDL.LU R147, [R1+0x226c] ;  /* 0x00226c0001937983 */ /* 0x000ea80000300800 */
[----:B------:R-:W2:Y:S04]  /*b1820*/  LDL.LU R149, [R1+0x1cf0] ;  /* 0x001cf00001957983 */ /* 0x000ea80000300800 */
[----:B------:R-:W2:Y:S01]  /*b1830*/  LDL.LU R150, [R1+0x18f0] ;  /* 0x0018f00001967983 */ /* 0x000ea20000300800 */
[----:B------:R-:W-:Y:S01]  /*b1840*/  LOP3.LUT R0, R0, 0xffffffdf, RZ, 0xc0, !PT ;  /* 0xffffffdf00007812 */ /* 0x000fe200078ec0ff */
[----:B---3--:R-:W-:Y:S01]  /*b1850*/  IMAD.WIDE R76, R142, 0x4, R2 ;  /* 0x000000048e4c7825 */ /* 0x008fe200078e0202 */
[----:B------:R-:W-:Y:S01]  /*b1860*/  LOP3.LUT P5, RZ, R17, 0x4, RZ, 0xc0, !PT ;  /* 0x0000000411ff7812 */ /* 0x000fe200078ac0ff */
[----:B------:R-:W3:Y:S01]  /*b1870*/  LDL.LU R148, [R1+0x14f0] ;  /* 0x0014f00001947983 */ /* 0x000ee20000300800 */
[----:B------:R-:W-:-:S02]  /*b1880*/  @P6 LOP3.LUT R0, R0, 0x20, RZ, 0xfc, !PT ;  /* 0x0000002000006812 */ /* 0x000fc400078efcff */
[----:B------:R-:W-:Y:S01]  /*b1890*/  LOP3.LUT P6, RZ, R17, 0x40, RZ, 0xc0, !PT ;  /* 0x0000004011ff7812 */ /* 0x000fe200078cc0ff */
[----:B------:R1:W-:Y:S01]  /*b18a0*/  @P3 STG.E desc[UR4][R76.64], R144 ;  /* 0x000000904c003986 */ /* 0x0003e2000c101904 */
[----:B------:R-:W-:Y:S01]  /*b18b0*/  LOP3.LUT R0, R0, 0xffffffbf, RZ, 0xc0, !PT ;  /* 0xffffffbf00007812 */ /* 0x000fe200078ec0ff */
[----:B-1----:R-:W-:-:S05]  /*b18c0*/  IMAD.WIDE R76, R142, 0x4, R4 ;  /* 0x000000048e4c7825 */ /* 0x002fca00078e0204 */
[----:B----4-:R1:W-:Y:S05]  /*b18d0*/  @P4 STG.E desc[UR4][R76.64], R143 ;  /* 0x0000008f4c004986 */ /* 0x0103ea000c101904 */
[----:B------:R-:W-:Y:S02]  /*b18e0*/  @P6 LOP3.LUT R0, R0, 0x40, RZ, 0xfc, !PT ;  /* 0x0000004000006812 */ /* 0x000fe400078efcff */
[----:B------:R-:W-:Y:S01]  /*b18f0*/  LOP3.LUT P6, RZ, R17, 0x20, RZ, 0xc0, !PT ;  /* 0x0000002011ff7812 */ /* 0x000fe200078cc0ff */
[----:B-1----:R-:W-:-:S05]  /*b1900*/  IMAD.WIDE R76, R142, 0x4, R6 ;  /* 0x000000048e4c7825 */ /* 0x002fca00078e0206 */
[----:B------:R1:W-:Y:S01]  /*b1910*/  @P5 STG.E desc[UR4][R76.64], R141 ;  /* 0x0000008d4c005986 */ /* 0x0003e2000c101904 */
[----:B------:R-:W-:-:S03]  /*b1920*/  LOP3.LUT R0, R0, 0xffffff7f, RZ, 0xc0, !PT ;  /* 0xffffff7f00007812 */ /* 0x000fc600078ec0ff */
[----:B-1----:R-:W4:Y:S04]  /*b1930*/  LDL.LU R141, [R1+0x2270] ;  /* 0x00227000018d7983 */ /* 0x002f280000300800 */
[----:B------:R-:W4:Y:S04]  /*b1940*/  LDL.LU R145, [R1+0x10f0] ;  /* 0x0010f00001917983 */ /* 0x000f280000300800 */
[----:B------:R-:W4:Y:S01]  /*b1950*/  LDL.LU R146, [R1+0xcf0] ;  /* 0x000cf00001927983 */ /* 0x000f220000300800 */
[----:B------:R-:W-:Y:S02]  /*b1960*/  @P6 LOP3.LUT R0, R0, 0x80, RZ, 0xfc, !PT ;  /* 0x0000008000006812 */ /* 0x000fe400078efcff */
[----:B------:R-:W-:Y:S01]  /*b1970*/  LOP3.LUT P6, RZ, R17, 0x10, RZ, 0xc0, !PT ;  /* 0x0000001011ff7812 */ /* 0x000fe200078cc0ff */
[----:B------:R-:W4:Y:S01]  /*b1980*/  LDL.LU R144, [R1+0x900] ;  /* 0x0009000001907983 */ /* 0x000f220000300800 */
[----:B------:R-:W-:Y:S01]  /*b1990*/  LOP3.LUT R0, R0, 0xfffffeff, RZ, 0xc0, !PT ;  /* 0xfffffeff00007812 */ /* 0x000fe200078ec0ff */
[----:B------:R-:W-:-:S02]  /*b19a0*/  IMAD.WIDE R76, R142, 0x4, R8 ;  /* 0x000000048e4c7825 */ /* 0x000fc400078e0208 */
[----:B------:R-:W4:Y:S08]  /*b19b0*/  LDL.LU R143, [R1+0x500] ;  /* 0x00050000018f7983 */ /* 0x000f300000300800 */
[----:B------:R-:W-:Y:S02]  /*b19c0*/  @P6 LOP3.LUT R0, R0, 0x100, RZ, 0xfc, !PT ;  /* 0x0000010000006812 */ /* 0x000fe400078efcff */
[----:B------:R-:W-:-:S13]  /*b19d0*/  LOP3.LUT P6, RZ, R17, 0x8, RZ, 0xc0, !PT ;  /* 0x0000000811ff7812 */ /* 0x000fda00078cc0ff */
[----:B------:R1:W-:Y:S01]  /*b19e0*/  @P6 STG.E desc[UR4][R76.64], R140 ;  /* 0x0000008c4c006986 */ /* 0x0003e2000c101904 */
[C---:B------:R-:W-:Y:S01]  /*b19f0*/  LOP3.LUT P6, RZ, R0.reuse, 0x100, RZ, 0xc0, !PT ;  /* 0x0000010000ff7812 */ /* 0x040fe200078cc0ff */
[----:B-1----:R-:W-:Y:S02]  /*b1a00*/  IMAD.WIDE R76, R79, 0x4, R2 ;  /* 0x000000044f4c7825 */ /* 0x002fe400078e0202 */
[----:B------:R-:W4:Y:S10]  /*b1a10*/  LDL.LU R140, [R1+0x100] ;  /* 0x00010000018c7983 */ /* 0x000f340000300800 */
[----:B------:R1:W-:Y:S01]  /*b1a20*/  @P6 STG.E desc[UR4][R76.64], R139 ;  /* 0x0000008b4c006986 */ /* 0x0003e2000c101904 */
[----:B------:R-:W-:-:S03]  /*b1a30*/  LOP3.LUT P6, RZ, R0, 0x80, RZ, 0xc0, !PT ;  /* 0x0000008000ff7812 */ /* 0x000fc600078cc0ff */
[----:B-1----:R-:W4:Y:S04]  /*b1a40*/  LDL.LU R139, [R1+0x1cf4] ;  /* 0x001cf400018b7983 */ /* 0x002f280000300800 */
[----:B------:R-:W4:Y:S01]  /*b1a50*/  LDL.LU R142, [R1+0x2278] ;  /* 0x00227800018e7983 */ /* 0x000f220000300800 */
[----:B------:R-:W-:-:S05]  /*b1a60*/  IMAD.WIDE R76, R79, 0x4, R4 ;  /* 0x000000044f4c7825 */ /* 0x000fca00078e0204 */
        /* <DEDUP_REMOVED lines=8> */
[C---:B------:R-:W-:Y:S01]  /*b1af0*/  LOP3.LUT P6, RZ, R0.reuse, 0x10, RZ, 0xc0, !PT ;  /* 0x0000001000ff7812 */ /* 0x040fe200078cc0ff */
[----:B-1----:R-:W-:Y:S01]  /*b1b00*/  IMAD.WIDE R76, R147, 0x4, R2 ;  /* 0x00000004934c7825 */ /* 0x002fe200078e0202 */
[----:B------:R-:W-:Y:S01]  /*b1b10*/  LOP3.LUT P0, RZ, R17, 0x1000, RZ, 0xc0, !PT ;  /* 0x0000100011ff7812 */ /* 0x000fe2000780c0ff */
[----:B------:R-:W2:Y:S10]  /*b1b20*/  LDL.LU R151, [R1+0x2280] ;  /* 0x0022800001977983 */ /* 0x000eb40000300800 */
[----:B------:R1:W-:Y:S01]  /*b1b30*/  @P6 STG.E desc[UR4][R76.64], R149 ;  /* 0x000000954c006986 */ /* 0x0003e2000c101904 */
[----:B------:R-:W-:Y:S01]  /*b1b40*/  LOP3.LUT P6, RZ, R0, 0x8, RZ, 0xc0, !PT ;  /* 0x0000000800ff7812 */ /* 0x000fe200078cc0ff */
[----:B-1----:R-:W-:-:S12]  /*b1b50*/  IMAD.WIDE R76, R147, 0x4, R4 ;  /* 0x00000004934c7825 */ /* 0x002fd800078e0204 */
[----:B------:R1:W-:Y:S01]  /*b1b60*/  @P6 STG.E desc[UR4][R76.64], R150 ;  /* 0x000000964c006986 */ /* 0x0003e2000c101904 */
[----:B------:R-:W-:Y:S01]  /*b1b70*/  LOP3.LUT P6, RZ, R0, 0x4, RZ, 0xc0, !PT ;  /* 0x0000000400ff7812 */ /* 0x000fe200078cc0ff */
[----:B-1----:R-:W-:-:S12]  /*b1b80*/  IMAD.WIDE R76, R147, 0x4, R6 ;  /* 0x00000004934c7825 */ /* 0x002fd800078e0206 */
[----:B---3--:R1:W-:Y:S01]  /*b1b90*/  @P6 STG.E desc[UR4][R76.64], R148 ;  /* 0x000000944c006986 */ /* 0x0083e2000c101904 */
[----:B------:R-:W-:Y:S02]  /*b1ba0*/  LOP3.LUT P6, RZ, R0, 0x2, RZ, 0xc0, !PT ;  /* 0x0000000200ff7812 */ /* 0x000fe400078cc0ff */
[----:B------:R-:W-:Y:S01]  /*b1bb0*/  LOP3.LUT P1, RZ, R17, 0x2000, RZ, 0xc0, !PT ;  /* 0x0000200011ff7812 */ /* 0x000fe2000782c0ff */
[----:B-1----:R-:W-:-:S10]  /*b1bc0*/  IMAD.WIDE R76, R147, 0x4, R8 ;  /* 0x00000004934c7825 */ /* 0x002fd400078e0208 */
[----:B----4-:R1:W-:Y:S02]  /*b1bd0*/  @P6 STG.E desc[UR4][R76.64], R145 ;  /* 0x000000914c006986 */ /* 0x0103e4000c101904 */
[----:B-1----:R-:W-:-:S05]  /*b1be0*/  IMAD.WIDE R76, R141, 0x4, R2 ;  /* 0x000000048d4c7825 */ /* 0x002fca00078e0202 */
[----:B------:R1:W-:Y:S02]  /*b1bf0*/  @P0 STG.E desc[UR4][R76.64], R146 ;  /* 0x000000924c000986 */ /* 0x0003e4000c101904 */
[----:B-1----:R-:W-:-:S05]  /*b1c00*/  IMAD.WIDE R76, R141, 0x4, R4 ;  /* 0x000000048d4c7825 */ /* 0x002fca00078e0204 */
[----:B------:R1:W-:Y:S04]  /*b1c10*/  @P1 STG.E desc[UR4][R76.64], R144 ;  /* 0x000000904c001986 */ /* 0x0003e8000c101904 */
[----:B-1----:R-:W3:Y:S01]  /*b1c20*/  LDL.LU R144, [R1+0x14f4] ;  /* 0x0014f40001907983 */ /* 0x002ee20000300800 */
[C---:B------:R-:W-:Y:S02]  /*b1c30*/  LOP3.LUT P2, RZ, R17.reuse, 0x4000, RZ, 0xc0, !PT ;  /* 0x0000400011ff7812 */ /* 0x040fe4000784c0ff */
[----:B------:R-:W-:Y:S01]  /*b1c40*/  LOP3.LUT P3, RZ, R17, 0x8000, RZ, 0xc0, !PT ;  /* 0x0000800011ff7812 */ /* 0x000fe2000786c0ff */
[----:B------:R-:W-:Y:S01]  /*b1c50*/  IMAD.WIDE R76, R141, 0x4, R6 ;  /* 0x000000048d4c7825 */ /* 0x000fe200078e0206 */
[C---:B------:R-:W-:Y:S02]  /*b1c60*/  LOP3.LUT P4, RZ, R17.reuse, 0x10000, RZ, 0xc0, !PT ;  /* 0x0001000011ff7812 */ /* 0x040fe4000788c0ff */
[----:B------:R-:W-:-:S07]  /*b1c70*/  LOP3.LUT P5, RZ, R17, 0x20000, RZ, 0xc0, !PT ;  /* 0x0002000011ff7812 */ /* 0x000fce00078ac0ff */
[----:B------:R1:W-:Y:S02]  /*b1c80*/  @P2 STG.E desc[UR4][R76.64], R143 ;  /* 0x0000008f4c002986 */ /* 0x0003e4000c101904 */
[----:B-1----:R-:W-:Y:S02]  /*b1c90*/  IMAD.WIDE R76, R141, 0x4, R8 ;  /* 0x000000048d4c7825 */ /* 0x002fe400078e0208 */
[----:B------:R-:W4:Y:S04]  /*b1ca0*/  LDL.LU R143, [R1+0x10f4] ;  /* 0x0010f400018f7983 */ /* 0x000f280000300800 */
[----:B------:R1:W-:Y:S04]  /*b1cb0*/  @P3 STG.E desc[UR4][R76.64], R140 ;  /* 0x0000008c4c003986 */ /* 0x0003e8000c101904 */
[----:B------:R-:W4:Y:S01]  /*b1cc0*/  LDL.LU R141, [R1+0xcf4] ;  /* 0x000cf400018d7983 */ /* 0x000f220000300800 */
[----:B-1----:R-:W-:-:S03]  /*b1cd0*/  IMAD.WIDE R76, R142, 0x4, R2 ;  /* 0x000000048e4c7825 */ /* 0x002fc600078e0202 */
[----:B------:R-:W4:Y:S04]  /*b1ce0*/  LDL.LU R140, [R1+0x904] ;  /* 0x00090400018c7983 */ /* 0x000f280000300800 */
[----:B------:R1:W-:Y:S02]  /*b1cf0*/  @P4 STG.E desc[UR4][R76.64], R139 ;  /* 0x0000008b4c004986 */ /* 0x0003e4000c101904 */
[----:B-1----:R-:W-:Y:S02]  /*b1d00*/  IMAD.WIDE R76, R142, 0x4, R4 ;  /* 0x000000048e4c7825 */ /* 0x002fe400078e0204 */
[----:B------:R-:W4:Y:S04]  /*b1d10*/  LDL.LU R139, [R1+0x504] ;  /* 0x00050400018b7983 */ /* 0x000f280000300800 */
[----:B--2---:R1:W-:Y:S04]  /*b1d20*/  @P5 STG.E desc[UR4][R76.64], R138 ;  /* 0x0000008a4c005986 */ /* 0x0043e8000c101904 */
[----:B-1----:R-:W2:Y:S01]  /*b1d30*/  LDL.LU R138, [R1+0x227c] ;  /* 0x00227c00018a7983 */ /* 0x002ea20000300800 */
[----:B------:R-:W-:-:S03]  /*b1d40*/  LOP3.LUT P6, RZ, R17, 0x40000000, RZ, 0xc0, !PT ;  /* 0x4000000011ff7812 */ /* 0x000fc600078cc0ff */
[----:B------:R-:W2:Y:S01]  /*b1d50*/  LDL.LU R248, [R1+0x104] ;  /* 0x0001040001f87983 */ /* 0x000ea20000300800 */
[----:B------:R-:W-:-:S03]  /*b1d60*/  LOP3.LUT R15, R15, 0xfdffffff, RZ, 0xc0, !PT ;  /* 0xfdffffff0f0f7812 */ /* 0x000fc600078ec0ff */
[----:B------:R-:W2:Y:S04]  /*b1d70*/  LDL.LU R136, [R1+0x1cf8] ;  /* 0x001cf80001887983 */ /* 0x000ea80000300800 */
[----:B------:R-:W2:Y:S02]  /*b1d80*/  LDL.LU R137, [R1+0x18f8] ;  /* 0x0018f80001897983 */ /* 0x000ea40000300800 */
[----:B------:R-:W-:Y:S02]  /*b1d90*/  @P6 LOP3.LUT R15, R15, 0x2000000, RZ, 0xfc, !PT ;  /* 0x020000000f0f6812 */ /* 0x000fe400078efcff */
[----:B------:R-:W-:Y:S01]  /*b1da0*/  LOP3.LUT P6, RZ, R17, 0x20000000, RZ, 0xc0, !PT ;  /* 0x2000000011ff7812 */ /* 0x000fe200078cc0ff */
[----:B------:R-:W2:Y:S01]  /*b1db0*/  LDL.LU R79, [R1+0x14f8] ;  /* 0x0014f800014f7983 */ /* 0x000ea20000300800 */
[----:B------:R-:W-:-:S02]  /*b1dc0*/  LOP3.LUT R15, R15, 0xfbffffff, RZ, 0xc0, !PT ;  /* 0xfbffffff0f0f7812 */ /* 0x000fc400078ec0ff */
[----:B------:R-:W-:Y:S01]  /*b1dd0*/  LOP3.LUT P2, RZ, R17, 0x40000, RZ, 0xc0, !PT ;  /* 0x0004000011ff7812 */ /* 0x000fe2000784c0ff */
[----:B------:R-:W-:Y:S01]  /*b1de0*/  IMAD.WIDE R76, R142, 0x4, R6 ;  /* 0x000000048e4c7825 */ /* 0x000fe200078e0206 */
[----:B------:R-:W2:Y:S04]  /*b1df0*/  LDL.LU R150, [R1+0xcf8] ;  /* 0x000cf80001967983 */ /* 0x000ea80000300800 */
[----:B------:R-:W2:Y:S03]  /*b1e00*/  LDL.LU R148, [R1+0x908] ;  /* 0x0009080001947983 */ /* 0x000ea60000300800 */
[----:B------:R-:W-:Y:S01]  /*b1e10*/  @P6 LOP3.LUT R15, R15, 0x4000000, RZ, 0xfc, !PT ;  /* 0x040000000f0f6812 */ /* 0x000fe200078efcff */
[----:B------:R-:W2:Y:S01]  /*b1e20*/  LDL.LU R147, [R1+0x508] ;  /* 0x0005080001937983 */ /* 0x000ea20000300800 */
[----:B------:R-:W-:-:S02]  /*b1e30*/  LOP3.LUT P6, RZ, R17, 0x10000000, RZ, 0xc0, !PT ;  /* 0x1000000011ff7812 */ /* 0x000fc400078cc0ff */
[----:B------:R-:W-:Y:S01]  /*b1e40*/  LOP3.LUT R15, R15, 0xf7ffffff, RZ, 0xc0, !PT ;  /* 0xf7ffffff0f0f7812 */ /* 0x000fe200078ec0ff */
[----:B------:R-:W2:Y:S04]  /*b1e50*/  LDL.LU R145, [R1+0x2284] ;  /* 0x0022840001917983 */ /* 0x000ea80000300800 */
[----:B------:R-:W2:Y:S06]  /*b1e60*/  LDL.LU R146, [R1+0x108] ;  /* 0x0001080001927983 */ /* 0x000eac0000300800 */
        /* <DEDUP_REMOVED lines=11> */
[----:B---3--:R1:W-:Y:S02]  /*b1f20*/  @P2 STG.E desc[UR4][R76.64], R144 ;  /* 0x000000904c002986 */ /* 0x0083e4000c101904 */
[----:B-1----:R-:W-:Y:S02]  /*b1f30*/  IMAD.WIDE R76, R142, 0x4, R8 ;  /* 0x000000048e4c7825 */ /* 0x002fe400078e0208 */
[----:B------:R-:W3:Y:S04]  /*b1f40*/  LDL.LU R142, [R1+0x2288] ;  /* 0x00228800018e7983 */ /* 0x000ee80000300800 */
[----:B------:R-:W3:Y:S01]  /*b1f50*/  LDL.LU R149, [R1+0x10f8] ;  /* 0x0010f80001957983 */ /* 0x000ee20000300800 */
[----:B------:R-:W-:-:S02]  /*b1f60*/  LOP3.LUT R15, R15, 0x7fffffff, RZ, 0xc0, !PT ;  /* 0x7fffffff0f0f7812 */ /* 0x000fc400078ec0ff */
[----:B------:R-:W-:Y:S01]  /*b1f70*/  LOP3.LUT P3, RZ, R17, 0x80000, RZ, 0xc0, !PT ;  /* 0x0008000011ff7812 */ /* 0x000fe2000786c0ff */
[----:B------:R-:W3:Y:S01]  /*b1f80*/  LDL.LU R144, [R1+0x1cfc] ;  /* 0x001cfc0001907983 */ /* 0x000ee20000300800 */
[----:B------:R-:W-:Y:S02]  /*b1f90*/  @P6 LOP3.LUT R15, R15, 0x80000000, RZ, 0xfc, !PT ;  /* 0x800000000f0f6812 */ /* 0x000fe400078efcff */
[C---:B------:R-:W-:Y:S02]  /*b1fa0*/  LOP3.LUT P6, RZ, R17.reuse, 0x800000, RZ, 0xc0, !PT ;  /* 0x0080000011ff7812 */ /* 0x040fe400078cc0ff */
[C---:B------:R-:W-:Y:S02]  /*b1fb0*/  LOP3.LUT P4, RZ, R17.reuse, 0x100000, RZ, 0xc0, !PT ;  /* 0x0010000011ff7812 */ /* 0x040fe4000788c0ff */
[----:B------:R-:W-:Y:S02]  /*b1fc0*/  LOP3.LUT P5, RZ, R17, 0x200000, RZ, 0xc0, !PT ;  /* 0x0020000011ff7812 */ /* 0x000fe400078ac0ff */
[----:B------:R-:W-:-:S03]  /*b1fd0*/  LOP3.LUT R0, R0, 0xfffffffe, RZ, 0xc0, !PT ;  /* 0xfffffffe00007812 */ /* 0x000fc600078ec0ff */
[----:B----4-:R1:W-:Y:S04]  /*b1fe0*/  @P3 STG.E desc[UR4][R76.64], R143 ;  /* 0x0000008f4c003986 */ /* 0x0103e8000c101904 */
[----:B------:R-:W-:Y:S02]  /*b1ff0*/  @P6 LOP3.LUT R0, R0, 0x1, RZ, 0xfc, !PT ;  /* 0x0000000100006812 */ /* 0x000fe400078efcff */
[----:B------:R-:W-:Y:S01]  /*b2000*/  LOP3.LUT P6, RZ, R17, 0x400000, RZ, 0xc0, !PT ;  /* 0x0040000011ff7812 */ /* 0x000fe200078cc0ff */
[----:B-1----:R-:W4:Y:S01]  /*b2010*/  LDL.LU R143, [R1+0x18fc] ;  /* 0x0018fc00018f7983 */ /* 0x002f220000300800 */
[----:B--2---:R-:W-:-:S05]  /*b2020*/  IMAD.WIDE R76, R138, 0x4, R2 ;  /* 0x000000048a4c7825 */ /* 0x004fca00078e0202 */
[----:B------:R1:W-:Y:S02]  /*b2030*/  @P4 STG.E desc[UR4][R76.64], R141 ;  /* 0x0000008d4c004986 */ /* 0x0003e4000c101904 */
[C---:B-1----:R-:W-:Y:S02]  /*b2040*/  IMAD.WIDE R76, R138.reuse, 0x4, R4 ;  /* 0x000000048a4c7825 */ /* 0x042fe400078e0204 */
[----:B------:R-:W2:Y:S04]  /*b2050*/  LDL.LU R141, [R1+0x14fc] ;  /* 0x0014fc00018d7983 */ /* 0x000ea80000300800 */
[----:B------:R1:W-:Y:S02]  /*b2060*/  @P5 STG.E desc[UR4][R76.64], R140 ;  /* 0x0000008c4c005986 */ /* 0x0003e4000c101904 */
[----:B-1----:R-:W-:-:S05]  /*b2070*/  IMAD.WIDE R76, R138, 0x4, R6 ;  /* 0x000000048a4c7825 */ /* 0x002fca00078e0206 */
[----:B------:R1:W-:Y:S02]  /*b2080*/  @P6 STG.E desc[UR4][R76.64], R139 ;  /* 0x0000008b4c006986 */ /* 0x0003e4000c101904 */
[----:B-1----:R-:W-:Y:S02]  /*b2090*/  IMAD.WIDE R76, R138, 0x4, R8 ;  /* 0x000000048a4c7825 */ /* 0x002fe400078e0208 */
[----:B------:R-:W2:Y:S04]  /*b20a0*/  LDL.LU R139, [R1+0x10fc] ;  /* 0x0010fc00018b7983 */ /* 0x000ea80000300800 */
[----:B------:R-:W2:Y:S04]  /*b20b0*/  LDL.LU R138, [R1+0xcfc] ;  /* 0x000cfc00018a7983 */ /* 0x000ea80000300800 */
[----:B------:R-:W2:Y:S01]  /*b20c0*/  LDL.LU R140, [R1+0x228c] ;  /* 0x00228c00018c7983 */ /* 0x000ea20000300800 */
        /* <DEDUP_REMOVED lines=13> */
[----:B---3--:R1:W-:Y:S01]  /*b21a0*/  @P6 STG.E desc[UR4][R76.64], R149 ;  /* 0x000000954c006986 */ /* 0x0083e2000c101904 */
[----:B------:R-:W-:Y:S01]  /*b21b0*/  LOP3.LUT P6, RZ, R15, 0x8000000, RZ, 0xc0, !PT ;  /* 0x080000000fff7812 */ /* 0x000fe200078cc0ff */
[----:B-1----:R-:W-:-:S12]  /*b21c0*/  IMAD.WIDE R76, R145, 0x4, R2 ;  /* 0x00000004914c7825 */ /* 0x002fd800078e0202 */
[----:B------:R1:W-:Y:S01]  /*b21d0*/  @P6 STG.E desc[UR4][R76.64], R150 ;  /* 0x000000964c006986 */ /* 0x0003e2000c101904 */
[----:B------:R-:W-:Y:S01]  /*b21e0*/  LOP3.LUT P6, RZ, R15, 0x4000000, RZ, 0xc0, !PT ;  /* 0x040000000fff7812 */ /* 0x000fe200078cc0ff */
[----:B-1----:R-:W-:-:S12]  /*b21f0*/  IMAD.WIDE R76, R145, 0x4, R4 ;  /* 0x00000004914c7825 */ /* 0x002fd800078e0204 */
[----:B------:R1:W-:Y:S01]  /*b2200*/  @P6 STG.E desc[UR4][R76.64], R148 ;  /* 0x000000944c006986 */ /* 0x0003e2000c101904 */
[----:B------:R-:W-:Y:S02]  /*b2210*/  LOP3.LUT P6, RZ, R15, 0x2000000, RZ, 0xc0, !PT ;  /* 0x020000000fff7812 */ /* 0x000fe400078cc0ff */
[----:B------:R-:W-:Y:S02]  /*b2220*/  LOP3.LUT P0, RZ, R17, 0x80000000, RZ, 0xc0, !PT ;  /* 0x8000000011ff7812 */ /* 0x000fe4000780c0ff */
        /* <DEDUP_REMOVED lines=10> */
[----:B-1----:R-:W-:-:S05]  /*b22d0*/  IMAD.WIDE R76, R142, 0x4, R4 ;  /* 0x000000048e4c7825 */ /* 0x002fca00078e0204 */
[----:B----4-:R1:W-:Y:S01]  /*b22e0*/  @P2 STG.E desc[UR4][R76.64], R143 ;  /* 0x0000008f4c002986 */ /* 0x0103e2000c101904 */
[----:B------:R-:W-:Y:S01]  /*b22f0*/  LOP3.LUT P5, RZ, R18, 0x10, RZ, 0xc0, !PT ;  /* 0x0000001012ff7812 */ /* 0x000fe200078ac0ff */
[----:B-1----:R-:W-:-:S05]  /*b2300*/  IMAD.WIDE R76, R142, 0x4, R6 ;  /* 0x000000048e4c7825 */ /* 0x002fca00078e0206 */
[----:B--2---:R1:W-:Y:S04]  /*b2310*/  @P3 STG.E desc[UR4][R76.64], R141 ;  /* 0x0000008d4c003986 */ /* 0x0043e8000c101904 */
[----:B-1----:R-:W2:Y:S01]  /*b2320*/  LDL.LU R141, [R1+0x90c] ;  /* 0x00090c00018d7983 */ /* 0x002ea20000300800 */
[----:B------:R-:W-:-:S03]  /*b2330*/  IMAD.WIDE R76, R142, 0x4, R8 ;  /* 0x000000048e4c7825 */ /* 0x000fc600078e0208 */
[----:B------:R-:W3:Y:S04]  /*b2340*/  LDL.LU R142, [R1+0x50c] ;  /* 0x00050c00018e7983 */ /* 0x000ee80000300800 */
[----:B------:R1:W-:Y:S02]  /*b2350*/  @P4 STG.E desc[UR4][R76.64], R139 ;  /* 0x0000008b4c004986 */ /* 0x0003e4000c101904 */
[----:B-1----:R-:W-:Y:S02]  /*b2360*/  IMAD.WIDE R76, R140, 0x4, R2 ;  /* 0x000000048c4c7825 */ /* 0x002fe400078e0202 */
[----:B------:R-:W4:Y:S04]  /*b2370*/  LDL.LU R139, [R1+0x10c] ;  /* 0x00010c00018b7983 */ /* 0x000f280000300800 */
[----:B------:R-:W4:Y:S04]  /*b2380*/  LDL.LU R244, [R1+0x1e80] ;  /* 0x001e800001f47983 */ /* 0x000f280000300800 */
[----:B------:R1:W-:Y:S04]  /*b2390*/  @P5 STG.E desc[UR4][R76.64], R138 ;  /* 0x0000008a4c005986 */ /* 0x0003e8000c101904 */
[----:B------:R-:W4:Y:S04]  /*b23a0*/  LDL.LU R248, [R1+0x1d00] ;  /* 0x001d000001f87983 */ /* 0x000f280000300800 */
[----:B-1----:R-:W4:Y:S04]  /*b23b0*/  LDL.LU R138, [R1+0x2290] ;  /* 0x00229000018a7983 */ /* 0x002f280000300800 */
[----:B------:R-:W4:Y:S01]  /*b23c0*/  LDL.LU R136, [R1+0x1900] ;  /* 0x0019000001887983 */ /* 0x000f220000300800 */
[----:B------:R-:W-:-:S02]  /*b23d0*/  LOP3.LUT P6, RZ, R18, 0x20000, RZ, 0xc0, !PT ;  /* 0x0002000012ff7812 */ /* 0x000fc400078cc0ff */
[----:B------:R-:W-:Y:S01]  /*b23e0*/  LOP3.LUT R15, R15, 0xfffdffff, RZ, 0xc0, !PT ;  /* 0xfffdffff0f0f7812 */ /* 0x000fe200078ec0ff */
[----:B------:R-:W4:Y:S04]  /*b23f0*/  LDL.LU R137, [R1+0x1500] ;  /* 0x0015000001897983 */ /* 0x000f280000300800 */
[----:B------:R-:W4:Y:S04]  /*b2400*/  LDL.LU R150, [R1+0x2294] ;  /* 0x0022940001967983 */ /* 0x000f280000300800 */
[----:B------:R-:W4:Y:S02]  /*b2410*/  LDL.LU R79, [R1+0x1100] ;  /* 0x00110000014f7983 */ /* 0x000f240000300800 */
[----:B------:R-:W-:-:S02]  /*b2420*/  @P6 LOP3.LUT R15, R15, 0x20000, RZ, 0xfc, !PT ;  /* 0x000200000f0f6812 */ /* 0x000fc400078efcff */
[----:B------:R-:W-:Y:S01]  /*b2430*/  LOP3.LUT P6, RZ, R18, 0x10000, RZ, 0xc0, !PT ;  /* 0x0001000012ff7812 */ /* 0x000fe200078cc0ff */
[----:B------:R-:W4:Y:S01]  /*b2440*/  LDL.LU R151, [R1+0xd00] ;  /* 0x000d000001977983 */ /* 0x000f220000300800 */
[----:B------:R-:W-:-:S03]  /*b2450*/  LOP3.LUT R15, R15, 0xfffbffff, RZ, 0xc0, !PT ;  /* 0xfffbffff0f0f7812 */ /* 0x000fc600078ec0ff */
[----:B------:R-:W4:Y:S04]  /*b2460*/  LDL.LU R149, [R1+0x910] ;  /* 0x0009100001957983 */ /* 0x000f280000300800 */
[----:B------:R-:W4:Y:S04]  /*b2470*/  LDL.LU R148, [R1+0x510] ;  /* 0x0005100001947983 */ /* 0x000f280000300800 */
[----:B------:R-:W-:Y:S01]  /*b2480*/  @P6 LOP3.LUT R15, R15, 0x40000, RZ, 0xfc, !PT ;  /* 0x000400000f0f6812 */ /* 0x000fe200078efcff */
[----:B------:R-:W4:Y:S01]  /*b2490*/  LDL.LU R147, [R1+0x1e84] ;  /* 0x001e840001937983 */ /* 0x000f220000300800 */
[----:B------:R-:W-:-:S02]  /*b24a0*/  LOP3.LUT P6, RZ, R18, 0x8000, RZ, 0xc0, !PT ;  /* 0x0000800012ff7812 */ /* 0x000fc400078cc0ff */
[----:B------:R-:W-:Y:S01]  /*b24b0*/  LOP3.LUT R15, R15, 0xfff7ffff, RZ, 0xc0, !PT ;  /* 0xfff7ffff0f0f7812 */ /* 0x000fe200078ec0ff */
[----:B------:R-:W4:Y:S01]  /*b24c0*/  LDL.LU R145, [R1+0x1d04] ;  /* 0x001d040001917983 */ /* 0x000f220000300800 */
[----:B------:R-:W-:-:S03]  /*b24d0*/  LOP3.LUT P2, RZ, R18, 0x20, RZ, 0xc0, !PT ;  /* 0x0000002012ff7812 */ /* 0x000fc6000784c0ff */
[----:B------:R-:W4:Y:S04]  /*b24e0*/  LDL.LU R146, [R1+0x1904] ;  /* 0x0019040001927983 */ /* 0x000f280000300800 */
[----:B------:R-:W4:Y:S02]  /*b24f0*/  LDL.LU R144, [R1+0x2298] ;  /* 0x0022980001907983 */ /* 0x000f240000300800 */
[----:B------:R-:W-:Y:S02]  /*b2500*/  @P6 LOP3.LUT R15, R15, 0x80000, RZ, 0xfc, !PT ;  /* 0x000800000f0f6812 */ /* 0x000fe400078efcff */
[C---:B------:R-:W-:Y:S02]  /*b2510*/  LOP3.LUT P6, RZ, R18.reuse, 0x4000, RZ, 0xc0, !PT ;  /* 0x0000400012ff7812 */ /* 0x040fe400078cc0ff */
[----:B------:R-:W-:Y:S01]  /*b2520*/  LOP3.LUT P3, RZ, R18, 0x40, RZ, 0xc0, !PT ;  /* 0x0000004012ff7812 */ /* 0x000fe2000786c0ff */
[----:B------:R-:W-:Y:S01]  /*b2530*/  IMAD.WIDE R76, R140, 0x4, R4 ;  /* 0x000000048c4c7825 */ /* 0x000fe200078e0204 */
[----:B------:R-:W-:Y:S01]  /*b2540*/  LOP3.LUT R15, R15, 0xffefffff, RZ, 0xc0, !PT ;  /* 0xffefffff0f0f7812 */ /* 0x000fe200078ec0ff */
[----:B------:R-:W4:Y:S08]  /*b2550*/  LDL.LU R143, [R1+0x1504] ;  /* 0x00150400018f7983 */ /* 0x000f300000300800 */
        /* <DEDUP_REMOVED lines=16> */
[----:B--2---:R1:W-:Y:S02]  /*b2660*/  @P2 STG.E desc[UR4][R76.64], R141 ;  /* 0x0000008d4c002986 */ /* 0x0043e4000c101904 */
[C---:B-1----:R-:W-:Y:S02]  /*b2670*/  IMAD.WIDE R76, R140.reuse, 0x4, R6 ;  /* 0x000000048c4c7825 */ /* 0x042fe400078e0206 */
[----:B------:R-:W2:Y:S04]  /*b2680*/  LDL.LU R141, [R1+0x1104] ;  /* 0x00110400018d7983 */ /* 0x000ea80000300800 */
[----:B---3--:R1:W-:Y:S02]  /*b2690*/  @P3 STG.E desc[UR4][R76.64], R142 ;  /* 0x0000008e4c003986 */ /* 0x0083e4000c101904 */
[----:B-1----:R-:W-:-:S02]  /*b26a0*/  IMAD.WIDE R76, R140, 0x4, R8 ;  /* 0x000000048c4c7825 */ /* 0x002fc400078e0208 */
[----:B------:R-:W3:Y:S04]  /*b26b0*/  LDL.LU R142, [R1+0xd04] ;  /* 0x000d0400018e7983 */ /* 0x000ee80000300800 */
[----:B------:R-:W3:Y:S04]  /*b26c0*/  LDL.LU R140, [R1+0x914] ;  /* 0x00091400018c7983 */ /* 0x000ee80000300800 */
[----:B----4-:R1:W-:Y:S04]  /*b26d0*/  @P4 STG.E desc[UR4][R76.64], R139 ;  /* 0x0000008b4c004986 */ /* 0x0103e8000c101904 */
[----:B-1----:R-:W4:Y:S01]  /*b26e0*/  LDL.LU R139, [R1+0x229c] ;  /* 0x00229c00018b7983 */ /* 0x002f220000300800 */
[----:B------:R-:W-:-:S05]  /*b26f0*/  IMAD.WIDE R76, R138, 0x4, R2 ;  /* 0x000000048a4c7825 */ /* 0x000fca00078e0202 */
        /* <DEDUP_REMOVED lines=39> */
[----:B----4-:R-:W-:-:S05]  /*b2970*/  IMAD.WIDE R76, R139, 0x4, R2 ;  /* 0x000000048b4c7825 */ /* 0x010fca00078e0202 */
[----:B--2---:R1:W-:Y:S02]  /*b2980*/  @P2 STG.E desc[UR4][R76.64], R141 ;  /* 0x0000008d4c002986 */ /* 0x0043e4000c101904 */
[----:B-1----:R-:W-:-:S05]  /*b2990*/  IMAD.WIDE R76, R139, 0x4, R4 ;  /* 0x000000048b4c7825 */ /* 0x002fca00078e0204 */
[----:B---3--:R1:W-:Y:S02]  /*b29a0*/  @P3 STG.E desc[UR4][R76.64], R142 ;  /* 0x0000008e4c003986 */ /* 0x0083e4000c101904 */
[C---:B-1----:R-:W-:Y:S02]  /*b29b0*/  IMAD.WIDE R76, R139.reuse, 0x4, R6 ;  /* 0x000000048b4c7825 */ /* 0x042fe400078e0206 */
[----:B------:R-:W2:Y:S04]  /*b29c0*/  LDL.LU R142, [R1+0x1e88] ;  /* 0x001e8800018e7983 */ /* 0x000ea80000300800 */
[----:B------:R1:W-:Y:S02]  /*b29d0*/  @P4 STG.E desc[UR4][R76.64], R140 ;  /* 0x0000008c4c004986 */ /* 0x0003e4000c101904 */
[----:B-1----:R-:W-:-:S02]  /*b29e0*/  IMAD.WIDE R76, R139, 0x4, R8 ;  /* 0x000000048b4c7825 */ /* 0x002fc400078e0208 */
[----:B------:R-:W3:Y:S04]  /*b29f0*/  LDL.LU R140, [R1+0x1d08] ;  /* 0x001d0800018c7983 */ /* 0x000ee80000300800 */
[----:B------:R-:W4:Y:S04]  /*b2a00*/  LDL.LU R139, [R1+0x1908] ;  /* 0x00190800018b7983 */ /* 0x000f280000300800 */
[----:B------:R1:W-:Y:S04]  /*b2a10*/  @P5 STG.E desc[UR4][R76.64], R138 ;  /* 0x0000008a4c005986 */ /* 0x0003e8000c101904 */
[----:B-1----:R-:W2:Y:S04]  /*b2a20*/  LDL.LU R138, [R1+0x22a0] ;  /* 0x0022a000018a7983 */ /* 0x002ea80000300800 */
        /* <DEDUP_REMOVED lines=16> */
[----:B------:R-:W-:-:S03]  /*b2b30*/  LOP3.LUT P4, RZ, R18, 0x4000000, RZ, 0xc0, !PT ;  /* 0x0400000012ff7812 */ /* 0x000fc6000788c0ff */
[----:B------:R-:W4:Y:S01]  /*b2b40*/  LDL.LU R141, [R1+0x51c] ;  /* 0x00051c00018d7983 */ /* 0x000f220000300800 */
        /* <DEDUP_REMOVED lines=21> */
[----:B-1----:R-:W-:-:S05]  /*b2ca0*/  IMAD.WIDE R76, R138, 0x4, R4 ;  /* 0x000000048a4c7825 */ /* 0x002fca00078e0204 */
[----:B---3--:R1:W-:Y:S02]  /*b2cb0*/  @P3 STG.E desc[UR4][R76.64], R140 ;  /* 0x0000008c4c003986 */ /* 0x0083e4000c101904 */
[C---:B-1----:R-:W-:Y:S02]  /*b2cc0*/  IMAD.WIDE R76, R138.reuse, 0x4, R6 ;  /* 0x000000048a4c7825 */ /* 0x042fe400078e0206 */
[----:B------:R-:W2:Y:S04]  /*b2cd0*/  LDL.LU R140, [R1+0x1d10] ;  /* 0x001d1000018c7983 */ /* 0x000ea80000300800 */
[----:B----4-:R1:W-:Y:S02]  /*b2ce0*/  @P4 STG.E desc[UR4][R76.64], R139 ;  /* 0x0000008b4c004986 */ /* 0x0103e4000c101904 */
[----:B-1----:R-:W-:-:S02]  /*b2cf0*/  IMAD.WIDE R76, R138, 0x4, R8 ;  /* 0x000000048a4c7825 */ /* 0x002fc400078e0208 */
[----:B------:R-:W3:Y:S04]  /*b2d00*/  LDL.LU R139, [R1+0x1910] ;  /* 0x00191000018b7983 */ /* 0x000ee80000300800 */
[----:B------:R-:W4:Y:S04]  /*b2d10*/  LDL.LU R138, [R1+0x1510] ;  /* 0x00151000018a7983 */ /* 0x000f280000300800 */
[----:B------:R-:W2:Y:S01]  /*b2d20*/  LDL.LU R142, [R1+0x22b0] ;  /* 0x0022b000018e7983 */ /* 0x000ea20000300800 */
        /* <DEDUP_REMOVED lines=43> */
[----:B-1----:R-:W-:Y:S01]  /*b2fe0*/  IMAD.WIDE R76, R143, 0x4, R8 ;  /* 0x000000048f4c7825 */ /* 0x002fe200078e0208 */
[----:B------:R-:W-:Y:S01]  /*b2ff0*/  LOP3.LUT P5, RZ, R19, 0x400, RZ, 0xc0, !PT ;  /* 0x0000040013ff7812 */ /* 0x000fe200078ac0ff */
[----:B------:R-:W4:Y:S04]  /*b3000*/  LDL.LU R143, [R1+0x1110] ;  /* 0x00111000018f7983 */ /* 0x000f280000300800 */
[----:B------:R1:W-:Y:S04]  /*b3010*/  @P2 STG.E desc[UR4][R76.64], R141 ;  /* 0x0000008d4c002986 */ /* 0x0003e8000c101904 */
[----:B-1----:R-:W4:Y:S01]  /*b3020*/  LDL.LU R141, [R1+0xd10] ;  /* 0x000d1000018d7983 */ /* 0x002f220000300800 */
[----:B--2---:R-:W-:-:S05]  /*b3030*/  IMAD.WIDE R76, R142, 0x4, R2 ;  /* 0x000000048e4c7825 */ /* 0x004fca00078e0202 */
[----:B------:R1:W-:Y:S02]  /*b3040*/  @P3 STG.E desc[UR4][R76.64], R140 ;  /* 0x0000008c4c003986 */ /* 0x0003e4000c101904 */
[C---:B-1----:R-:W-:Y:S02]  /*b3050*/  IMAD.WIDE R76, R142.reuse, 0x4, R4 ;  /* 0x000000048e4c7825 */ /* 0x042fe400078e0204 */
[----:B------:R-:W2:Y:S04]  /*b3060*/  LDL.LU R140, [R1+0x920] ;  /* 0x00092000018c7983 */ /* 0x000ea80000300800 */
[----:B---3--:R1:W-:Y:S02]  /*b3070*/  @P4 STG.E desc[UR4][R76.64], R139 ;  /* 0x0000008b4c004986 */ /* 0x0083e4000c101904 */
[----:B-1----:R-:W-:-:S02]  /*b3080*/  IMAD.WIDE R76, R142, 0x4, R6 ;  /* 0x000000048e4c7825 */ /* 0x002fc400078e0206 */
[----:B------:R-:W3:Y:S04]  /*b3090*/  LDL.LU R139, [R1+0x520] ;  /* 0x00052000018b7983 */ /* 0x000ee80000300800 */
[----:B----4-:R1:W-:Y:S04]  /*b30a0*/  @P5 STG.E desc[UR4][R76.64], R138 ;  /* 0x0000008a4c005986 */ /* 0x0103e8000c101904 */
[----:B-1----:R-:W4:Y:S04]  /*b30b0*/  LDL.LU R138, [R1+0x22b4] ;  /* 0x0022b400018a7983 */ /* 0x002f280000300800 */
        /* <DEDUP_REMOVED lines=17> */
[C---:B------:R-:W-:Y:S02]  /*b31d0*/  LOP3.LUT P5, RZ, R19.reuse, 0x4000, RZ, 0xc0, !PT ;  /* 0x0000400013ff7812 */ /* 0x040fe400078ac0ff */
[----:B------:R-:W-:Y:S02]  /*b31e0*/  LOP3.LUT P6, RZ, R19, 0x800000, RZ, 0xc0, !PT ;  /* 0x0080000013ff7812 */ /* 0x000fe400078cc0ff */
[----:B------:R-:W-:-:S11]  /*b31f0*/  LOP3.LUT R15, R15, 0xfffffffd, RZ, 0xc0, !PT ;  /* 0xfffffffd0f0f7812 */ /* 0x000fd600078ec0ff */
[----:B------:R-:W-:Y:S02]  /*b3200*/  @P6 LOP3.LUT R15, R15, 0x2, RZ, 0xfc, !PT ;  /* 0x000000020f0f6812 */ /* 0x000fe400078efcff */
[----:B------:R-:W-:Y:S02]  /*b3210*/  LOP3.LUT P6, RZ, R19, 0x400000, RZ, 0xc0, !PT ;  /* 0x0040000013ff7812 */ /* 0x000fe400078cc0ff */
[----:B------:R-:W-:-:S11]  /*b3220*/  LOP3.LUT R15, R15, 0xfffffffb, RZ, 0xc0, !PT ;  /* 0xfffffffb0f0f7812 */ /* 0x000fd600078ec0ff */
[----:B------:R-:W-:Y:S02]  /*b3230*/  @P6 LOP3.LUT R15, R15, 0x4, RZ, 0xfc, !PT ;  /* 0x000000040f0f6812 */ /* 0x000fe400078efcff */
[----:B------:R-:W-:Y:S01]  /*b3240*/  LOP3.LUT P6, RZ, R19, 0x200000, RZ, 0xc0, !PT ;  /* 0x0020000013ff7812 */ /* 0x000fe200078cc0ff */
[----:B------:R1:W-:Y:S04]  /*b3250*/  @P2 STG.E desc[UR4][R76.64], R143 ;  /* 0x0000008f4c002986 */ /* 0x0003e8000c101904 */
[----:B-1----:R-:W3:Y:S01]  /*b3260*/  LDL.LU R143, [R1+0x1918] ;  /* 0x00191800018f7983 */ /* 0x002ee20000300800 */
[----:B------:R-:W-:-:S07]  /*b3270*/  LOP3.LUT R15, R15, 0xfffffff7, RZ, 0xc0, !PT ;  /* 0xfffffff70f0f7812 */ /* 0x000fce00078ec0ff */
[----:B------:R-:W-:Y:S02]  /*b3280*/  @P6 LOP3.LUT R15, R15, 0x8, RZ, 0xfc, !PT ;  /* 0x000000080f0f6812 */ /* 0x000fe400078efcff */
[----:B------:R-:W-:Y:S01]  /*b3290*/  LOP3.LUT P6, RZ, R19, 0x100000, RZ, 0xc0, !PT ;  /* 0x0010000013ff7812 */ /* 0x000fe200078cc0ff */
[----:B----4-:R-:W-:-:S05]  /*b32a0*/  IMAD.WIDE R76, R138, 0x4, R2 ;  /* 0x000000048a4c7825 */ /* 0x010fca00078e0202 */
[----:B------:R1:W-:Y:S02]  /*b32b0*/  @P3 STG.E desc[UR4][R76.64], R141 ;  /* 0x0000008d4c003986 */ /* 0x0003e4000c101904 */
[C---:B-1----:R-:W-:Y:S02]  /*b32c0*/  IMAD.WIDE R76, R138.reuse, 0x4, R4 ;  /* 0x000000048a4c7825 */ /* 0x042fe400078e0204 */
[----:B------:R-:W4:Y:S04]  /*b32d0*/  LDL.LU R141, [R1+0x1518] ;  /* 0x00151800018d7983 */ /* 0x000f280000300800 */
[----:B--2---:R1:W-:Y:S02]  /*b32e0*/  @P4 STG.E desc[UR4][R76.64], R140 ;  /* 0x0000008c4c004986 */ /* 0x0043e4000c101904 */
[----:B-1----:R-:W-:-:S02]  /*b32f0*/  IMAD.WIDE R76, R138, 0x4, R6 ;  /* 0x000000048a4c7825 */ /* 0x002fc400078e0206 */
[----:B------:R-:W2:Y:S04]  /*b3300*/  LDL.LU R140, [R1+0x1118] ;  /* 0x00111800018c7983 */ /* 0x000ea80000300800 */
        /* <DEDUP_REMOVED lines=59> */
[----:B--2---:R3:W-:Y:S02]  /*b36c0*/  @P3 STG.E desc[UR4][R76.64], R140 ;  /* 0x0000008c4c003986 */ /* 0x0047e4000c101904 */
[----:B---3--:R-:W-:-:S05]  /*b36d0*/  IMAD.WIDE R76, R146, 0x4, R2 ;  /* 0x00000004924c7825 */ /* 0x008fca00078e0202 */
[----:B------:R1:W-:Y:S02]  /*b36e0*/  @P4 STG.E desc[UR4][R76.64], R139 ;  /* 0x0000008b4c004986 */ /* 0x0003e4000c101904 */
[----:B-1----:R-:W-:-:S05]  /*b36f0*/  IMAD.WIDE R76, R146, 0x4, R4 ;  /* 0x00000004924c7825 */ /* 0x002fca00078e0204 */
[----:B------:R1:W-:Y:S04]  /*b3700*/  @P5 STG.E desc[UR4][R76.64], R138 ;  /* 0x0000008a4c005986 */ /* 0x0003e8000c101904 */
[----:B-1----:R-:W2:Y:S04]  /*b3710*/  LDL.LU R138, [R1+0x528] ;  /* 0x00052800018a7983 */ /* 0x002ea80000300800 */
[----:B------:R-:W3:Y:S04]  /*b3720*/  LDL.LU R144, [R1+0x128] ;  /* 0x0001280001907983 */ /* 0x000ee80000300800 */
[----:B------:R-:W4:Y:S04]  /*b3730*/  LDL.LU R143, [R1+0x1d1c] ;  /* 0x001d1c00018f7983 */ /* 0x000f280000300800 */
[----:B------:R-:W4:Y:S04]  /*b3740*/  LDL.LU R142, [R1+0x191c] ;  /* 0x00191c00018e7983 */ /* 0x000f280000300800 */
[----:B------:R-:W4:Y:S04]  /*b3750*/  LDL.LU R141, [R1+0x151c] ;  /* 0x00151c00018d7983 */ /* 0x000f280000300800 */
        /* <DEDUP_REMOVED lines=17> */
[----:B--2---:R1:W-:Y:S04]  /*b3870*/  @P2 STG.E desc[UR4][R76.64], R138 ;  /* 0x0000008a4c002986 */ /* 0x0043e8000c101904 */
[----:B-1----:R-:W2:Y:S04]  /*b3880*/  LDL.LU R138, [R1+0xd1c] ;  /* 0x000d1c00018a7983 */ /* 0x002ea80000300800 */
[----:B------:R-:W2:Y:S04]  /*b3890*/  LDL.LU R137, [R1+0x92c] ;  /* 0x00092c0001897983 */ /* 0x000ea80000300800 */
[----:B------:R-:W2:Y:S01]  /*b38a0*/  LDL.LU R79, [R1+0x52c] ;  /* 0x00052c00014f7983 */ /* 0x000ea20000300800 */
[----:B------:R-:W-:-:S03]  /*b38b0*/  LOP3.LUT R16, R16, 0xdfffffff, RZ, 0xc0, !PT ;  /* 0xdfffffff10107812 */ /* 0x000fc600078ec0ff */
[----:B------:R-:W2:Y:S01]  /*b38c0*/  LDL.LU R149, [R1+0x12c] ;  /* 0x00012c0001957983 */ /* 0x000ea20000300800 */
[----:B------:R-:W-:Y:S02]  /*b38d0*/  @P6 LOP3.LUT R16, R16, 0x20000000, RZ, 0xfc, !PT ;  /* 0x2000000010106812 */ /* 0x000fe400078efcff */
[----:B------:R-:W-:Y:S01]  /*b38e0*/  LOP3.LUT P6, RZ, R20, 0x20, RZ, 0xc0, !PT ;  /* 0x0000002014ff7812 */ /* 0x000fe200078cc0ff */
[----:B------:R-:W2:Y:S01]  /*b38f0*/  LDL.LU R145, [R1+0x22d0] ;  /* 0x0022d00001917983 */ /* 0x000ea20000300800 */
[----:B------:R-:W-:Y:S02]  /*b3900*/  LOP3.LUT R16, R16, 0xbfffffff, RZ, 0xc0, !PT ;  /* 0xbfffffff10107812 */ /* 0x000fe400078ec0ff */
[----:B------:R-:W-:Y:S01]  /*b3910*/  LOP3.LUT P3, RZ, R19, 0x80000000, RZ, 0xc0, !PT ;  /* 0x8000000013ff7812 */ /* 0x000fe2000786c0ff */
[----:B------:R-:W2:Y:S01]  /*b3920*/  LDL.LU R150, [R1+0x1e90] ;  /* 0x001e900001967983 */ /* 0x000ea20000300800 */
[----:B------:R-:W-:Y:S01]  /*b3930*/  LOP3.LUT P4, RZ, R20, 0x1, RZ, 0xc0, !PT ;  /* 0x0000000114ff7812 */ /* 0x000fe2000788c0ff */
[----:B------:R-:W-:Y:S01]  /*b3940*/  IMAD.WIDE R76, R146, 0x4, R8 ;  /* 0x00000004924c7825 */ /* 0x000fe200078e0208 */
[----:B------:R-:W-:Y:S01]  /*b3950*/  LOP3.LUT P5, RZ, R20, 0x2, RZ, 0xc0, !PT ;  /* 0x0000000214ff7812 */ /* 0x000fe200078ac0ff */
[----:B------:R-:W2:Y:S04]  /*b3960*/  LDL.LU R148, [R1+0x1d20] ;  /* 0x001d200001947983 */ /* 0x000ea80000300800 */
[----:B------:R-:W-:-:S02]  /*b3970*/  @P6 LOP3.LUT R16, R16, 0x40000000, RZ, 0xfc, !PT ;  /* 0x4000000010106812 */ /* 0x000fc400078efcff */
[----:B------:R-:W-:Y:S02]  /*b3980*/  LOP3.LUT P6, RZ, R20, 0x10, RZ, 0xc0, !PT ;  /* 0x0000001014ff7812 */ /* 0x000fe400078cc0ff */
[----:B------:R-:W-:Y:S01]  /*b3990*/  LOP3.LUT R16, R16, 0x7fffffff, RZ, 0xc0, !PT ;  /* 0x7fffffff10107812 */ /* 0x000fe200078ec0ff */
[----:B---3--:R4:W-:Y:S10]  /*b39a0*/  @P3 STG.E desc[UR4][R76.64], R144 ;  /* 0x000000904c003986 */ /* 0x0089f4000c101904 */
[----:B------:R-:W-:-:S02]  /*b39b0*/  @P6 LOP3.LUT R16, R16, 0x80000000, RZ, 0xfc, !PT ;  /* 0x8000000010106812 */ /* 0x000fc400078efcff */
[----:B------:R-:W-:Y:S01]  /*b39c0*/  LOP3.LUT P6, RZ, R20, 0x8, RZ, 0xc0, !PT ;  /* 0x0000000814ff7812 */ /* 0x000fe200078cc0ff */
[----:B----4-:R-:W-:Y:S01]  /*b39d0*/  IMAD.WIDE R76, R140, 0x4, R2 ;  /* 0x000000048c4c7825 */ /* 0x010fe200078e0202 */
[----:B------:R-:W-:-:S04]  /*b39e0*/  LOP3.LUT R15, R15, 0xfffffffe, RZ, 0xc0, !PT ;  /* 0xfffffffe0f0f7812 */ /* 0x000fc800078ec0ff */
[----:B------:R1:W-:Y:S07]  /*b39f0*/  @P4 STG.E desc[UR4][R76.64], R143 ;  /* 0x0000008f4c004986 */ /* 0x0003ee000c101904 */
[----:B------:R-:W-:Y:S01]  /*b3a00*/  @P6 LOP3.LUT R15, R15, 0x1, RZ, 0xfc, !PT ;  /* 0x000000010f0f6812 */ /* 0x000fe200078efcff */
[----:B-1----:R-:W-:Y:S01]  /*b3a10*/  IMAD.WIDE R76, R140, 0x4, R4 ;  /* 0x000000048c4c7825 */ /* 0x002fe200078e0204 */
[----:B------:R-:W-:-:S04]  /*b3a20*/  LOP3.LUT P6, RZ, R20, 0x4, RZ, 0xc0, !PT ;  /* 0x0000000414ff7812 */ /* 0x000fc800078cc0ff */
[----:B------:R1:W-:Y:S04]  /*b3a30*/  @P5 STG.E desc[UR4][R76.64], R142 ;  /* 0x0000008e4c005986 */ /* 0x0003e8000c101904 */
[----:B-1----:R-:W3:Y:S04]  /*b3a40*/  LDL.LU R142, [R1+0x22d4] ;  /* 0x0022d400018e7983 */ /* 0x002ee80000300800 */
[----:B------:R-:W4:Y:S01]  /*b3a50*/  LDL.LU R147, [R1+0x1920] ;  /* 0x0019200001937983 */ /* 0x000f220000300800 */
[----:B------:R-:W-:-:S03]  /*b3a60*/  IMAD.WIDE R76, R140, 0x4, R6 ;  /* 0x000000048c4c7825 */ /* 0x000fc600078e0206 */
[----:B------:R-:W3:Y:S04]  /*b3a70*/  LDL.LU R146, [R1+0x1520] ;  /* 0x0015200001927983 */ /* 0x000ee80000300800 */
[----:B------:R1:W-:Y:S01]  /*b3a80*/  @P6 STG.E desc[UR4][R76.64], R141 ;  /* 0x0000008d4c006986 */ /* 0x0003e2000c101904 */
[----:B------:R-:W-:-:S03]  /*b3a90*/  LOP3.LUT P6, RZ, R15, 0x1, RZ, 0xc0, !PT ;  /* 0x000000010fff7812 */ /* 0x000fc600078cc0ff */
[----:B------:R-:W3:Y:S04]  /*b3aa0*/  LDL.LU R144, [R1+0x1120] ;  /* 0x0011200001907983 */ /* 0x000ee80000300800 */
[----:B------:R-:W3:Y:S01]  /*b3ab0*/  LDL.LU R143, [R1+0xd20] ;  /* 0x000d2000018f7983 */ /* 0x000ee20000300800 */
[----:B-1----:R-:W-:-:S03]  /*b3ac0*/  IMAD.WIDE R76, R140, 0x4, R8 ;  /* 0x000000048c4c7825 */ /* 0x002fc600078e0208 */
[----:B------:R-:W3:Y:S04]  /*b3ad0*/  LDL.LU R141, [R1+0x930] ;  /* 0x00093000018d7983 */ /* 0x000ee80000300800 */
[----:B------:R1:W-:Y:S01]  /*b3ae0*/  @P6 STG.E desc[UR4][R76.64], R139 ;  /* 0x0000008b4c006986 */ /* 0x0003e2000c101904 */
[----:B------:R-:W-:-:S03]  /*b3af0*/  LOP3.LUT P6, RZ, R16, 0x80000000, RZ, 0xc0, !PT ;  /* 0x8000000010ff7812 */ /* 0x000fc600078cc0ff */
[----:B------:R-:W3:Y:S01]  /*b3b00*/  LDL.LU R140, [R1+0x530] ;  /* 0x00053000018c7983 */ /* 0x000ee20000300800 */
[----:B-1----:R-:W-:-:S09]  /*b3b10*/  IMAD.WIDE R76, R151, 0x4, R2 ;  /* 0x00000004974c7825 */ /* 0x002fd200078e0202 */
[----:B--2---:R1:W-:Y:S04]  /*b3b20*/  @P6 STG.E desc[UR4][R76.64], R138 ;  /* 0x0000008a4c006986 */ /* 0x0043e8000c101904 */
[----:B-1----:R-:W2:Y:S04]  /*b3b30*/  LDL.LU R138, [R1+0x1e94] ;  /* 0x001e9400018a7983 */ /* 0x002ea80000300800 */
[----:B------:R-:W2:Y:S01]  /*b3b40*/  LDL.LU R139, [R1+0x22d8] ;  /* 0x0022d800018b7983 */ /* 0x000ea20000300800 */
        /* <DEDUP_REMOVED lines=15> */
[----:B------:R-:W2:Y:S10]  /*b3c40*/  LDL.LU R150, [R1+0x22e0] ;  /* 0x0022e00001967983 */ /* 0x000eb40000300800 */
[----:B------:R1:W-:Y:S01]  /*b3c50*/  @P6 STG.E desc[UR4][R76.64], R148 ;  /* 0x000000944c006986 */ /* 0x0003e2000c101904 */
[----:B------:R-:W-:-:S02]  /*b3c60*/  LOP3.LUT P6, RZ, R16, 0x2000000, RZ, 0xc0, !PT ;  /* 0x0200000010ff7812 */ /* 0x000fc400078cc0ff */
[----:B------:R-:W-:Y:S01]  /*b3c70*/  LOP3.LUT P1, RZ, R20, 0x1000, RZ, 0xc0, !PT ;  /* 0x0000100014ff7812 */ /* 0x000fe2000782c0ff */
[----:B-1----:R-:W-:-:S10]  /*b3c80*/  IMAD.WIDE R76, R145, 0x4, R6 ;  /* 0x00000004914c7825 */ /* 0x002fd400078e0206 */
[----:B----4-:R1:W-:Y:S01]  /*b3c90*/  @P6 STG.E desc[UR4][R76.64], R147 ;  /* 0x000000934c006986 */ /* 0x0103e2000c101904 */
[----:B------:R-:W-:Y:S01]  /*b3ca0*/  LOP3.LUT P2, RZ, R20, 0x2000, RZ, 0xc0, !PT ;  /* 0x0000200014ff7812 */ /* 0x000fe2000784c0ff */
[----:B-1----:R-:W-:-:S05]  /*b3cb0*/  IMAD.WIDE R76, R145, 0x4, R8 ;  /* 0x00000004914c7825 */ /* 0x002fca00078e0208 */
[----:B---3--:R1:W-:Y:S01]  /*b3cc0*/  @P0 STG.E desc[UR4][R76.64], R146 ;  /* 0x000000924c000986 */ /* 0x0083e2000c101904 */
[----:B------:R-:W-:Y:S01]  /*b3cd0*/  LOP3.LUT P3, RZ, R20, 0x4000, RZ, 0xc0, !PT ;  /* 0x0000400014ff7812 */ /* 0x000fe2000786c0ff */
[----:B-1----:R-:W-:-:S05]  /*b3ce0*/  IMAD.WIDE R76, R142, 0x4, R2 ;  /* 0x000000048e4c7825 */ /* 0x002fca00078e0202 */
[----:B------:R1:W-:Y:S01]  /*b3cf0*/  @P1 STG.E desc[UR4][R76.64], R144 ;  /* 0x000000904c001986 */ /* 0x0003e2000c101904 */
[----:B------:R-:W-:Y:S01]  /*b3d00*/  LOP3.LUT P4, RZ, R20, 0x8000, RZ, 0xc0, !PT ;  /* 0x0000800014ff7812 */ /* 0x000fe2000788c0ff */
[----:B-1----:R-:W-:-:S05]  /*b3d10*/  IMAD.WIDE R76, R142, 0x4, R4 ;  /* 0x000000048e4c7825 */ /* 0x002fca00078e0204 */
[----:B------:R1:W-:Y:S02]  /*b3d20*/  @P2 STG.E desc[UR4][R76.64], R143 ;  /* 0x0000008f4c002986 */ /* 0x0003e4000c101904 */
[----:B-1----:R-:W-:-:S05]  /*b3d30*/  IMAD.WIDE R76, R142, 0x4, R6 ;  /* 0x000000048e4c7825 */ /* 0x002fca00078e0206 */
[----:B------:R1:W-:Y:S01]  /*b3d40*/  @P3 STG.E desc[UR4][R76.64], R141 ;  /* 0x0000008d4c003986 */ /* 0x0003e2000c101904 */
[----:B------:R-:W-:Y:S01]  /*b3d50*/  LOP3.LUT P5, RZ, R20, 0x10000, RZ, 0xc0, !PT ;  /* 0x0001000014ff7812 */ /* 0x000fe200078ac0ff */
[----:B-1----:R-:W-:Y:S02]  /*b3d60*/  IMAD.WIDE R76, R142, 0x4, R8 ;  /* 0x000000048e4c7825 */ /* 0x002fe400078e0208 */
[----:B------:R-:W3:Y:S04]  /*b3d70*/  LDL.LU R142, [R1+0x1d24] ;  /* 0x001d2400018e7983 */ /* 0x000ee80000300800 */
[----:B------:R1:W-:Y:S04]  /*b3d80*/  @P4 STG.E desc[UR4][R76.64], R140 ;  /* 0x0000008c4c004986 */ /* 0x0003e8000c101904 */
[----:B-1----:R-:W4:Y:S04]  /*b3d90*/  LDL.LU R140, [R1+0x1924] ;  /* 0x00192400018c7983 */ /* 0x002f280000300800 */
[----:B------:R-:W4:Y:S04]  /*b3da0*/  LDL.LU R249, [R1+0x1524] ;  /* 0x0015240001f97983 */ /* 0x000f280000300800 */
[----:B------:R-:W4:Y:S04]  /*b3db0*/  LDL.LU R244, [R1+0x1124] ;  /* 0x0011240001f47983 */ /* 0x000f280000300800 */
[----:B------:R-:W4:Y:S01]  /*b3dc0*/  LDL.LU R248, [R1+0xd24] ;  /* 0x000d240001f87983 */ /* 0x000f220000300800 */
[----:B--2---:R-:W-:-:S05]  /*b3dd0*/  IMAD.WIDE R76, R139, 0x4, R2 ;  /* 0x000000048b4c7825 */ /* 0x004fca00078e0202 */
[----:B------:R1:W-:Y:S04]  /*b3de0*/  @P5 STG.E desc[UR4][R76.64], R138 ;  /* 0x0000008a4c005986 */ /* 0x0003e8000c101904 */
[----:B-1----:R-:W2:Y:S04]  /*b3df0*/  LDL.LU R138, [R1+0x22dc] ;  /* 0x0022dc00018a7983 */ /* 0x002ea80000300800 */
[----:B------:R-:W2:Y:S01]  /*b3e00*/  LDL.LU R136, [R1+0x934] ;  /* 0x0009340001887983 */ /* 0x000ea20000300800 */
        /* <DEDUP_REMOVED lines=8> */
[----:B------:R-:W-:-:S03]  /*b3e90*/  LOP3.LUT R16, R16, 0xfffbffff, RZ, 0xc0, !PT ;  /* 0xfffbffff10107812 */ /* 0x000fc600078ec0ff */
[----:B------:R-:W2:Y:S04]  /*b3ea0*/  LDL.LU R148, [R1+0x1528] ;  /* 0x0015280001947983 */ /* 0x000ea80000300800 */
[----:B------:R-:W2:Y:S04]  /*b3eb0*/  LDL.LU R147, [R1+0x1128] ;  /* 0x0011280001937983 */ /* 0x000ea80000300800 */
[----:B------:R-:W-:Y:S01]  /*b3ec0*/  @P6 LOP3.LUT R16, R16, 0x40000, RZ, 0xfc, !PT ;  /* 0x0004000010106812 */ /* 0x000fe200078efcff */
[----:B------:R-:W2:Y:S01]  /*b3ed0*/  LDL.LU R145, [R1+0xd28] ;  /* 0x000d280001917983 */ /* 0x000ea20000300800 */
[----:B------:R-:W-:-:S02]  /*b3ee0*/  LOP3.LUT P6, RZ, R20, 0x8000000, RZ, 0xc0, !PT ;  /* 0x0800000014ff7812 */ /* 0x000fc400078cc0ff */
[----:B------:R-:W-:Y:S01]  /*b3ef0*/  LOP3.LUT R16, R16, 0xfff7ffff, RZ, 0xc0, !PT ;  /* 0xfff7ffff10107812 */ /* 0x000fe200078ec0ff */
[----:B------:R-:W2:Y:S04]  /*b3f00*/  LDL.LU R146, [R1+0x938] ;  /* 0x0009380001927983 */ /* 0x000ea80000300800 */
[----:B------:R-:W2:Y:S01]  /*b3f10*/  LDL.LU R144, [R1+0x22e4] ;  /* 0x0022e40001907983 */ /* 0x000ea20000300800 */
[C---:B------:R-:W-:Y:S02]  /*b3f20*/  LOP3.LUT P2, RZ, R20.reuse, 0x20000, RZ, 0xc0, !PT ;  /* 0x0002000014ff7812 */ /* 0x040fe4000784c0ff */
[----:B------:R-:W-:Y:S01]  /*b3f30*/  LOP3.LUT P3, RZ, R20, 0x40000, RZ, 0xc0, !PT ;  /* 0x0004000014ff7812 */ /* 0x000fe2000786c0ff */
[----:B------:R-:W-:Y:S01]  /*b3f40*/  IMAD.WIDE R76, R139, 0x4, R4 ;  /* 0x000000048b4c7825 */ /* 0x000fe200078e0204 */
[----:B------:R-:W2:Y:S01]  /*b3f50*/  LDL.LU R143, [R1+0x538] ;  /* 0x00053800018f7983 */ /* 0x000ea20000300800 */
[----:B------:R-:W-:-:S02]  /*b3f60*/  @P6 LOP3.LUT R16, R16, 0x80000, RZ, 0xfc, !PT ;  /* 0x0008000010106812 */ /* 0x000fc400078efcff */
[----:B------:R-:W-:Y:S01]  /*b3f70*/  LOP3.LUT P6, RZ, R20, 0x4000000, RZ, 0xc0, !PT ;  /* 0x0400000014ff7812 */ /* 0x000fe200078cc0ff */
[----:B------:R-:W2:Y:S01]  /*b3f80*/  LDL.LU R141, [R1+0x1e9c] ;  /* 0x001e9c00018d7983 */ /* 0x000ea20000300800 */
        /* <DEDUP_REMOVED lines=17> */
[----:B---3--:R1:W-:Y:S02]  /*b40a0*/  @P2 STG.E desc[UR4][R76.64], R142 ;  /* 0x0000008e4c002986 */ /* 0x0083e4000c101904 */
[C---:B-1----:R-:W-:Y:S02]  /*b40b0*/  IMAD.WIDE R76, R139.reuse, 0x4, R6 ;  /* 0x000000048b4c7825 */ /* 0x042fe400078e0206 */
[----:B------:R-:W3:Y:S04]  /*b40c0*/  LDL.LU R142, [R1+0x1d2c] ;  /* 0x001d2c00018e7983 */ /* 0x000ee80000300800 */
[----:B----4-:R1:W-:Y:S02]  /*b40d0*/  @P3 STG.E desc[UR4][R76.64], R140 ;  /* 0x0000008c4c003986 */ /* 0x0103e4000c101904 */
[----:B-1----:R-:W-:-:S02]  /*b40e0*/  IMAD.WIDE R76, R139, 0x4, R8 ;  /* 0x000000048b4c7825 */ /* 0x002fc400078e0208 */
[----:B------:R-:W4:Y:S04]  /*b40f0*/  LDL.LU R140, [R1+0x192c] ;  /* 0x00192c00018c7983 */ /* 0x000f280000300800 */
[----:B------:R-:W3:Y:S04]  /*b4100*/  LDL.LU R139, [R1+0x22e8] ;  /* 0x0022e800018b7983 */ /* 0x000ee80000300800 */
[----:B------:R2:W-:Y:S02]  /*b4110*/  @P4 STG.E desc[UR4][R76.64], R249 ;  /* 0x000000f94c004986 */ /* 0x0005e4000c101904 */
[----:B--2---:R-:W-:-:S05]  /*b4120*/  IMAD.WIDE R76, R138, 0x4, R2 ;  /* 0x000000048a4c7825 */ /* 0x004fca00078e0202 */
[----:B------:R1:W-:Y:S02]  /*b4130*/  @P5 STG.E desc[UR4][R76.64], R244 ;  /* 0x000000f44c005986 */ /* 0x0003e4000c101904 */
[----:B-1----:R-:W-:-:S05]  /*b4140*/  IMAD.WIDE R76, R138, 0x4, R4 ;  /* 0x000000048a4c7825 */ /* 0x002fca00078e0204 */
[----:B------:R1:W-:Y:S01]  /*b4150*/  @P6 STG.E desc[UR4][R76.64], R248 ;  /* 0x000000f84c006986 */ /* 0x0003e2000c101904 */
[----:B------:R-:W-:Y:S01]  /*b4160*/  LOP3.LUT P6, RZ, R16, 0x1000000, RZ, 0xc0, !PT ;  /* 0x0100000010ff7812 */ /* 0x000fe200078cc0ff */
[----:B-1----:R-:W-:-:S12]  /*b4170*/  IMAD.WIDE R76, R138, 0x4, R6 ;  /* 0x000000048a4c7825 */ /* 0x002fd800078e0206 */
[----:B------:R1:W-:Y:S02]  /*b4180*/  @P6 STG.E desc[UR4][R76.64], R136 ;  /* 0x000000884c006986 */ /* 0x0003e4000c101904 */
[----:B-1----:R-:W-:Y:S02]  /*b4190*/  IMAD.WIDE R76, R138, 0x4, R8 ;  /* 0x000000048a4c7825 */ /* 0x002fe400078e0208 */
        /* <DEDUP_REMOVED lines=30> */
[----:B---3--:R-:W-:-:S05]  /*b4380*/  IMAD.WIDE R76, R139, 0x4, R2 ;  /* 0x000000048b4c7825 */ /* 0x008fca00078e0202 */
[----:B------:R1:W-:Y:S02]  /*b4390*/  @P2 STG.E desc[UR4][R76.64], R141 ;  /* 0x0000008d4c002986 */ /* 0x0003e4000c101904 */
[C---:B-1----:R-:W-:Y:S02]  /*b43a0*/  IMAD.WIDE R76, R139.reuse, 0x4, R4 ;  /* 0x000000048b4c7825 */ /* 0x042fe400078e0204 */
[----:B------:R-:W3:Y:S04]  /*b43b0*/  LDL.LU R141, [R1+0x112c] ;  /* 0x00112c00018d7983 */ /* 0x000ee80000300800 */
[----:B------:R1:W-:Y:S02]  /*b43c0*/  @P3 STG.E desc[UR4][R76.64], R142 ;  /* 0x0000008e4c003986 */ /* 0x0003e4000c101904 */
[----:B-1----:R-:W-:-:S02]  /*b43d0*/  IMAD.WIDE R76, R139, 0x4, R6 ;  /* 0x000000048b4c7825 */ /* 0x002fc400078e0206 */
[----:B------:R-:W3:Y:S04]  /*b43e0*/  LDL.LU R142, [R1+0xd2c] ;  /* 0x000d2c00018e7983 */ /* 0x000ee80000300800 */
[----:B----4-:R1:W-:Y:S01]  /*b43f0*/  @P4 STG.E desc[UR4][R76.64], R140 ;  /* 0x0000008c4c004986 */ /* 0x0103e2000c101904 */
[----:B------:R-:W-:Y:S01]  /*b4400*/  LOP3.LUT P5, RZ, R21, 0x8, RZ, 0xc0, !PT ;  /* 0x0000000815ff7812 */ /* 0x000fe200078ac0ff */
[----:B-1----:R-:W-:Y:S02]  /*b4410*/  IMAD.WIDE R76, R139, 0x4, R8 ;  /* 0x000000048b4c7825 */ /* 0x002fe400078e0208 */
[----:B------:R-:W4:Y:S04]  /*b4420*/  LDL.LU R140, [R1+0x93c] ;  /* 0x00093c00018c7983 */ /* 0x000f280000300800 */
[----:B------:R-:W3:Y:S06]  /*b4430*/  LDL.LU R139, [R1+0x22ec] ;  /* 0x0022ec00018b7983 */ /* 0x000eec0000300800 */
[----:B--2---:R1:W-:Y:S04]  /*b4440*/  @P5 STG.E desc[UR4][R76.64], R138 ;  /* 0x0000008a4c005986 */ /* 0x0043e8000c101904 */
        /* <DEDUP_REMOVED lines=10> */
[----:B------:R-:W-:-:S03]  /*b44f0*/  LOP3.LUT P2, RZ, R21, 0x10, RZ, 0xc0, !PT ;  /* 0x0000001015ff7812 */ /* 0x000fc6000784c0ff */
[----:B------:R-:W2:Y:S01]  /*b4500*/  LDL.LU R147, [R1+0x140] ;  /* 0x0001400001937983 */ /* 0x000ea20000300800 */
[----:B------:R-:W-:-:S03]  /*b4510*/  LOP3.LUT P3, RZ, R21, 0x20, RZ, 0xc0, !PT ;  /* 0x0000002015ff7812 */ /* 0x000fc6000786c0ff */
[----:B------:R-:W2:Y:S04]  /*b4520*/  LDL.LU R145, [R1+0x1d34] ;  /* 0x001d340001917983 */ /* 0x000ea80000300800 */
[----:B------:R-:W2:Y:S04]  /*b4530*/  LDL.LU R146, [R1+0x1934] ;  /* 0x0019340001927983 */ /* 0x000ea80000300800 */
[----:B------:R-:W2:Y:S01]  /*b4540*/  LDL.LU R144, [R1+0x1534] ;  /* 0x0015340001907983 */ /* 0x000ea20000300800 */
[----:B------:R-:W-:-:S03]  /*b4550*/  LOP3.LUT P4, RZ, R21, 0x40, RZ, 0xc0, !PT ;  /* 0x0000004015ff7812 */ /* 0x000fc6000788c0ff */
[----:B------:R-:W2:Y:S01]  /*b4560*/  LDL.LU R143, [R1+0x22f8] ;  /* 0x0022f800018f7983 */ /* 0x000ea20000300800 */
        /* <DEDUP_REMOVED lines=9> */
[----:B---3--:R-:W-:-:S05]  /*b4600*/  IMAD.WIDE R76, R139, 0x4, R2 ;  /* 0x000000048b4c7825 */ /* 0x008fca00078e0202 */
[----:B------:R1:W-:Y:S02]  /*b4610*/  @P2 STG.E desc[UR4][R76.64], R141 ;  /* 0x0000008d4c002986 */ /* 0x0003e4000c101904 */
[----:B-1----:R-:W-:-:S05]  /*b4620*/  IMAD.WIDE R76, R139, 0x4, R4 ;  /* 0x000000048b4c7825 */ /* 0x002fca00078e0204 */
[----:B------:R1:W-:Y:S02]  /*b4630*/  @P3 STG.E desc[UR4][R76.64], R142 ;  /* 0x0000008e4c003986 */ /* 0x0003e4000c101904 */
[C---:B-1----:R-:W-:Y:S02]  /*b4640*/  IMAD.WIDE R76, R139.reuse, 0x4, R6 ;  /* 0x000000048b4c7825 */ /* 0x042fe400078e0206 */
[----:B------:R-:W3:Y:S04]  /*b4650*/  LDL.LU R142, [R1+0x1134] ;  /* 0x00113400018e7983 */ /* 0x000ee80000300800 */
[----:B----4-:R1:W-:Y:S02]  /*b4660*/  @P4 STG.E desc[UR4][R76.64], R140 ;  /* 0x0000008c4c004986 */ /* 0x0103e4000c101904 */
[----:B-1----:R-:W-:-:S02]  /*b4670*/  IMAD.WIDE R76, R139, 0x4, R8 ;  /* 0x000000048b4c7825 */ /* 0x002fc400078e0208 */
[----:B------:R-:W4:Y:S04]  /*b4680*/  LDL.LU R140, [R1+0xd34] ;  /* 0x000d3400018c7983 */ /* 0x000f280000300800 */
[----:B------:R-:W4:Y:S04]  /*b4690*/  LDL.LU R139, [R1+0x944] ;  /* 0x00094400018b7983 */ /* 0x000f280000300800 */
[----:B--2---:R1:W-:Y:S04]  /*b46a0*/  @P5 STG.E desc[UR4][R76.64], R138 ;  /* 0x0000008a4c005986 */ /* 0x0043e8000c101904 */
[----:B-1----:R-:W2:Y:S04]  /*b46b0*/  LDL.LU R138, [R1+0x544] ;  /* 0x00054400018a7983 */ /* 0x002ea80000300800 */
[----:B------:R-:W4:Y:S01]  /*b46c0*/  LDL.LU R141, [R1+0x22fc] ;  /* 0x0022fc00018d7983 */ /* 0x000f220000300800 */
        /* <DEDUP_REMOVED lines=15> */
[----:B------:R-:W-:-:S10]  /*b47c0*/  IMAD.WIDE R76, R137, 0x4, R2 ;  /* 0x00000004894c7825 */ /* 0x000fd400078e0202 */
        /* <DEDUP_REMOVED lines=38> */
[----:B------:R-:W2:Y:S04]  /*b4a30*/  LDL.LU R143, [R1+0x144] ;  /* 0x00014400018f7983 */ /* 0x000ea80000300800 */
[----:B---3--:R1:W-:Y:S04]  /*b4a40*/  @P2 STG.E desc[UR4][R76.64], R142 ;  /* 0x0000008e4c002986 */ /* 0x0083e8000c101904 */
[----:B-1----:R-:W3:Y:S01]  /*b4a50*/  LDL.LU R142, [R1+0x1d38] ;  /* 0x001d3800018e7983 */ /* 0x002ee20000300800 */
[----:B----4-:R-:W-:-:S05]  /*b4a60*/  IMAD.WIDE R76, R141, 0x4, R2 ;  /* 0x000000048d4c7825 */ /* 0x010fca00078e0202 */
[----:B------:R1:W-:Y:S02]  /*b4a70*/  @P3 STG.E desc[UR4][R76.64], R140 ;  /* 0x0000008c4c003986 */ /* 0x0003e4000c101904 */
[C---:B-1----:R-:W-:Y:S02]  /*b4a80*/  IMAD.WIDE R76, R141.reuse, 0x4, R4 ;  /* 0x000000048d4c7825 */ /* 0x042fe400078e0204 */
[----:B------:R-:W4:Y:S04]  /*b4a90*/  LDL.LU R140, [R1+0x1938] ;  /* 0x00193800018c7983 */ /* 0x000f280000300800 */
[----:B------:R1:W-:Y:S02]  /*b4aa0*/  @P4 STG.E desc[UR4][R76.64], R139 ;  /* 0x0000008b4c004986 */ /* 0x0003e4000c101904 */
[----:B-1----:R-:W-:-:S02]  /*b4ab0*/  IMAD.WIDE R76, R141, 0x4, R6 ;  /* 0x000000048d4c7825 */ /* 0x002fc400078e0206 */
[----:B------:R-:W4:Y:S04]  /*b4ac0*/  LDL.LU R139, [R1+0x1538] ;  /* 0x00153800018b7983 */ /* 0x000f280000300800 */
[----:B--2---:R1:W-:Y:S04]  /*b4ad0*/  @P5 STG.E desc[UR4][R76.64], R138 ;  /* 0x0000008a4c005986 */ /* 0x0043e8000c101904 */
[----:B-1----:R-:W2:Y:S04]  /*b4ae0*/  LDL.LU R138, [R1+0x2300] ;  /* 0x00230000018a7983 */ /* 0x002ea80000300800 */
[----:B------:R-:W4:Y:S01]  /*b4af0*/  LDL.LU R244, [R1+0x1138] ;  /* 0x0011380001f47983 */ /* 0x000f220000300800 */
[----:B------:R-:W-:-:S03]  /*b4b00*/  IMAD.WIDE R76, R141, 0x4, R8 ;  /* 0x000000048d4c7825 */ /* 0x000fc600078e0208 */
        /* <DEDUP_REMOVED lines=13> */
[----:B------:R-:W-:-:S02]  /*b4be0*/  LOP3.LUT P2, RZ, R21, 0x800000, RZ, 0xc0, !PT ;  /* 0x0080000015ff7812 */ /* 0x000fc4000784c0ff */
[C---:B------:R-:W-:Y:S02]  /*b4bf0*/  LOP3.LUT P3, RZ, R21.reuse, 0x1000000, RZ, 0xc0, !PT ;  /* 0x0100000015ff7812 */ /* 0x040fe4000786c0ff */
[C---:B------:R-:W-:Y:S02]  /*b4c00*/  LOP3.LUT P4, RZ, R21.reuse, 0x2000000, RZ, 0xc0, !PT ;  /* 0x0200000015ff7812 */ /* 0x040fe4000788c0ff */
[----:B------:R-:W-:Y:S02]  /*b4c10*/  LOP3.LUT P5, RZ, R21, 0x4000000, RZ, 0xc0, !PT ;  /* 0x0400000015ff7812 */ /* 0x000fe400078ac0ff */
        /* <DEDUP_REMOVED lines=14> */
[----:B------:R1:W-:Y:S04]  /*b4d00*/  @P2 STG.E desc[UR4][R76.64], R143 ;  /* 0x0000008f4c002986 */ /* 0x0003e8000c101904 */
[----:B-1----:R-:W4:Y:S01]  /*b4d10*/  LDL.LU R143, [R1+0x54c] ;  /* 0x00054c00018f7983 */ /* 0x002f220000300800 */
[----:B--2---:R-:W-:-:S05]  /*b4d20*/  IMAD.WIDE R76, R138, 0x4, R2 ;  /* 0x000000048a4c7825 */ /* 0x004fca00078e0202 */
[----:B---3--:R1:W-:Y:S02]  /*b4d30*/  @P3 STG.E desc[UR4][R76.64], R142 ;  /* 0x0000008e4c003986 */ /* 0x0083e4000c101904 */
[C---:B-1----:R-:W-:Y:S02]  /*b4d40*/  IMAD.WIDE R76, R138.reuse, 0x4, R4 ;  /* 0x000000048a4c7825 */ /* 0x042fe400078e0204 */
[----:B------:R-:W2:Y:S04]  /*b4d50*/  LDL.LU R142, [R1+0x14c] ;  /* 0x00014c00018e7983 */ /* 0x000ea80000300800 */
[----:B----4-:R1:W-:Y:S02]  /*b4d60*/  @P4 STG.E desc[UR4][R76.64], R140 ;  /* 0x0000008c4c004986 */ /* 0x0103e4000c101904 */
[----:B-1----:R-:W-:-:S05]  /*b4d70*/  IMAD.WIDE R76, R138, 0x4, R6 ;  /* 0x000000048a4c7825 */ /* 0x002fca00078e0206 */
[----:B------:R1:W-:Y:S02]  /*b4d80*/  @P5 STG.E desc[UR4][R76.64], R139 ;  /* 0x0000008b4c005986 */ /* 0x0003e4000c101904 */
[----:B-1----:R-:W-:Y:S02]  /*b4d90*/  IMAD.WIDE R76, R138, 0x4, R8 ;  /* 0x000000048a4c7825 */ /* 0x002fe400078e0208 */
[----:B------:R-:W3:Y:S04]  /*b4da0*/  LDL.LU R139, [R1+0x1d40] ;  /* 0x001d4000018b7983 */ /* 0x000ee80000300800 */
[----:B------:R-:W4:Y:S04]  /*b4db0*/  LDL.LU R138, [R1+0x1940] ;  /* 0x00194000018a7983 */ /* 0x000f280000300800 */
[----:B------:R-:W3:Y:S01]  /*b4dc0*/  LDL.LU R140, [R1+0x2310] ;  /* 0x00231000018c7983 */ /* 0x000ee20000300800 */
        /* <DEDUP_REMOVED lines=25> */
[C---:B-1----:R-:W-:Y:S01]  /*b4f60*/  IMAD.WIDE R76, R147.reuse, 0x4, R2 ;  /* 0x00000004934c7825 */ /* 0x042fe200078e0202 */
        /* <DEDUP_REMOVED lines=12> */
[----:B------:R1:W-:Y:S02]  /*b5030*/  @P6 STG.E desc[UR4][R76.64], R145 ;  /* 0x000000914c006986 */ /* 0x0003e4000c101904 */
[----:B-1----:R-:W-:-:S05]  /*b5040*/  IMAD.WIDE R76, R141, 0x4, R2 ;  /* 0x000000048d4c7825 */ /* 0x002fca00078e0202 */
[----:B------:R1:W-:Y:S02]  /*b5050*/  @P0 STG.E desc[UR4][R76.64], R146 ;  /* 0x000000924c000986 */ /* 0x0003e4000c101904 */
[----:B-1----:R-:W-:-:S05]  /*b5060*/  IMAD.WIDE R76, R141, 0x4, R4 ;  /* 0x000000048d4c7825 */ /* 0x002fca00078e0204 */
[----:B------:R1:W-:Y:S04]  /*b5070*/  @P1 STG.E desc[UR4][R76.64], R144 ;  /* 0x000000904c001986 */ /* 0x0003e8000c101904 */
[----:B-1----:R-:W4:Y:S01]  /*b5080*/  LDL.LU R144, [R1+0x1540] ;  /* 0x0015400001907983 */ /* 0x002f220000300800 */
[C---:B------:R-:W-:Y:S02]  /*b5090*/  LOP3.LUT P2, RZ, R22.reuse, 0x40, RZ, 0xc0, !PT ;  /* 0x0000004016ff7812 */ /* 0x040fe4000784c0ff */
[C---:B------:R-:W-:Y:S01]  /*b50a0*/  LOP3.LUT P3, RZ, R22.reuse, 0x80, RZ, 0xc0, !PT ;  /* 0x0000008016ff7812 */ /* 0x040fe2000786c0ff */
[----:B------:R-:W-:Y:S01]  /*b50b0*/  IMAD.WIDE R76, R141, 0x4, R6 ;  /* 0x000000048d4c7825 */ /* 0x000fe200078e0206 */
[C---:B------:R-:W-:Y:S02]  /*b50c0*/  LOP3.LUT P4, RZ, R22.reuse, 0x100, RZ, 0xc0, !PT ;  /* 0x0000010016ff7812 */ /* 0x040fe4000788c0ff */
[----:B------:R-:W-:-:S07]  /*b50d0*/  LOP3.LUT P5, RZ, R22, 0x200, RZ, 0xc0, !PT ;  /* 0x0000020016ff7812 */ /* 0x000fce00078ac0ff */
[----:B------:R1:W-:Y:S02]  /*b50e0*/  @P2 STG.E desc[UR4][R76.64], R143 ;  /* 0x0000008f4c002986 */ /* 0x0003e4000c101904 */
[----:B-1----:R-:W-:Y:S02]  /*b50f0*/  IMAD.WIDE R76, R141, 0x4, R8 ;  /* 0x000000048d4c7825 */ /* 0x002fe400078e0208 */
[----:B------:R-:W4:Y:S04]  /*b5100*/  LDL.LU R143, [R1+0x1140] ;  /* 0x00114000018f7983 */ /* 0x000f280000300800 */
[----:B--2---:R1:W-:Y:S04]  /*b5110*/  @P3 STG.E desc[UR4][R76.64], R142 ;  /* 0x0000008e4c003986 */ /* 0x0043e8000c101904 */
[----:B------:R-:W2:Y:S04]  /*b5120*/  LDL.LU R141, [R1+0xd40] ;  /* 0x000d4000018d7983 */ /* 0x000ea80000300800 */
[----:B-1----:R-:W2:Y:S01]  /*b5130*/  LDL.LU R142, [R1+0x950] ;  /* 0x00095000018e7983 */ /* 0x002ea20000300800 */
[----:B---3--:R-:W-:-:S05]  /*b5140*/  IMAD.WIDE R76, R140, 0x4, R2 ;  /* 0x000000048c4c7825 */ /* 0x008fca00078e0202 */
[----:B------:R1:W-:Y:S02]  /*b5150*/  @P4 STG.E desc[UR4][R76.64], R139 ;  /* 0x0000008b4c004986 */ /* 0x0003e4000c101904 */
[----:B-1----:R-:W-:Y:S02]  /*b5160*/  IMAD.WIDE R76, R140, 0x4, R4 ;  /* 0x000000048c4c7825 */ /* 0x002fe400078e0204 */
[----:B------:R-:W3:Y:S04]  /*b5170*/  LDL.LU R139, [R1+0x550] ;  /* 0x00055000018b7983 */ /* 0x000ee80000300800 */
[----:B----4-:R1:W-:Y:S04]  /*b5180*/  @P5 STG.E desc[UR4][R76.64], R138 ;  /* 0x0000008a4c005986 */ /* 0x0103e8000c101904 */
        /* <DEDUP_REMOVED lines=9> */
[----:B------:R-:W-:-:S02]  /*b5220*/  LOP3.LUT R17, R17, 0xfbffffff, RZ, 0xc0, !PT ;  /* 0xfbffffff11117812 */ /* 0x000fc400078ec0ff */
[----:B------:R-:W-:Y:S01]  /*b5230*/  LOP3.LUT P2, RZ, R22, 0x400, RZ, 0xc0, !PT ;  /* 0x0000040016ff7812 */ /* 0x000fe2000784c0ff */
[----:B------:R-:W-:Y:S01]  /*b5240*/  IMAD.WIDE R76, R140, 0x4, R6 ;  /* 0x000000048c4c7825 */ /* 0x000fe200078e0206 */
[----:B------:R-:W3:Y:S04]  /*b5250*/  LDL.LU R150, [R1+0xd44] ;  /* 0x000d440001967983 */ /* 0x000ee80000300800 */
[----:B------:R-:W3:Y:S03]  /*b5260*/  LDL.LU R148, [R1+0x954] ;  /* 0x0009540001947983 */ /* 0x000ee60000300800 */
[----:B------:R-:W-:Y:S01]  /*b5270*/  @P6 LOP3.LUT R17, R17, 0x4000000, RZ, 0xfc, !PT ;  /* 0x0400000011116812 */ /* 0x000fe200078efcff */
[----:B------:R-:W3:Y:S01]  /*b5280*/  LDL.LU R147, [R1+0x554] ;  /* 0x0005540001937983 */ /* 0x000ee20000300800 */
[----:B------:R-:W-:-:S02]  /*b5290*/  LOP3.LUT P6, RZ, R22, 0x100000, RZ, 0xc0, !PT ;  /* 0x0010000016ff7812 */ /* 0x000fc400078cc0ff */
[----:B------:R-:W-:Y:S01]  /*b52a0*/  LOP3.LUT R17, R17, 0xf7ffffff, RZ, 0xc0, !PT ;  /* 0xf7ffffff11117812 */ /* 0x000fe200078ec0ff */
[----:B------:R-:W3:Y:S04]  /*b52b0*/  LDL.LU R145, [R1+0x231c] ;  /* 0x00231c0001917983 */ /* 0x000ee80000300800 */
        /* <DEDUP_REMOVED lines=13> */
[C---:B------:R-:W-:Y:S02]  /*b5390*/  LOP3.LUT P3, RZ, R22.reuse, 0x800, RZ, 0xc0, !PT ;  /* 0x0000080016ff7812 */ /* 0x040fe4000786c0ff */
[----:B------:R-:W-:-:S07]  /*b53a0*/  LOP3.LUT P4, RZ, R22, 0x1000, RZ, 0xc0, !PT ;  /* 0x0000100016ff7812 */ /* 0x000fce000788c0ff */
[----:B------:R-:W-:Y:S02]  /*b53b0*/  @P6 LOP3.LUT R17, R17, 0x80000000, RZ, 0xfc, !PT ;  /* 0x8000000011116812 */ /* 0x000fe400078efcff */
[C---:B------:R-:W-:Y:S02]  /*b53c0*/  LOP3.LUT P6, RZ, R22.reuse, 0x8000, RZ, 0xc0, !PT ;  /* 0x0000800016ff7812 */ /* 0x040fe400078cc0ff */
[----:B------:R-:W-:Y:S02]  /*b53d0*/  LOP3.LUT P5, RZ, R22, 0x2000, RZ, 0xc0, !PT ;  /* 0x0000200016ff7812 */ /* 0x000fe400078ac0ff */
[----:B------:R-:W-:-:S09]  /*b53e0*/  LOP3.LUT R16, R16, 0xfffffffe, RZ, 0xc0, !PT ;  /* 0xfffffffe10107812 */ /* 0x000fd200078ec0ff */
[----:B------:R-:W-:Y:S02]  /*b53f0*/  @P6 LOP3.LUT R16, R16, 0x1, RZ, 0xfc, !PT ;  /* 0x0000000110106812 */ /* 0x000fe400078efcff */
[----:B------:R-:W-:Y:S01]  /*b5400*/  LOP3.LUT P6, RZ, R22, 0x4000, RZ, 0xc0, !PT ;  /* 0x0000400016ff7812 */ /* 0x000fe200078cc0ff */
[----:B------:R1:W-:Y:S02]  /*b5410*/  @P2 STG.E desc[UR4][R76.64], R144 ;  /* 0x000000904c002986 */ /* 0x0003e4000c101904 */
[----:B-1----:R-:W-:Y:S02]  /*b5420*/  IMAD.WIDE R76, R140, 0x4, R8 ;  /* 0x000000048c4c7825 */ /* 0x002fe400078e0208 */
[----:B------:R-:W3:Y:S04]  /*b5430*/  LDL.LU R140, [R1+0x2320] ;  /* 0x00232000018c7983 */ /* 0x000ee80000300800 */
[----:B------:R-:W3:Y:S04]  /*b5440*/  LDL.LU R149, [R1+0x1144] ;  /* 0x0011440001957983 */ /* 0x000ee80000300800 */
[----:B------:R-:W3:Y:S04]  /*b5450*/  LDL.LU R144, [R1+0x1d48] ;  /* 0x001d480001907983 */ /* 0x000ee80000300800 */
[----:B------:R4:W-:Y:S02]  /*b5460*/  @P3 STG.E desc[UR4][R76.64], R143 ;  /* 0x0000008f4c003986 */ /* 0x0009e4000c101904 */
[----:B----4-:R-:W-:-:S05]  /*b5470*/  IMAD.WIDE R76, R138, 0x4, R2 ;  /* 0x000000048a4c7825 */ /* 0x010fca00078e0202 */
[----:B--2---:R1:W-:Y:S02]  /*b5480*/  @P4 STG.E desc[UR4][R76.64], R141 ;  /* 0x0000008d4c004986 */ /* 0x0043e4000c101904 */
        /* <DEDUP_REMOVED lines=23> */
[C---:B------:R-:W-:Y:S02]  /*b5600*/  LOP3.LUT P0, RZ, R22.reuse, 0x800000, RZ, 0xc0, !PT ;  /* 0x0080000016ff7812 */ /* 0x040fe4000780c0ff */
[C---:B------:R-:W-:Y:S02]  /*b5610*/  LOP3.LUT P1, RZ, R22.reuse, 0x1000000, RZ, 0xc0, !PT ;  /* 0x0100000016ff7812 */ /* 0x040fe4000782c0ff */
[C---:B------:R-:W-:Y:S02]  /*b5620*/  LOP3.LUT P2, RZ, R22.reuse, 0x2000000, RZ, 0xc0, !PT ;  /* 0x0200000016ff7812 */ /* 0x040fe4000784c0ff */
[C---:B------:R-:W-:Y:S02]  /*b5630*/  LOP3.LUT P3, RZ, R22.reuse, 0x4000000, RZ, 0xc0, !PT ;  /* 0x0400000016ff7812 */ /* 0x040fe4000786c0ff */
[----:B------:R-:W-:-:S02]  /*b5640*/  LOP3.LUT P4, RZ, R22, 0x8000000, RZ, 0xc0, !PT ;  /* 0x0800000016ff7812 */ /* 0x000fc4000788c0ff */
[----:B------:R-:W-:Y:S01]  /*b5650*/  LOP3.LUT P5, RZ, R22, 0x10000000, RZ, 0xc0, !PT ;  /* 0x1000000016ff7812 */ /* 0x000fe200078ac0ff */
[----:B------:R1:W-:Y:S01]  /*b5660*/  @P6 STG.E desc[UR4][R76.64], R149 ;  /* 0x000000954c006986 */ /* 0x0003e2000c101904 */
[----:B------:R-:W-:Y:S01]  /*b5670*/  LOP3.LUT P6, RZ, R17, 0x8000000, RZ, 0xc0, !PT ;  /* 0x0800000011ff7812 */ /* 0x000fe200078cc0ff */
[----:B-1----:R-:W-:-:S12]  /*b5680*/  IMAD.WIDE R76, R145, 0x4, R2 ;  /* 0x00000004914c7825 */ /* 0x002fd800078e0202 */
[----:B------:R1:W-:Y:S01]  /*b5690*/  @P6 STG.E desc[UR4][R76.64], R150 ;  /* 0x000000964c006986 */ /* 0x0003e2000c101904 */
[----:B------:R-:W-:Y:S01]  /*b56a0*/  LOP3.LUT P6, RZ, R17, 0x4000000, RZ, 0xc0, !PT ;  /* 0x0400000011ff7812 */ /* 0x000fe200078cc0ff */
[----:B-1----:R-:W-:Y:S02]  /*b56b0*/  IMAD.WIDE R76, R145, 0x4, R4 ;  /* 0x00000004914c7825 */ /* 0x002fe400078e0204 */
[----:B------:R-:W3:Y:S10]  /*b56c0*/  LDL.LU R150, [R1+0x232c] ;  /* 0x00232c0001967983 */ /* 0x000ef40000300800 */
[----:B------:R1:W-:Y:S01]  /*b56d0*/  @P6 STG.E desc[UR4][R76.64], R148 ;  /* 0x000000944c006986 */ /* 0x0003e2000c101904 */
[----:B------:R-:W-:Y:S01]  /*b56e0*/  LOP3.LUT P6, RZ, R17, 0x2000000, RZ, 0xc0, !PT ;  /* 0x0200000011ff7812 */ /* 0x000fe200078cc0ff */
[----:B-1----:R-:W-:-:S12]  /*b56f0*/  IMAD.WIDE R76, R145, 0x4, R6 ;  /* 0x00000004914c7825 */ /* 0x002fd800078e0206 */
[----:B------:R1:W-:Y:S02]  /*b5700*/  @P6 STG.E desc[UR4][R76.64], R147 ;  /* 0x000000934c006986 */ /* 0x0003e4000c101904 */
[----:B-1----:R-:W-:-:S05]  /*b5710*/  IMAD.WIDE R76, R145, 0x4, R8 ;  /* 0x00000004914c7825 */ /* 0x002fca00078e0208 */
[----:B------:R1:W-:Y:S02]  /*b5720*/  @P0 STG.E desc[UR4][R76.64], R146 ;  /* 0x000000924c000986 */ /* 0x0003e4000c101904 */
[----:B-1----:R-:W-:-:S05]  /*b5730*/  IMAD.WIDE R76, R140, 0x4, R2 ;  /* 0x000000048c4c7825 */ /* 0x002fca00078e0202 */
[----:B------:R1:W-:Y:S02]  /*b5740*/  @P1 STG.E desc[UR4][R76.64], R144 ;  /* 0x000000904c001986 */ /* 0x0003e4000c101904 */
[----:B-1----:R-:W-:-:S05]  /*b5750*/  IMAD.WIDE R76, R140, 0x4, R4 ;  /* 0x000000048c4c7825 */ /* 0x002fca00078e0204 */
[----:B--2---:R1:W-:Y:S02]  /*b5760*/  @P2 STG.E desc[UR4][R76.64], R141 ;  /* 0x0000008d4c002986 */ /* 0x0043e4000c101904 */
[----:B-1----:R-:W-:-:S05]  /*b5770*/  IMAD.WIDE R76, R140, 0x4, R6 ;  /* 0x000000048c4c7825 */ /* 0x002fca00078e0206 */
[----:B----4-:R1:W-:Y:S02]  /*b5780*/  @P3 STG.E desc[UR4][R76.64], R142 ;  /* 0x0000008e4c003986 */ /* 0x0103e4000c101904 */
[----:B-1----:R-:W-:-:S05]  /*b5790*/  IMAD.WIDE R76, R140, 0x4, R8 ;  /* 0x000000048c4c7825 */ /* 0x002fca00078e0208 */
[----:B---3--:R1:W-:Y:S02]  /*b57a0*/  @P4 STG.E desc[UR4][R76.64], R139 ;  /* 0x0000008b4c004986 */ /* 0x0083e4000c101904 */
[----:B-1----:R-:W-:-:S05]  /*b57b0*/  IMAD.WIDE R76, R143, 0x4, R2 ;  /* 0x000000048f4c7825 */ /* 0x002fca00078e0202 */
[----:B------:R1:W-:Y:S04]  /*b57c0*/  @P5 STG.E desc[UR4][R76.64], R138 ;  /* 0x0000008a4c005986 */ /* 0x0003e8000c101904 */
[----:B-1----:R-:W2:Y:S04]  /*b57d0*/  LDL.LU R138, [R1+0x958] ;  /* 0x00095800018a7983 */ /* 0x002ea80000300800 */
[----:B------:R-:W3:Y:S04]  /*b57e0*/  LDL.LU R144, [R1+0x558] ;  /* 0x0005580001907983 */ /* 0x000ee80000300800 */
[----:B------:R-:W4:Y:S04]  /*b57f0*/  LDL.LU R141, [R1+0x158] ;  /* 0x00015800018d7983 */ /* 0x000f280000300800 */
[----:B------:R-:W4:Y:S04]  /*b5800*/  LDL.LU R139, [R1+0x1d4c] ;  /* 0x001d4c00018b7983 */ /* 0x000f280000300800 */
[----:B------:R-:W4:Y:S04]  /*b5810*/  LDL.LU R142, [R1+0x194c] ;  /* 0x00194c00018e7983 */ /* 0x000f280000300800 */
[----:B------:R-:W4:Y:S04]  /*b5820*/  LDL.LU R140, [R1+0x154c] ;  /* 0x00154c00018c7983 */ /* 0x000f280000300800 */
[----:B------:R-:W4:Y:S01]  /*b5830*/  LDL.LU R137, [R1+0x2328] ;  /* 0x0023280001897983 */ /* 0x000f220000300800 */
[----:B------:R-:W-:Y:S01]  /*b5840*/  LOP3.LUT P2, RZ, R22, 0x20000000, RZ, 0xc0, !PT ;  /* 0x2000000016ff7812 */ /* 0x000fe2000784c0ff */
[----:B------:R-:W-:Y:S01]  /*b5850*/  IMAD.WIDE R76, R143, 0x4, R4 ;  /* 0x000000048f4c7825 */ /* 0x000fe200078e0204 */
[----:B------:R-:W-:-:S02]  /*b5860*/  LOP3.LUT P6, RZ, R23, 0x200, RZ, 0xc0, !PT ;  /* 0x0000020017ff7812 */ /* 0x000fc400078cc0ff */
        /* <DEDUP_REMOVED lines=12> */
[----:B------:R-:W-:Y:S01]  /*b5930*/  LOP3.LUT P6, RZ, R23, 0x20, RZ, 0xc0, !PT ;  /* 0x0000002017ff7812 */ /* 0x000fe200078cc0ff */
[----:B--2---:R1:W-:Y:S04]  /*b5940*/  @P2 STG.E desc[UR4][R76.64], R138 ;  /* 0x0000008a4c002986 */ /* 0x0043e8000c101904 */
[----:B-1----:R-:W2:Y:S04]  /*b5950*/  LDL.LU R138, [R1+0x114c] ;  /* 0x00114c00018a7983 */ /* 0x002ea80000300800 */
[----:B------:R-:W2:Y:S01]  /*b5960*/  LDL.LU R79, [R1+0xd4c] ;  /* 0x000d4c00014f7983 */ /* 0x000ea20000300800 */
[----:B------:R-:W-:-:S03]  /*b5970*/  LOP3.LUT R17, R17, 0xffdfffff, RZ, 0xc0, !PT ;  /* 0xffdfffff11117812 */ /* 0x000fc600078ec0ff */
[----:B------:R-:W2:Y:S01]  /*b5980*/  LDL.LU R151, [R1+0x95c] ;  /* 0x00095c0001977983 */ /* 0x000ea20000300800 */
[----:B------:R-:W-:Y:S01]  /*b5990*/  @P6 LOP3.LUT R17, R17, 0x200000, RZ, 0xfc, !PT ;  /* 0x0020000011116812 */ /* 0x000fe200078efcff */
[----:B------:R-:W-:Y:S01]  /*b59a0*/  IMAD.WIDE R76, R143, 0x4, R6 ;  /* 0x000000048f4c7825 */ /* 0x000fe200078e0206 */
[----:B------:R-:W-:-:S04]  /*b59b0*/  LOP3.LUT P6, RZ, R23, 0x10, RZ, 0xc0, !PT ;  /* 0x0000001017ff7812 */ /* 0x000fc800078cc0ff */
[----:B---3--:R1:W-:Y:S01]  /*b59c0*/  @P3 STG.E desc[UR4][R76.64], R144 ;  /* 0x000000904c003986 */ /* 0x0083e2000c101904 */
[----:B------:R-:W-:-:S03]  /*b59d0*/  LOP3.LUT R17, R17, 0xffbfffff, RZ, 0xc0, !PT ;  /* 0xffbfffff11117812 */ /* 0x000fc600078ec0ff */
[----:B-1----:R-:W3:Y:S04]  /*b59e0*/  LDL.LU R144, [R1+0x2330] ;  /* 0x0023300001907983 */ /* 0x002ee80000300800 */
[----:B------:R-:W3:Y:S01]  /*b59f0*/  LDL.LU R149, [R1+0x55c] ;  /* 0x00055c0001957983 */ /* 0x000ee20000300800 */
[----:B------:R-:W-:Y:S02]  /*b5a00*/  @P6 LOP3.LUT R17, R17, 0x400000, RZ, 0xfc, !PT ;  /* 0x0040000011116812 */ /* 0x000fe400078efcff */
[----:B------:R-:W-:Y:S01]  /*b5a10*/  LOP3.LUT P6, RZ, R23, 0x8, RZ, 0xc0, !PT ;  /* 0x0000000817ff7812 */ /* 0x000fe200078cc0ff */
[----:B------:R-:W3:Y:S01]  /*b5a20*/  LDL.LU R148, [R1+0x15c] ;  /* 0x00015c0001947983 */ /* 0x000ee20000300800 */
[----:B------:R-:W-:Y:S02]  /*b5a30*/  LOP3.LUT R17, R17, 0xff7fffff, RZ, 0xc0, !PT ;  /* 0xff7fffff11117812 */ /* 0x000fe400078ec0ff */
[----:B------:R-:W-:Y:S01]  /*b5a40*/  LOP3.LUT P4, RZ, R22, 0x80000000, RZ, 0xc0, !PT ;  /* 0x8000000016ff7812 */ /* 0x000fe2000788c0ff */
[----:B------:R-:W3:Y:S01]  /*b5a50*/  LDL.LU R147, [R1+0x1d50] ;  /* 0x001d500001937983 */ /* 0x000ee20000300800 */
[----:B------:R-:W-:Y:S01]  /*b5a60*/  LOP3.LUT P5, RZ, R23, 0x1, RZ, 0xc0, !PT ;  /* 0x0000000117ff7812 */ /* 0x000fe200078ac0ff */
[----:B------:R-:W-:-:S02]  /*b5a70*/  IMAD.WIDE R76, R143, 0x4, R8 ;  /* 0x000000048f4c7825 */ /* 0x000fc400078e0208 */
[----:B------:R-:W3:Y:S04]  /*b5a80*/  LDL.LU R145, [R1+0x1950] ;  /* 0x0019500001917983 */ /* 0x000ee80000300800 */
[----:B------:R-:W-:Y:S02]  /*b5a90*/  @P6 LOP3.LUT R17, R17, 0x800000, RZ, 0xfc, !PT ;  /* 0x0080000011116812 */ /* 0x000fe400078efcff */
[----:B------:R-:W-:Y:S02]  /*b5aa0*/  LOP3.LUT P6, RZ, R23, 0x4, RZ, 0xc0, !PT ;  /* 0x0000000417ff7812 */ /* 0x000fe400078cc0ff */
[----:B------:R-:W-:Y:S01]  /*b5ab0*/  LOP3.LUT R17, R17, 0xfeffffff, RZ, 0xc0, !PT ;  /* 0xfeffffff11117812 */ /* 0x000fe200078ec0ff */
[----:B----4-:R1:W-:Y:S10]  /*b5ac0*/  @P4 STG.E desc[UR4][R76.64], R141 ;  /* 0x0000008d4c004986 */ /* 0x0103f4000c101904 */
[----:B------:R-:W-:-:S02]  /*b5ad0*/  @P6 LOP3.LUT R17, R17, 0x1000000, RZ, 0xfc, !PT ;  /* 0x0100000011116812 */ /* 0x000fc400078efcff */
[----:B------:R-:W-:Y:S01]  /*b5ae0*/  LOP3.LUT P6, RZ, R23, 0x2, RZ, 0xc0, !PT ;  /* 0x0000000217ff7812 */ /* 0x000fe200078cc0ff */
[----:B-1----:R-:W-:-:S05]  /*b5af0*/  IMAD.WIDE R76, R137, 0x4, R2 ;  /* 0x00000004894c7825 */ /* 0x002fca00078e0202 */
[----:B------:R1:W-:Y:S02]  /*b5b00*/  @P5 STG.E desc[UR4][R76.64], R139 ;  /* 0x0000008b4c005986 */ /* 0x0003e4000c101904 */
[----:B-1----:R-:W-:Y:S02]  /*b5b10*/  IMAD.WIDE R76, R137, 0x4, R4 ;  /* 0x00000004894c7825 */ /* 0x002fe400078e0204 */
[----:B------:R-:W4:Y:S04]  /*b5b20*/  LDL.LU R139, [R1+0x2334] ;  /* 0x00233400018b7983 */ /* 0x000f280000300800 */
[----:B------:R-:W4:Y:S04]  /*b5b30*/  LDL.LU R146, [R1+0x1550] ;  /* 0x0015500001927983 */ /* 0x000f280000300800 */
[----:B------:R1:W-:Y:S01]  /*b5b40*/  @P6 STG.E desc[UR4][R76.64], R142 ;  /* 0x0000008e4c006986 */ /* 0x0003e2000c101904 */
[----:B------:R-:W-:-:S03]  /*b5b50*/  LOP3.LUT P6, RZ, R17, 0x1000000, RZ, 0xc0, !PT ;  /* 0x0100000011ff7812 */ /* 0x000fc600078cc0ff */
[----:B------:R-:W4:Y:S04]  /*b5b60*/  LDL.LU R143, [R1+0x1150] ;  /* 0x00115000018f7983 */ /* 0x000f280000300800 */
[----:B------:R-:W4:Y:S01]  /*b5b70*/  LDL.LU R141, [R1+0xd50] ;  /* 0x000d5000018d7983 */ /* 0x000f220000300800 */
[----:B-1----:R-:W-:-:S03]  /*b5b80*/  IMAD.WIDE R76, R137, 0x4, R6 ;  /* 0x00000004894c7825 */ /* 0x002fc600078e0206 */
[----:B------:R-:W4:Y:S04]  /*b5b90*/  LDL.LU R142, [R1+0x960] ;  /* 0x00096000018e7983 */ /* 0x000f280000300800 */
[----:B------:R1:W-:Y:S01]  /*b5ba0*/  @P6 STG.E desc[UR4][R76.64], R140 ;  /* 0x0000008c4c006986 */ /* 0x0003e2000c101904 */
[----:B------:R-:W-:-:S03]  /*b5bb0*/  LOP3.LUT P6, RZ, R17, 0x800000, RZ, 0xc0, !PT ;  /* 0x0080000011ff7812 */ /* 0x000fc600078cc0ff */
[----:B-1----:R-:W4:Y:S01]  /*b5bc0*/  LDL.LU R140, [R1+0x560] ;  /* 0x00056000018c7983 */ /* 0x002f220000300800 */
        /* <DEDUP_REMOVED lines=26> */
[----:B----4-:R1:W-:Y:S01]  /*b5d70*/  @P0 STG.E desc[UR4][R76.64], R146 ;  /* 0x000000924c000986 */ /* 0x0103e2000c101904 */
        /* <DEDUP_REMOVED lines=8> */
[----:B------:R1:W-:Y:S02]  /*b5e00*/  @P3 STG.E desc[UR4][R76.64], R142 ;  /* 0x0000008e4c003986 */ /* 0x0003e4000c101904 */
[C---:B-1----:R-:W-:Y:S02]  /*b5e10*/  IMAD.WIDE R76, R139.reuse, 0x4, R6 ;  /* 0x000000048b4c7825 */ /* 0x042fe400078e0206 */
[----:B------:R-:W4:Y:S04]  /*b5e20*/  LDL.LU R142, [R1+0x1d54] ;  /* 0x001d5400018e7983 */ /* 0x000f280000300800 */
[----:B------:R1:W-:Y:S02]  /*b5e30*/  @P4 STG.E desc[UR4][R76.64], R140 ;  /* 0x0000008c4c004986 */ /* 0x0003e4000c101904 */
[----:B-1----:R-:W-:-:S02]  /*b5e40*/  IMAD.WIDE R76, R139, 0x4, R8 ;  /* 0x000000048b4c7825 */ /* 0x002fc400078e0208 */
[----:B------:R-:W3:Y:S04]  /*b5e50*/  LDL.LU R140, [R1+0x1954] ;  /* 0x00195400018c7983 */ /* 0x000ee80000300800 */
[----:B------:R-:W3:Y:S04]  /*b5e60*/  LDL.LU R139, [R1+0x1554] ;  /* 0x00155400018b7983 */ /* 0x000ee80000300800 */
[----:B--2---:R1:W-:Y:S04]  /*b5e70*/  @P5 STG.E desc[UR4][R76.64], R138 ;  /* 0x0000008a4c005986 */ /* 0x0043e8000c101904 */
[----:B-1----:R-:W2:Y:S04]  /*b5e80*/  LDL.LU R138, [R1+0x2338] ;  /* 0x00233800018a7983 */ /* 0x002ea80000300800 */
        /* <DEDUP_REMOVED lines=10> */
[----:B------:R-:W-:-:S03]  /*b5f30*/  LOP3.LUT P2, RZ, R23, 0x10000, RZ, 0xc0, !PT ;  /* 0x0001000017ff7812 */ /* 0x000fc6000784c0ff */
[----:B------:R-:W3:Y:S04]  /*b5f40*/  LDL.LU R145, [R1+0xd58] ;  /* 0x000d580001917983 */ /* 0x000ee80000300800 */
[----:B------:R-:W3:Y:S01]  /*b5f50*/  LDL.LU R146, [R1+0x968] ;  /* 0x0009680001927983 */ /* 0x000ee20000300800 */
[----:B------:R-:W-:-:S03]  /*b5f60*/  LOP3.LUT P3, RZ, R23, 0x20000, RZ, 0xc0, !PT ;  /* 0x0002000017ff7812 */ /* 0x000fc6000786c0ff */
[----:B------:R-:W3:Y:S04]  /*b5f70*/  LDL.LU R143, [R1+0x568] ;  /* 0x00056800018f7983 */ /* 0x000ee80000300800 */
        /* <DEDUP_REMOVED lines=22> */
[----:B----4-:R1:W-:Y:S02]  /*b60e0*/  @P2 STG.E desc[UR4][R76.64], R142 ;  /* 0x0000008e4c002986 */ /* 0x0103e4000c101904 */
[C---:B-1----:R-:W-:Y:S02]  /*b60f0*/  IMAD.WIDE R76, R138.reuse, 0x4, R4 ;  /* 0x000000048a4c7825 */ /* 0x042fe400078e0204 */
[----:B------:R-:W2:Y:S04]  /*b6100*/  LDL.LU R142, [R1+0x168] ;  /* 0x00016800018e7983 */ /* 0x000ea80000300800 */
[----:B---3--:R1:W-:Y:S02]  /*b6110*/  @P3 STG.E desc[UR4][R76.64], R140 ;  /* 0x0000008c4c003986 */ /* 0x0083e4000c101904 */
        /* <DEDUP_REMOVED lines=52> */
[----:B------:R-:W4:Y:S04]  /*b6460*/  LDL.LU R141, [R1+0xd5c] ;  /* 0x000d5c00018d7983 */ /* 0x000f280000300800 */
[----:B--2---:R1:W-:Y:S04]  /*b6470*/  @P2 STG.E desc[UR4][R76.64], R142 ;  /* 0x0000008e4c002986 */ /* 0x0043e8000c101904 */
[----:B-1----:R-:W2:Y:S01]  /*b6480*/  LDL.LU R142, [R1+0x96c] ;  /* 0x00096c00018e7983 */ /* 0x002ea20000300800 */
[----:B---3--:R-:W-:-:S05]  /*b6490*/  IMAD.WIDE R76, R144, 0x4, R2 ;  /* 0x00000004904c7825 */ /* 0x008fca00078e0202 */
[----:B------:R1:W-:Y:S02]  /*b64a0*/  @P3 STG.E desc[UR4][R76.64], R140 ;  /* 0x0000008c4c003986 */ /* 0x0003e4000c101904 */
[----:B-1----:R-:W-:Y:S02]  /*b64b0*/  IMAD.WIDE R76, R144, 0x4, R4 ;  /* 0x00000004904c7825 */ /* 0x002fe400078e0204 */
[----:B------:R-:W3:Y:S04]  /*b64c0*/  LDL.LU R140, [R1+0x56c] ;  /* 0x00056c00018c7983 */ /* 0x000ee80000300800 */
[----:B----4-:R1:W-:Y:S04]  /*b64d0*/  @P4 STG.E desc[UR4][R76.64], R139 ;  /* 0x0000008b4c004986 */ /* 0x0103e8000c101904 */
[----:B-1----:R-:W4:Y:S01]  /*b64e0*/  LDL.LU R139, [R1+0x234c] ;  /* 0x00234c00018b7983 */ /* 0x002f220000300800 */
[----:B------:R-:W-:Y:S01]  /*b64f0*/  LOP3.LUT P5, RZ, R24, 0x4, RZ, 0xc0, !PT ;  /* 0x0000000418ff7812 */ /* 0x000fe200078ac0ff */
[----:B------:R-:W-:-:S12]  /*b6500*/  IMAD.WIDE R76, R144, 0x4, R6 ;  /* 0x00000004904c7825 */ /* 0x000fd800078e0206 */
[----:B------:R1:W-:Y:S04]  /*b6510*/  @P5 STG.E desc[UR4][R76.64], R138 ;  /* 0x0000008a4c005986 */ /* 0x0003e8000c101904 */
[----:B-1----:R-:W3:Y:S04]  /*b6520*/  LDL.LU R138, [R1+0x16c] ;  /* 0x00016c00018a7983 */ /* 0x002ee80000300800 */
[----:B------:R-:W3:Y:S04]  /*b6530*/  LDL.LU R79, [R1+0x2350] ;  /* 0x00235000014f7983 */ /* 0x000ee80000300800 */
[----:B------:R-:W3:Y:S04]  /*b6540*/  LDL.LU R248, [R1+0x1ea0] ;  /* 0x001ea00001f87983 */ /* 0x000ee80000300800 */
[----:B------:R-:W3:Y:S01]  /*b6550*/  LDL.LU R136, [R1+0x1d60] ;  /* 0x001d600001887983 */ /* 0x000ee20000300800 */
        /* <DEDUP_REMOVED lines=9> */
[----:B------:R-:W3:Y:S01]  /*b65f0*/  LDL.LU R150, [R1+0xd60] ;  /* 0x000d600001967983 */ /* 0x000ee20000300800 */
[C---:B------:R-:W-:Y:S02]  /*b6600*/  LOP3.LUT P2, RZ, R24.reuse, 0x8, RZ, 0xc0, !PT ;  /* 0x0000000818ff7812 */ /* 0x040fe4000784c0ff */
[C---:B------:R-:W-:Y:S01]  /*b6610*/  LOP3.LUT P3, RZ, R24.reuse, 0x10, RZ, 0xc0, !PT ;  /* 0x0000001018ff7812 */ /* 0x040fe2000786c0ff */
[----:B------:R-:W3:Y:S04]  /*b6620*/  LDL.LU R148, [R1+0x970] ;  /* 0x0009700001947983 */ /* 0x000ee80000300800 */
[----:B------:R-:W-:Y:S02]  /*b6630*/  @P6 LOP3.LUT R17, R17, 0x4, RZ, 0xfc, !PT ;  /* 0x0000000411116812 */ /* 0x000fe400078efcff */
[----:B------:R-:W-:-:S02]  /*b6640*/  LOP3.LUT P6, RZ, R24, 0x2000, RZ, 0xc0, !PT ;  /* 0x0000200018ff7812 */ /* 0x000fc400078cc0ff */
[----:B------:R-:W-:-:S11]  /*b6650*/  LOP3.LUT R17, R17, 0xfffffff7, RZ, 0xc0, !PT ;  /* 0xfffffff711117812 */ /* 0x000fd600078ec0ff */
[----:B------:R-:W-:Y:S02]  /*b6660*/  @P6 LOP3.LUT R17, R17, 0x8, RZ, 0xfc, !PT ;  /* 0x0000000811116812 */ /* 0x000fe400078efcff */
[----:B------:R-:W-:Y:S02]  /*b6670*/  LOP3.LUT P6, RZ, R24, 0x1000, RZ, 0xc0, !PT ;  /* 0x0000100018ff7812 */ /* 0x000fe400078cc0ff */
[----:B------:R-:W-:Y:S01]  /*b6680*/  LOP3.LUT R17, R17, 0xffffffef, RZ, 0xc0, !PT ;  /* 0xffffffef11117812 */ /* 0x000fe200078ec0ff */
[----:B------:R-:W-:-:S10]  /*b6690*/  IMAD.WIDE R76, R144, 0x4, R8 ;  /* 0x00000004904c7825 */ /* 0x000fd400078e0208 */
        /* <DEDUP_REMOVED lines=11> */
[C---:B------:R-:W-:Y:S01]  /*b6750*/  LOP3.LUT P6, RZ, R24.reuse, 0x100, RZ, 0xc0, !PT ;  /* 0x0000010018ff7812 */ /* 0x040fe200078cc0ff */
[----:B------:R4:W-:Y:S01]  /*b6760*/  @P2 STG.E desc[UR4][R76.64], R143 ;  /* 0x0000008f4c002986 */ /* 0x0009e2000c101904 */
[----:B------:R-:W-:Y:S02]  /*b6770*/  LOP3.LUT P5, RZ, R24, 0x40, RZ, 0xc0, !PT ;  /* 0x0000004018ff7812 */ /* 0x000fe400078ac0ff */
[----:B------:R-:W-:-:S09]  /*b6780*/  LOP3.LUT R17, R17, 0xfffffeff, RZ, 0xc0, !PT ;  /* 0xfffffeff11117812 */ /* 0x000fd200078ec0ff */
[----:B------:R-:W-:Y:S02]  /*b6790*/  @P6 LOP3.LUT R17, R17, 0x100, RZ, 0xfc, !PT ;  /* 0x0000010011116812 */ /* 0x000fe400078efcff */
[----:B------:R-:W-:Y:S01]  /*b67a0*/  LOP3.LUT P6, RZ, R24, 0x80, RZ, 0xc0, !PT ;  /* 0x0000008018ff7812 */ /* 0x000fe200078cc0ff */
[----:B----4-:R-:W-:-:S05]  /*b67b0*/  IMAD.WIDE R76, R139, 0x4, R2 ;  /* 0x000000048b4c7825 */ /* 0x010fca00078e0202 */
[----:B------:R1:W-:Y:S04]  /*b67c0*/  @P3 STG.E desc[UR4][R76.64], R141 ;  /* 0x0000008d4c003986 */ /* 0x0003e8000c101904 */
[----:B-1----:R-:W4:Y:S04]  /*b67d0*/  LDL.LU R141, [R1+0x2358] ;  /* 0x00235800018d7983 */ /* 0x002f280000300800 */
[----:B------:R-:W4:Y:S04]  /*b67e0*/  LDL.LU R145, [R1+0x570] ;  /* 0x0005700001917983 */ /* 0x000f280000300800 */
[----:B------:R-:W4:Y:S04]  /*b67f0*/  LDL.LU R146, [R1+0x1ea4] ;  /* 0x001ea40001927983 */ /* 0x000f280000300800 */
[----:B------:R-:W4:Y:S01]  /*b6800*/  LDL.LU R144, [R1+0x1d64] ;  /* 0x001d640001907983 */ /* 0x000f220000300800 */
[----:B------:R-:W-:-:S03]  /*b6810*/  IMAD.WIDE R76, R139, 0x4, R4 ;  /* 0x000000048b4c7825 */ /* 0x000fc600078e0204 */
[----:B------:R-:W4:Y:S04]  /*b6820*/  LDL.LU R143, [R1+0x1964] ;  /* 0x00196400018f7983 */ /* 0x000f280000300800 */
[----:B--2---:R1:W-:Y:S02]  /*b6830*/  @P4 STG.E desc[UR4][R76.64], R142 ;  /* 0x0000008e4c004986 */ /* 0x0043e4000c101904 */
[----:B-1----:R-:W-:-:S05]  /*b6840*/  IMAD.WIDE R76, R139, 0x4, R6 ;  /* 0x000000048b4c7825 */ /* 0x002fca00078e0206 */
[----:B---3--:R1:W-:Y:S02]  /*b6850*/  @P5 STG.E desc[UR4][R76.64], R140 ;  /* 0x0000008c4c005986 */ /* 0x0083e4000c101904 */
[----:B-1----:R-:W-:Y:S02]  /*b6860*/  IMAD.WIDE R76, R139, 0x4, R8 ;  /* 0x000000048b4c7825 */ /* 0x002fe400078e0208 */
[----:B------:R-:W2:Y:S04]  /*b6870*/  LDL.LU R140, [R1+0x1564] ;  /* 0x00156400018c7983 */ /* 0x000ea80000300800 */
[----:B------:R1:W-:Y:S04]  /*b6880*/  @P6 STG.E desc[UR4][R76.64], R138 ;  /* 0x0000008a4c006986 */ /* 0x0003e8000c101904 */
[----:B------:R-:W3:Y:S04]  /*b6890*/  LDL.LU R139, [R1+0x1164] ;  /* 0x00116400018b7983 */ /* 0x000ee80000300800 */
[----:B-1----:R-:W3:Y:S04]  /*b68a0*/  LDL.LU R138, [R1+0xd64] ;  /* 0x000d6400018a7983 */ /* 0x002ee80000300800 */
[----:B------:R-:W3:Y:S01]  /*b68b0*/  LDL.LU R142, [R1+0x235c] ;  /* 0x00235c00018e7983 */ /* 0x000ee20000300800 */
        /* <DEDUP_REMOVED lines=24> */
[C---:B------:R-:W-:Y:S01]  /*b6a40*/  LOP3.LUT P1, RZ, R24.reuse, 0x20000, RZ, 0xc0, !PT ;  /* 0x0002000018ff7812 */ /* 0x040fe2000782c0ff */
[----:B-1----:R-:W-:Y:S01]  /*b6a50*/  IMAD.WIDE R76, R147, 0x4, R8 ;  /* 0x00000004934c7825 */ /* 0x002fe200078e0208 */
[C---:B------:R-:W-:Y:S02]  /*b6a60*/  LOP3.LUT P2, RZ, R24.reuse, 0x40000, RZ, 0xc0, !PT ;  /* 0x0004000018ff7812 */ /* 0x040fe4000784c0ff */
[C---:B------:R-:W-:Y:S02]  /*b6a70*/  LOP3.LUT P3, RZ, R24.reuse, 0x80000, RZ, 0xc0, !PT ;  /* 0x0008000018ff7812 */ /* 0x040fe4000786c0ff */
[C---:B------:R-:W-:Y:S02]  /*b6a80*/  LOP3.LUT P4, RZ, R24.reuse, 0x100000, RZ, 0xc0, !PT ;  /* 0x0010000018ff7812 */ /* 0x040fe4000788c0ff */
[----:B------:R-:W-:-:S03]  /*b6a90*/  LOP3.LUT P5, RZ, R24, 0x200000, RZ, 0xc0, !PT ;  /* 0x0020000018ff7812 */ /* 0x000fc600078ac0ff */
[----:B----4-:R1:W-:Y:S02]  /*b6aa0*/  @P6 STG.E desc[UR4][R76.64], R145 ;  /* 0x000000914c006986 */ /* 0x0103e4000c101904 */
[----:B-1----:R-:W-:-:S05]  /*b6ab0*/  IMAD.WIDE R76, R141, 0x4, R2 ;  /* 0x000000048d4c7825 */ /* 0x002fca00078e0202 */
[----:B------:R1:W-:Y:S02]  /*b6ac0*/  @P0 STG.E desc[UR4][R76.64], R146 ;  /* 0x000000924c000986 */ /* 0x0003e4000c101904 */
[----:B-1----:R-:W-:-:S05]  /*b6ad0*/  IMAD.WIDE R76, R141, 0x4, R4 ;  /* 0x000000048d4c7825 */ /* 0x002fca00078e0204 */
[----:B------:R1:W-:Y:S04]  /*b6ae0*/  @P1 STG.E desc[UR4][R76.64], R144 ;  /* 0x000000904c001986 */ /* 0x0003e8000c101904 */
[----:B-1----:R-:W4:Y:S01]  /*b6af0*/  LDL.LU R144, [R1+0x974] ;  /* 0x0009740001907983 */ /* 0x002f220000300800 */
[----:B------:R-:W-:-:S05]  /*b6b00*/  IMAD.WIDE R76, R141, 0x4, R6 ;  /* 0x000000048d4c7825 */ /* 0x000fca00078e0206 */
[----:B------:R1:W-:Y:S02]  /*b6b10*/  @P2 STG.E desc[UR4][R76.64], R143 ;  /* 0x0000008f4c002986 */ /* 0x0003e4000c101904 */
[----:B-1----:R-:W-:Y:S02]  /*b6b20*/  IMAD.WIDE R76, R141, 0x4, R8 ;  /* 0x000000048d4c7825 */ /* 0x002fe400078e0208 */
[----:B------:R-:W4:Y:S04]  /*b6b30*/  LDL.LU R143, [R1+0x574] ;  /* 0x00057400018f7983 */ /* 0x000f280000300800 */
[----:B--2---:R3:W-:Y:S04]  /*b6b40*/  @P3 STG.E desc[UR4][R76.64], R140 ;  /* 0x0000008c4c003986 */ /* 0x0047e8000c101904 */
[----:B------:R-:W2:Y:S01]  /*b6b50*/  LDL.LU R141, [R1+0x1ea8] ;  /* 0x001ea800018d7983 */ /* 0x000ea20000300800 */
[----:B---3--:R-:W-:-:S03]  /*b6b60*/  IMAD.WIDE R76, R142, 0x4, R2 ;  /* 0x000000048e4c7825 */ /* 0x008fc600078e0202 */
[----:B------:R-:W3:Y:S04]  /*b6b70*/  LDL.LU R140, [R1+0x1d68] ;  /* 0x001d6800018c7983 */ /* 0x000ee80000300800 */
[----:B------:R1:W-:Y:S02]  /*b6b80*/  @P4 STG.E desc[UR4][R76.64], R139 ;  /* 0x0000008b4c004986 */ /* 0x0003e4000c101904 */
[----:B-1----:R-:W-:Y:S02]  /*b6b90*/  IMAD.WIDE R76, R142, 0x4, R4 ;  /* 0x000000048e4c7825 */ /* 0x002fe400078e0204 */
[----:B------:R-:W3:Y:S04]  /*b6ba0*/  LDL.LU R139, [R1+0x1968] ;  /* 0x00196800018b7983 */ /* 0x000ee80000300800 */
[----:B------:R1:W-:Y:S04]  /*b6bb0*/  @P5 STG.E desc[UR4][R76.64], R138 ;  /* 0x0000008a4c005986 */ /* 0x0003e8000c101904 */
[----:B-1----:R-:W2:Y:S01]  /*b6bc0*/  LDL.LU R138, [R1+0x2360] ;  /* 0x00236000018a7983 */ /* 0x002ea20000300800 */
        /* <DEDUP_REMOVED lines=39> */
[----:B----4-:R1:W-:Y:S02]  /*b6e40*/  @P2 STG.E desc[UR4][R76.64], R144 ;  /* 0x000000904c002986 */ /* 0x0103e4000c101904 */
[----:B-1----:R-:W-:Y:S02]  /*b6e50*/  IMAD.WIDE R76, R142, 0x4, R8 ;  /* 0x000000048e4c7825 */ /* 0x002fe400078e0208 */
[----:B------:R-:W4:Y:S04]  /*b6e60*/  LDL.LU R142, [R1+0x236c] ;  /* 0x00236c00018e7983 */ /* 0x000f280000300800 */
[----:B------:R-:W4:Y:S04]  /*b6e70*/  LDL.LU R149, [R1+0x578] ;  /* 0x0005780001957983 */ /* 0x000f280000300800 */
[----:B------:R1:W-:Y:S04]  /*b6e80*/  @P3 STG.E desc[UR4][R76.64], R143 ;  /* 0x0000008f4c003986 */ /* 0x0003e8000c101904 */
[----:B------:R-:W4:Y:S04]  /*b6e90*/  LDL.LU R144, [R1+0x116c] ;  /* 0x00116c0001907983 */ /* 0x000f280000300800 */
        /* <DEDUP_REMOVED lines=8> */
[----:B------:R1:W-:Y:S01]  /*b6f20*/  @P6 STG.E desc[UR4][R76.64], R139 ;  /* 0x0000008b4c006986 */ /* 0x0003e2000c101904 */
[----:B------:R-:W-:Y:S01]  /*b6f30*/  LOP3.LUT P6, RZ, R17, 0x1, RZ, 0xc0, !PT ;  /* 0x0000000111ff7812 */ /* 0x000fe200078cc0ff */
[----:B------:R-:W-:Y:S02]  /*b6f40*/  IMAD.WIDE R16, R138, 0x4, R8 ;  /* 0x000000048a107825 */ /* 0x000fe400078e0208 */
[----:B------:R-:W3:Y:S04]  /*b6f50*/  LDL.LU R138, [R1+0x1d70] ;  /* 0x001d7000018a7983 */ /* 0x000ee80000300800 */
[----:B-1----:R-:W3:Y:S06]  /*b6f60*/  LDL.LU R139, [R1+0x2370] ;  /* 0x00237000018b7983 */ /* 0x002eec0000300800 */
        /* <DEDUP_REMOVED lines=18> */
[----:B----4-:R1:W-:Y:S01]  /*b7090*/  @P6 STG.E desc[UR4][R16.64], R149 ;  /* 0x0000009510006986 */ /* 0x0103e2000c101904 */
[----:B------:R-:W-:Y:S01]  /*b70a0*/  LOP3.LUT P6, RZ, R18, 0x8000000, RZ, 0xc0, !PT ;  /* 0x0800000012ff7812 */ /* 0x000fe200078cc0ff */
[----:B-1----:R-:W-:-:S12]  /*b70b0*/  IMAD.WIDE R16, R145, 0x4, R2 ;  /* 0x0000000491107825 */ /* 0x002fd800078e0202 */
[----:B------:R1:W-:Y:S01]  /*b70c0*/  @P6 STG.E desc[UR4][R16.64], R150 ;  /* 0x0000009610006986 */ /* 0x0003e2000c101904 */
[C---:B------:R-:W-:Y:S01]  /*b70d0*/  LOP3.LUT P6, RZ, R18.reuse, 0x4000000, RZ, 0xc0, !PT ;  /* 0x0400000012ff7812 */ /* 0x040fe200078cc0ff */
[C---:B-1----:R-:W-:Y:S02]  /*b70e0*/  IMAD.WIDE R16, R145.reuse, 0x4, R4 ;  /* 0x0000000491107825 */ /* 0x042fe400078e0204 */
[----:B------:R-:W4:Y:S10]  /*b70f0*/  LDL.LU R150, [R1+0x2378] ;  /* 0x0023780001967983 */ /* 0x000f340000300800 */
        /* <DEDUP_REMOVED lines=9> */
[----:B------:R1:W-:Y:S02]  /*b7190*/  @P2 STG.E desc[UR4][R16.64], R143 ;  /* 0x0000008f10002986 */ /* 0x0003e4000c101904 */
[----:B-1----:R-:W-:-:S05]  /*b71a0*/  IMAD.WIDE R16, R142, 0x4, R6 ;  /* 0x000000048e107825 */ /* 0x002fca00078e0206 */
[----:B--2---:R1:W-:Y:S02]  /*b71b0*/  @P3 STG.E desc[UR4][R16.64], R141 ;  /* 0x0000008d10003986 */ /* 0x0043e4000c101904 */
[----:B-1----:R-:W-:Y:S02]  /*b71c0*/  IMAD.WIDE R16, R142, 0x4, R8 ;  /* 0x000000048e107825 */ /* 0x002fe400078e0208 */
[----:B------:R-:W2:Y:S04]  /*b71d0*/  LDL.LU R142, [R1+0x1970] ;  /* 0x00197000018e7983 */ /* 0x000ea80000300800 */
[----:B---3--:R1:W-:Y:S04]  /*b71e0*/  @P4 STG.E desc[UR4][R16.64], R140 ;  /* 0x0000008c10004986 */ /* 0x0083e8000c101904 */
[----:B-1----:R-:W3:Y:S01]  /*b71f0*/  LDL.LU R140, [R1+0x1570] ;  /* 0x00157000018c7983 */ /* 0x002ee20000300800 */
[----:B------:R-:W-:-:S03]  /*b7200*/  IMAD.WIDE R16, R139, 0x4, R2 ;  /* 0x000000048b107825 */ /* 0x000fc600078e0202 */
        /* <DEDUP_REMOVED lines=23> */
[----:B------:R-:W4:Y:S01]  /*b7380*/  LDL.LU R144, [R1+0x237c] ;  /* 0x00237c0001907983 */ /* 0x000f220000300800 */
[----:B------:R-:W-:Y:S01]  /*b7390*/  LOP3.LUT P3, RZ, R25, 0x400, RZ, 0xc0, !PT ;  /* 0x0000040019ff7812 */ /* 0x000fe2000786c0ff */
[----:B------:R-:W-:Y:S01]  /*b73a0*/  IMAD.WIDE R16, R139, 0x4, R4 ;  /* 0x000000048b107825 */ /* 0x000fe200078e0204 */
[C---:B------:R-:W-:Y:S01]  /*b73b0*/  LOP3.LUT P4, RZ, R25.reuse, 0x800, RZ, 0xc0, !PT ;  /* 0x0000080019ff7812 */ /* 0x040fe2000788c0ff */
[----:B------:R-:W4:Y:S02]  /*b73c0*/  LDL.LU R143, [R1+0x184] ;  /* 0x00018400018f7983 */ /* 0x000f240000300800 */
[----:B------:R-:W-:Y:S02]  /*b73d0*/  @P6 LOP3.LUT R18, R18, 0x80000, RZ, 0xfc, !PT ;  /* 0x0008000012126812 */ /* 0x000fe400078efcff */
[----:B------:R-:W-:Y:S01]  /*b73e0*/  LOP3.LUT P6, RZ, R25, 0x40000, RZ, 0xc0, !PT ;  /* 0x0004000019ff7812 */ /* 0x000fe200078cc0ff */
[----:B------:R-:W4:Y:S01]  /*b73f0*/  LDL.LU R141, [R1+0x1d78] ;  /* 0x001d7800018d7983 */ /* 0x000f220000300800 */
        /* <DEDUP_REMOVED lines=22> */
[----:B----4-:R1:W-:Y:S04]  /*b7560*/  @P4 STG.E desc[UR4][R16.64], R249 ;  /* 0x000000f910004986 */ /* 0x0103e8000c101904 */
[----:B------:R-:W4:Y:S01]  /*b7570*/  LDL.LU R139, [R1+0x2380] ;  /* 0x00238000018b7983 */ /* 0x000f220000300800 */
[----:B-1----:R-:W-:-:S05]  /*b7580*/  IMAD.WIDE R16, R138, 0x4, R2 ;  /* 0x000000048a107825 */ /* 0x002fca00078e0202 */
        /* <DEDUP_REMOVED lines=40> */
[----:B------:R1:W-:Y:S02]  /*b7810*/  @P2 STG.E desc[UR4][R16.64], R141 ;  /* 0x0000008d10002986 */ /* 0x0003e4000c101904 */
[----:B-1----:R-:W-:-:S05]  /*b7820*/  IMAD.WIDE R16, R139, 0x4, R4 ;  /* 0x000000048b107825 */ /* 0x002fca00078e0204 */
[----:B--2---:R1:W-:Y:S02]  /*b7830*/  @P3 STG.E desc[UR4][R16.64], R142 ;  /* 0x0000008e10003986 */ /* 0x0043e4000c101904 */
[----:B-1----:R-:W-:-:S05]  /*b7840*/  IMAD.WIDE R16, R139, 0x4, R6 ;  /* 0x000000048b107825 */ /* 0x002fca00078e0206 */
[----:B---3--:R1:W-:Y:S02]  /*b7850*/  @P4 STG.E desc[UR4][R16.64], R140 ;  /* 0x0000008c10004986 */ /* 0x0083e4000c101904 */
[----:B-1----:R-:W-:-:S05]  /*b7860*/  IMAD.WIDE R16, R139, 0x4, R8 ;  /* 0x000000048b107825 */ /* 0x002fca00078e0208 */
[----:B------:R1:W-:Y:S04]  /*b7870*/  @P5 STG.E desc[UR4][R16.64], R138 ;  /* 0x0000008a10005986 */ /* 0x0003e8000c101904 */
[----:B-1----:R-:W2:Y:S04]  /*b7880*/  LDL.LU R138, [R1+0xd78] ;  /* 0x000d7800018a7983 */ /* 0x002ea80000300800 */
[----:B------:R-:W3:Y:S04]  /*b7890*/  LDL.LU R144, [R1+0x988] ;  /* 0x0009880001907983 */ /* 0x000ee80000300800 */
[----:B------:R-:W4:Y:S04]  /*b78a0*/  LDL.LU R143, [R1+0x588] ;  /* 0x00058800018f7983 */ /* 0x000f280000300800 */
[----:B------:R-:W2:Y:S04]  /*b78b0*/  LDL.LU R141, [R1+0x2384] ;  /* 0x00238400018d7983 */ /* 0x000ea80000300800 */
[----:B------:R-:W4:Y:S04]  /*b78c0*/  LDL.LU R142, [R1+0x188] ;  /* 0x00018800018e7983 */ /* 0x000f280000300800 */
[----:B------:R-:W4:Y:S04]  /*b78d0*/  LDL.LU R140, [R1+0x1d7c] ;  /* 0x001d7c00018c7983 */ /* 0x000f280000300800 */
[----:B------:R-:W4:Y:S04]  /*b78e0*/  LDL.LU R139, [R1+0x197c] ;  /* 0x00197c00018b7983 */ /* 0x000f280000300800 */
[----:B------:R-:W4:Y:S01]  /*b78f0*/  LDL.LU R137, [R1+0x2388] ;  /* 0x0023880001897983 */ /* 0x000f220000300800 */
[----:B------:R-:W-:-:S02]  /*b7900*/  LOP3.LUT P2, RZ, R25, 0x10000000, RZ, 0xc0, !PT ;  /* 0x1000000019ff7812 */ /* 0x000fc4000784c0ff */
        /* <DEDUP_REMOVED lines=14> */
[----:B--2---:R-:W-:-:S05]  /*b79f0*/  IMAD.WIDE R16, R141, 0x4, R2 ;  /* 0x000000048d107825 */ /* 0x004fca00078e0202 */
[----:B------:R1:W-:Y:S04]  /*b7a00*/  @P2 STG.E desc[UR4][R16.64], R138 ;  /* 0x0000008a10002986 */ /* 0x0003e8000c101904 */
[----:B-1----:R-:W2:Y:S04]  /*b7a10*/  LDL.LU R138, [R1+0x157c] ;  /* 0x00157c00018a7983 */ /* 0x002ea80000300800 */
[----:B------:R-:W2:Y:S04]  /*b7a20*/  LDL.LU R79, [R1+0x117c] ;  /* 0x00117c00014f7983 */ /* 0x000ea80000300800 */
[----:B------:R-:W2:Y:S01]  /*b7a30*/  LDL.LU R151, [R1+0xd7c] ;  /* 0x000d7c0001977983 */ /* 0x000ea20000300800 */
[----:B------:R-:W-:-:S02]  /*b7a40*/  @P6 LOP3.LUT R18, R18, 0x2000, RZ, 0xfc, !PT ;  /* 0x0000200012126812 */ /* 0x000fc400078efcff */
[----:B------:R-:W-:Y:S01]  /*b7a50*/  LOP3.LUT P6, RZ, R26, 0x8, RZ, 0xc0, !PT ;  /* 0x000000081aff7812 */ /* 0x000fe200078cc0ff */
[----:B------:R-:W2:Y:S01]  /*b7a60*/  LDL.LU R149, [R1+0x98c] ;  /* 0x00098c0001957983 */ /* 0x000ea20000300800 */
[----:B------:R-:W-:Y:S02]  /*b7a70*/  LOP3.LUT R18, R18, 0xffffbfff, RZ, 0xc0, !PT ;  /* 0xffffbfff12127812 */ /* 0x000fe400078ec0ff */
[C---:B------:R-:W-:Y:S01]  /*b7a80*/  LOP3.LUT P3, RZ, R25.reuse, 0x20000000, RZ, 0xc0, !PT ;  /* 0x2000000019ff7812 */ /* 0x040fe2000786c0ff */
[----:B------:R-:W2:Y:S01]  /*b7a90*/  LDL.LU R150, [R1+0x58c] ;  /* 0x00058c0001967983 */ /* 0x000ea20000300800 */
[----:B------:R-:W-:-:S07]  /*b7aa0*/  LOP3.LUT P4, RZ, R25, 0x40000000, RZ, 0xc0, !PT ;  /* 0x4000000019ff7812 */ /* 0x000fce000788c0ff */
[----:B------:R-:W-:Y:S02]  /*b7ab0*/  @P6 LOP3.LUT R18, R18, 0x4000, RZ, 0xfc, !PT ;  /* 0x0000400012126812 */ /* 0x000fe400078efcff */
[----:B------:R-:W-:Y:S01]  /*b7ac0*/  LOP3.LUT P6, RZ, R26, 0x4, RZ, 0xc0, !PT ;  /* 0x000000041aff7812 */ /* 0x000fe200078cc0ff */
[----:B------:R-:W-:Y:S01]  /*b7ad0*/  IMAD.WIDE R16, R141, 0x4, R4 ;  /* 0x000000048d107825 */ /* 0x000fe200078e0204 */
[----:B------:R-:W-:-:S04]  /*b7ae0*/  LOP3.LUT R18, R18, 0xffff7fff, RZ, 0xc0, !PT ;  /* 0xffff7fff12127812 */ /* 0x000fc800078ec0ff */
[----:B---3--:R1:W-:Y:S07]  /*b7af0*/  @P3 STG.E desc[UR4][R16.64], R144 ;  /* 0x0000009010003986 */ /* 0x0083ee000c101904 */
[----:B------:R-:W-:Y:S02]  /*b7b00*/  @P6 LOP3.LUT R18, R18, 0x8000, RZ, 0xfc, !PT ;  /* 0x0000800012126812 */ /* 0x000fe400078efcff */
[----:B------:R-:W-:Y:S01]  /*b7b10*/  LOP3.LUT P6, RZ, R26, 0x2, RZ, 0xc0, !PT ;  /* 0x000000021aff7812 */ /* 0x000fe200078cc0ff */
[----:B-1----:R-:W-:Y:S01]  /*b7b20*/  IMAD.WIDE R16, R141, 0x4, R6 ;  /* 0x000000048d107825 */ /* 0x002fe200078e0206 */
[----:B------:R-:W-:-:S04]  /*b7b30*/  LOP3.LUT P5, RZ, R25, 0x80000000, RZ, 0xc0, !PT ;  /* 0x8000000019ff7812 */ /* 0x000fc800078ac0ff */
[----:B----4-:R1:W-:Y:S01]  /*b7b40*/  @P4 STG.E desc[UR4][R16.64], R143 ;  /* 0x0000008f10004986 */ /* 0x0103e2000c101904 */
[----:B------:R-:W-:-:S03]  /*b7b50*/  LOP3.LUT R18, R18, 0xfffeffff, RZ, 0xc0, !PT ;  /* 0xfffeffff12127812 */ /* 0x000fc600078ec0ff */
[----:B-1----:R-:W3:Y:S04]  /*b7b60*/  LDL.LU R143, [R1+0x2390] ;  /* 0x00239000018f7983 */ /* 0x002ee80000300800 */
[----:B------:R-:W4:Y:S01]  /*b7b70*/  LDL.LU R147, [R1+0x18c] ;  /* 0x00018c0001937983 */ /* 0x000f220000300800 */
[----:B------:R-:W-:Y:S02]  /*b7b80*/  @P6 LOP3.LUT R18, R18, 0x10000, RZ, 0xfc, !PT ;  /* 0x0001000012126812 */ /* 0x000fe400078efcff */
[----:B------:R-:W-:Y:S01]  /*b7b90*/  LOP3.LUT P6, RZ, R26, 0x1, RZ, 0xc0, !PT ;  /* 0x000000011aff7812 */ /* 0x000fe200078cc0ff */
[----:B------:R-:W-:Y:S01]  /*b7ba0*/  IMAD.WIDE R16, R141, 0x4, R8 ;  /* 0x000000048d107825 */ /* 0x000fe200078e0208 */
[----:B------:R-:W3:Y:S04]  /*b7bb0*/  LDL.LU R145, [R1+0x1d80] ;  /* 0x001d800001917983 */ /* 0x000ee80000300800 */
[----:B------:R1:W-:Y:S04]  /*b7bc0*/  @P5 STG.E desc[UR4][R16.64], R142 ;  /* 0x0000008e10005986 */ /* 0x0003e8000c101904 */
[----:B------:R-:W3:Y:S04]  /*b7bd0*/  LDL.LU R146, [R1+0x1980] ;  /* 0x0019800001927983 */ /* 0x000ee80000300800 */
[----:B------:R-:W3:Y:S01]  /*b7be0*/  LDL.LU R144, [R1+0x1eb0] ;  /* 0x001eb00001907983 */ /* 0x000ee20000300800 */
[----:B-1----:R-:W-:-:S03]  /*b7bf0*/  IMAD.WIDE R16, R137, 0x4, R2 ;  /* 0x0000000489107825 */ /* 0x002fc600078e0202 */
[----:B------:R-:W3:Y:S04]  /*b7c00*/  LDL.LU R141, [R1+0x1580] ;  /* 0x00158000018d7983 */ /* 0x000ee80000300800 */
[----:B------:R1:W-:Y:S01]  /*b7c10*/  @P6 STG.E desc[UR4][R16.64], R140 ;  /* 0x0000008c10006986 */ /* 0x0003e2000c101904 */
[----:B------:R-:W-:-:S03]  /*b7c20*/  LOP3.LUT P6, RZ, R18, 0x10000, RZ, 0xc0, !PT ;  /* 0x0001000012ff7812 */ /* 0x000fc600078cc0ff */
[----:B------:R-:W3:Y:S01]  /*b7c30*/  LDL.LU R142, [R1+0x2394] ;  /* 0x00239400018e7983 */ /* 0x000ee20000300800 */
[----:B-1----:R-:W-:-:S03]  /*b7c40*/  IMAD.WIDE R16, R137, 0x4, R4 ;  /* 0x0000000489107825 */ /* 0x002fc600078e0204 */
[----:B------:R-:W3:Y:S06]  /*b7c50*/  LDL.LU R140, [R1+0x1180] ;  /* 0x00118000018c7983 */ /* 0x000eec0000300800 */
[----:B------:R1:W-:Y:S01]  /*b7c60*/  @P6 STG.E desc[UR4][R16.64], R139 ;  /* 0x0000008b10006986 */ /* 0x0003e2000c101904 */
        /* <DEDUP_REMOVED lines=19> */
[----:B----4-:R3:W-:Y:S01]  /*b7da0*/  @P6 STG.E desc[UR4][R16.64], R147 ;  /* 0x0000009310006986 */ /* 0x0107e2000c101904 */
[----:B------:R-:W-:Y:S02]  /*b7db0*/  LOP3.LUT P6, RZ, R18, 0x200, RZ, 0xc0, !PT ;  /* 0x0000020012ff7812 */ /* 0x000fe400078cc0ff */
[C---:B------:R-:W-:Y:S02]  /*b7dc0*/  LOP3.LUT P0, RZ, R26.reuse, 0x200, RZ, 0xc0, !PT ;  /* 0x000002001aff7812 */ /* 0x040fe4000780c0ff */
[----:B------:R-:W-:Y:S01]  /*b7dd0*/  LOP3.LUT P1, RZ, R26, 0x400, RZ, 0xc0, !PT ;  /* 0x000004001aff7812 */ /* 0x000fe2000782c0ff */
[----:B---3--:R-:W-:-:S08]  /*b7de0*/  IMAD.WIDE R16, R143, 0x4, R2 ;  /* 0x000000048f107825 */ /* 0x008fd000078e0202 */
        /* <DEDUP_REMOVED lines=9> */
[----:B------:R-:W-:Y:S01]  /*b7e80*/  LOP3.LUT P5, RZ, R26, 0x4000, RZ, 0xc0, !PT ;  /* 0x000040001aff7812 */ /* 0x000fe200078ac0ff */
[----:B------:R-:W3:Y:S04]  /*b7e90*/  LDL.LU R143, [R1+0x590] ;  /* 0x00059000018f7983 */ /* 0x000ee80000300800 */
[----:B------:R1:W-:Y:S02]  /*b7ea0*/  @P2 STG.E desc[UR4][R16.64], R141 ;  /* 0x0000008d10002986 */ /* 0x0003e4000c101904 */
[----:B-1----:R-:W-:-:S02]  /*b7eb0*/  IMAD.WIDE R16, R142, 0x4, R2 ;  /* 0x000000048e107825 */ /* 0x002fc400078e0202 */
[----:B------:R-:W4:Y:S04]  /*b7ec0*/  LDL.LU R141, [R1+0x1d84] ;  /* 0x001d8400018d7983 */ /* 0x000f280000300800 */
        /* <DEDUP_REMOVED lines=21> */
[C---:B------:R-:W-:Y:S01]  /*b8020*/  LOP3.LUT P3, RZ, R26.reuse, 0x10000, RZ, 0xc0, !PT ;  /* 0x000100001aff7812 */ /* 0x040fe2000786c0ff */
[----:B------:R-:W4:Y:S01]  /*b8030*/  LDL.LU R145, [R1+0x1588] ;  /* 0x0015880001917983 */ /* 0x000f220000300800 */
[----:B------:R-:W-:-:S03]  /*b8040*/  LOP3.LUT P4, RZ, R26, 0x20000, RZ, 0xc0, !PT ;  /* 0x000200001aff7812 */ /* 0x000fc6000788c0ff */
[----:B------:R-:W4:Y:S01]  /*b8050*/  LDL.LU R146, [R1+0x1188] ;  /* 0x0011880001927983 */ /* 0x000f220000300800 */
[C---:B------:R-:W-:Y:S02]  /*b8060*/  LOP3.LUT P5, RZ, R26.reuse, 0x40000, RZ, 0xc0, !PT ;  /* 0x000400001aff7812 */ /* 0x040fe400078ac0ff */
[----:B------:R-:W-:Y:S02]  /*b8070*/  LOP3.LUT P6, RZ, R26, 0x8000000, RZ, 0xc0, !PT ;  /* 0x080000001aff7812 */ /* 0x000fe400078cc0ff */
[----:B------:R-:W-:Y:S01]  /*b8080*/  LOP3.LUT R18, R18, 0xfffffffd, RZ, 0xc0, !PT ;  /* 0xfffffffd12127812 */ /* 0x000fe200078ec0ff */
[----:B---3--:R1:W-:Y:S04]  /*b8090*/  @P2 STG.E desc[UR4][R16.64], R143 ;  /* 0x0000008f10002986 */ /* 0x0083e8000c101904 */
[----:B-1----:R-:W3:Y:S06]  /*b80a0*/  LDL.LU R143, [R1+0xd88] ;  /* 0x000d8800018f7983 */ /* 0x002eec0000300800 */
        /* <DEDUP_REMOVED lines=10> */
[----:B----4-:R1:W-:Y:S02]  /*b8150*/  @P3 STG.E desc[UR4][R16.64], R141 ;  /* 0x0000008d10003986 */ /* 0x0103e4000c101904 */
[C---:B-1----:R-:W-:Y:S02]  /*b8160*/  IMAD.WIDE R16, R138.reuse, 0x4, R4 ;  /* 0x000000048a107825 */ /* 0x042fe400078e0204 */
[----:B------:R-:W2:Y:S04]  /*b8170*/  LDL.LU R141, [R1+0x998] ;  /* 0x00099800018d7983 */ /* 0x000ea80000300800 */
[----:B------:R1:W-:Y:S02]  /*b8180*/  @P4 STG.E desc[UR4][R16.64], R140 ;  /* 0x0000008c10004986 */ /* 0x0003e4000c101904 */
[----:B-1----:R-:W-:-:S02]  /*b8190*/  IMAD.WIDE R16, R138, 0x4, R6 ;  /* 0x000000048a107825 */ /* 0x002fc400078e0206 */
[----:B------:R-:W4:Y:S04]  /*b81a0*/  LDL.LU R140, [R1+0x598] ;  /* 0x00059800018c7983 */ /* 0x000f280000300800 */
[----:B------:R1:W-:Y:S02]  /*b81b0*/  @P5 STG.E desc[UR4][R16.64], R139 ;  /* 0x0000008b10005986 */ /* 0x0003e4000c101904 */
[----:B-1----:R-:W-:Y:S02]  /*b81c0*/  IMAD.WIDE R16, R138, 0x4, R8 ;  /* 0x000000048a107825 */ /* 0x002fe400078e0208 */
[----:B------:R-:W4:Y:S04]  /*b81d0*/  LDL.LU R139, [R1+0x1d8c] ;  /* 0x001d8c00018b7983 */ /* 0x000f280000300800 */
[----:B------:R-:W4:Y:S04]  /*b81e0*/  LDL.LU R138, [R1+0x198c] ;  /* 0x00198c00018a7983 */ /* 0x000f280000300800 */
        /* <DEDUP_REMOVED lines=46> */
[C---:B-1----:R-:W-:Y:S01]  /*b84d0*/  IMAD.WIDE R16, R142.reuse, 0x4, R4 ;  /* 0x000000048e107825 */ /* 0x042fe200078e0204 */
[----:B------:R-:W-:Y:S01]  /*b84e0*/  LOP3.LUT P4, RZ, R27, 0x1, RZ, 0xc0, !PT ;  /* 0x000000011bff7812 */ /* 0x000fe2000788c0ff */
[----:B------:R-:W4:Y:S04]  /*b84f0*/  LDL.LU R146, [R1+0x1ebc] ;  /* 0x001ebc0001927983 */ /* 0x000f280000300800 */
[----:B---3--:R1:W-:Y:S02]  /*b8500*/  @P1 STG.E desc[UR4][R16.64], R143 ;  /* 0x0000008f10001986 */ /* 0x0083e4000c101904 */
[----:B-1----:R-:W-:-:S02]  /*b8510*/  IMAD.WIDE R16, R142, 0x4, R6 ;  /* 0x000000048e107825 */ /* 0x002fc400078e0206 */
[----:B------:R-:W3:Y:S04]  /*b8520*/  LDL.LU R143, [R1+0x158c] ;  /* 0x00158c00018f7983 */ /* 0x000ee80000300800 */
[----:B--2---:R1:W-:Y:S02]  /*b8530*/  @P2 STG.E desc[UR4][R16.64], R141 ;  /* 0x0000008d10002986 */ /* 0x0043e4000c101904 */
[----:B-1----:R-:W-:Y:S02]  /*b8540*/  IMAD.WIDE R16, R142, 0x4, R8 ;  /* 0x000000048e107825 */ /* 0x002fe400078e0208 */
[----:B------:R-:W2:Y:S04]  /*b8550*/  LDL.LU R141, [R1+0x118c] ;  /* 0x00118c00018d7983 */ /* 0x000ea80000300800 */
[----:B----4-:R1:W-:Y:S04]  /*b8560*/  @P3 STG.E desc[UR4][R16.64], R140 ;  /* 0x0000008c10003986 */ /* 0x0103e8000c101904 */
[----:B------:R-:W4:Y:S04]  /*b8570*/  LDL.LU R142, [R1+0xd8c] ;  /* 0x000d8c00018e7983 */ /* 0x000f280000300800 */
[----:B-1----:R-:W4:Y:S01]  /*b8580*/  LDL.LU R140, [R1+0x99c] ;  /* 0x00099c00018c7983 */ /* 0x002f220000300800 */
[----:B------:R-:W-:-:S05]  /*b8590*/  IMAD.WIDE R16, R144, 0x4, R2 ;  /* 0x0000000490107825 */ /* 0x000fca00078e0202 */
[----:B------:R1:W-:Y:S04]  /*b85a0*/  @P4 STG.E desc[UR4][R16.64], R139 ;  /* 0x0000008b10004986 */ /* 0x0003e8000c101904 */
[----:B-1----:R-:W2:Y:S01]  /*b85b0*/  LDL.LU R139, [R1+0x23ac] ;  /* 0x0023ac00018b7983 */ /* 0x002ea20000300800 */
[----:B------:R-:W-:Y:S01]  /*b85c0*/  LOP3.LUT P5, RZ, R27, 0x2, RZ, 0xc0, !PT ;  /* 0x000000021bff7812 */ /* 0x000fe200078ac0ff */
[----:B------:R-:W-:-:S12]  /*b85d0*/  IMAD.WIDE R16, R144, 0x4, R4 ;  /* 0x0000000490107825 */ /* 0x000fd800078e0204 */
[----:B------:R1:W-:Y:S04]  /*b85e0*/  @P5 STG.E desc[UR4][R16.64], R138 ;  /* 0x0000008a10005986 */ /* 0x0003e8000c101904 */
[----:B-1----:R-:W4:Y:S01]  /*b85f0*/  LDL.LU R138, [R1+0x59c] ;  /* 0x00059c00018a7983 */ /* 0x002f220000300800 */
[----:B------:R-:W-:Y:S02]  /*b8600*/  LOP3.LUT P6, RZ, R27, 0x4000, RZ, 0xc0, !PT ;  /* 0x000040001bff7812 */ /* 0x000fe400078cc0ff */
        /* <DEDUP_REMOVED lines=8> */
[----:B------:R-:W4:Y:S01]  /*b8690*/  LDL.LU R149, [R1+0x1190] ;  /* 0x0011900001957983 */ /* 0x000f220000300800 */
[----:B------:R-:W-:-:S03]  /*b86a0*/  LOP3.LUT P2, RZ, R27, 0x4, RZ, 0xc0, !PT ;  /* 0x000000041bff7812 */ /* 0x000fc6000784c0ff */
[----:B------:R-:W4:Y:S04]  /*b86b0*/  LDL.LU R145, [R1+0x23b4] ;  /* 0x0023b40001917983 */ /* 0x000f280000300800 */
[----:B------:R-:W-:Y:S01]  /*b86c0*/  @P6 LOP3.LUT R19, R19, 0x4000000, RZ, 0xfc, !PT ;  /* 0x0400000013136812 */ /* 0x000fe200078efcff */
[----:B------:R-:W4:Y:S01]  /*b86d0*/  LDL.LU R150, [R1+0xd90] ;  /* 0x000d900001967983 */ /* 0x000f220000300800 */
[----:B------:R-:W-:Y:S02]  /*b86e0*/  LOP3.LUT P6, RZ, R27, 0x1000, RZ, 0xc0, !PT ;  /* 0x000010001bff7812 */ /* 0x000fe400078cc0ff */
[----:B------:R-:W-:Y:S02]  /*b86f0*/  LOP3.LUT R19, R19, 0xf7ffffff, RZ, 0xc0, !PT ;  /* 0xf7ffffff13137812 */ /* 0x000fe400078ec0ff */
[C---:B------:R-:W-:Y:S01]  /*b8700*/  LOP3.LUT P3, RZ, R27.reuse, 0x8, RZ, 0xc0, !PT ;  /* 0x000000081bff7812 */ /* 0x040fe2000786c0ff */
[----:B------:R-:W-:Y:S01]  /*b8710*/  IMAD.WIDE R16, R144, 0x4, R6 ;  /* 0x0000000490107825 */ /* 0x000fe200078e0206 */
[----:B------:R-:W-:Y:S01]  /*b8720*/  LOP3.LUT P4, RZ, R27, 0x10, RZ, 0xc0, !PT ;  /* 0x000000101bff7812 */ /* 0x000fe2000788c0ff */
[----:B------:R-:W4:Y:S06]  /*b8730*/  LDL.LU R148, [R1+0x9a0] ;  /* 0x0009a00001947983 */ /* 0x000f2c0000300800 */
        /* <DEDUP_REMOVED lines=11> */
[----:B------:R-:W-:Y:S02]  /*b87f0*/  LOP3.LUT P5, RZ, R27, 0x20, RZ, 0xc0, !PT ;  /* 0x000000201bff7812 */ /* 0x000fe400078ac0ff */
[----:B------:R-:W-:-:S09]  /*b8800*/  LOP3.LUT R19, R19, 0x7fffffff, RZ, 0xc0, !PT ;  /* 0x7fffffff13137812 */ /* 0x000fd200078ec0ff */
[----:B------:R-:W-:Y:S02]  /*b8810*/  @P6 LOP3.LUT R19, R19, 0x80000000, RZ, 0xfc, !PT ;  /* 0x8000000013136812 */ /* 0x000fe400078efcff */
[----:B------:R-:W-:Y:S02]  /*b8820*/  LOP3.LUT P6, RZ, R27, 0x80, RZ, 0xc0, !PT ;  /* 0x000000801bff7812 */ /* 0x000fe400078cc0ff */
[----:B------:R-:W-:-:S11]  /*b8830*/  LOP3.LUT R18, R18, 0xfffffffe, RZ, 0xc0, !PT ;  /* 0xfffffffe12127812 */ /* 0x000fd600078ec0ff */
[----:B------:R-:W-:Y:S02]  /*b8840*/  @P6 LOP3.LUT R18, R18, 0x1, RZ, 0xfc, !PT ;  /* 0x0000000112126812 */ /* 0x000fe400078efcff */
[----:B------:R-:W-:Y:S01]  /*b8850*/  LOP3.LUT P6, RZ, R27, 0x40, RZ, 0xc0, !PT ;  /* 0x000000401bff7812 */ /* 0x000fe200078cc0ff */
[----:B------:R1:W-:Y:S02]  /*b8860*/  @P2 STG.E desc[UR4][R16.64], R146 ;  /* 0x0000009210002986 */ /* 0x0003e4000c101904 */
[----:B-1----:R-:W-:-:S05]  /*b8870*/  IMAD.WIDE R16, R144, 0x4, R8 ;  /* 0x0000000490107825 */ /* 0x002fca00078e0208 */
[----:B---3--:R2:W-:Y:S02]  /*b8880*/  @P3 STG.E desc[UR4][R16.64], R143 ;  /* 0x0000008f10003986 */ /* 0x0085e4000c101904 */
[----:B--2---:R-:W-:-:S05]  /*b8890*/  IMAD.WIDE R16, R139, 0x4, R2 ;  /* 0x000000048b107825 */ /* 0x004fca00078e0202 */
[----:B------:R1:W-:Y:S02]  /*b88a0*/  @P4 STG.E desc[UR4][R16.64], R141 ;  /* 0x0000008d10004986 */ /* 0x0003e4000c101904 */
[----:B-1----:R-:W-:-:S05]  /*b88b0*/  IMAD.WIDE R16, R139, 0x4, R4 ;  /* 0x000000048b107825 */ /* 0x002fca00078e0204 */
[----:B----4-:R1:W-:Y:S04]  /*b88c0*/  @P5 STG.E desc[UR4][R16.64], R142 ;  /* 0x0000008e10005986 */ /* 0x0103e8000c101904 */
[----:B-1----:R-:W2:Y:S04]  /*b88d0*/  LDL.LU R142, [R1+0x23b8] ;  /* 0x0023b800018e7983 */ /* 0x002ea80000300800 */
[----:B------:R-:W3:Y:S04]  /*b88e0*/  LDL.LU R147, [R1+0x5a0] ;  /* 0x0005a00001937983 */ /* 0x000ee80000300800 */
[----:B------:R-:W4:Y:S01]  /*b88f0*/  LDL.LU R146, [R1+0x1a0] ;  /* 0x0001a00001927983 */ /* 0x000f220000300800 */
[----:B------:R-:W-:-:S03]  /*b8900*/  IMAD.WIDE R16, R139, 0x4, R6 ;  /* 0x000000048b107825 */ /* 0x000fc600078e0206 */
[----:B------:R-:W2:Y:S04]  /*b8910*/  LDL.LU R144, [R1+0x1d94] ;  /* 0x001d940001907983 */ /* 0x000ea80000300800 */
[----:B------:R1:W-:Y:S01]  /*b8920*/  @P6 STG.E desc[UR4][R16.64], R140 ;  /* 0x0000008c10006986 */ /* 0x0003e2000c101904 */
[----:B------:R-:W-:-:S03]  /*b8930*/  LOP3.LUT P6, RZ, R18, 0x1, RZ, 0xc0, !PT ;  /* 0x0000000112ff7812 */ /* 0x000fc600078cc0ff */
[----:B------:R-:W2:Y:S04]  /*b8940*/  LDL.LU R143, [R1+0x1994] ;  /* 0x00199400018f7983 */ /* 0x000ea80000300800 */
[----:B------:R-:W2:Y:S01]  /*b8950*/  LDL.LU R141, [R1+0x1594] ;  /* 0x00159400018d7983 */ /* 0x000ea20000300800 */
[----:B-1----:R-:W-:-:S03]  /*b8960*/  IMAD.WIDE R16, R139, 0x4, R8 ;  /* 0x000000048b107825 */ /* 0x002fc600078e0208 */
[----:B------:R-:W2:Y:S04]  /*b8970*/  LDL.LU R140, [R1+0x1194] ;  /* 0x00119400018c7983 */ /* 0x000ea80000300800 */
[----:B------:R1:W-:Y:S04]  /*b8980*/  @P6 STG.E desc[UR4][R16.64], R138 ;  /* 0x0000008a10006986 */ /* 0x0003e8000c101904 */
        /* <DEDUP_REMOVED lines=24> */
[----:B-1----:R-:W-:Y:S01]  /*b8b10*/  IMAD.WIDE R16, R145, 0x4, R6 ;  /* 0x0000000491107825 */ /* 0x002fe200078e0206 */
[C---:B------:R-:W-:Y:S02]  /*b8b20*/  LOP3.LUT P2, RZ, R27.reuse, 0x20000, RZ, 0xc0, !PT ;  /* 0x000200001bff7812 */ /* 0x040fe4000784c0ff */
[C---:B------:R-:W-:Y:S02]  /*b8b30*/  LOP3.LUT P3, RZ, R27.reuse, 0x40000, RZ, 0xc0, !PT ;  /* 0x000400001bff7812 */ /* 0x040fe4000786c0ff */
[C---:B------:R-:W-:Y:S02]  /*b8b40*/  LOP3.LUT P4, RZ, R27.reuse, 0x80000, RZ, 0xc0, !PT ;  /* 0x000800001bff7812 */ /* 0x040fe4000788c0ff */
[----:B------:R-:W-:-:S03]  /*b8b50*/  LOP3.LUT P5, RZ, R27, 0x100000, RZ, 0xc0, !PT ;  /* 0x001000001bff7812 */ /* 0x000fc600078ac0ff */
[----:B---3--:R1:W-:Y:S02]  /*b8b60*/  @P6 STG.E desc[UR4][R16.64], R147 ;  /* 0x0000009310006986 */ /* 0x0083e4000c101904 */
[----:B-1----:R-:W-:-:S05]  /*b8b70*/  IMAD.WIDE R16, R145, 0x4, R8 ;  /* 0x0000000491107825 */ /* 0x002fca00078e0208 */
[----:B----4-:R2:W-:Y:S02]  /*b8b80*/  @P0 STG.E desc[UR4][R16.64], R146 ;  /* 0x0000009210000986 */ /* 0x0105e4000c101904 */
[----:B--2---:R-:W-:-:S05]  /*b8b90*/  IMAD.WIDE R16, R142, 0x4, R2 ;  /* 0x000000048e107825 */ /* 0x004fca00078e0202 */
[----:B------:R1:W-:Y:S02]  /*b8ba0*/  @P1 STG.E desc[UR4][R16.64], R144 ;  /* 0x0000009010001986 */ /* 0x0003e4000c101904 */
[----:B-1----:R-:W-:-:S05]  /*b8bb0*/  IMAD.WIDE R16, R142, 0x4, R4 ;  /* 0x000000048e107825 */ /* 0x002fca00078e0204 */
[----:B------:R1:W-:Y:S02]  /*b8bc0*/  @P2 STG.E desc[UR4][R16.64], R143 ;  /* 0x0000008f10002986 */ /* 0x0003e4000c101904 */
[----:B-1----:R-:W-:-:S05]  /*b8bd0*/  IMAD.WIDE R16, R142, 0x4, R6 ;  /* 0x000000048e107825 */ /* 0x002fca00078e0206 */
[----:B------:R1:W-:Y:S02]  /*b8be0*/  @P3 STG.E desc[UR4][R16.64], R141 ;  /* 0x0000008d10003986 */ /* 0x0003e4000c101904 */
[----:B-1----:R-:W-:Y:S02]  /*b8bf0*/  IMAD.WIDE R16, R142, 0x4, R8 ;  /* 0x000000048e107825 */ /* 0x002fe400078e0208 */
[----:B------:R-:W2:Y:S04]  /*b8c00*/  LDL.LU R142, [R1+0x9a4] ;  /* 0x0009a400018e7983 */ /* 0x000ea80000300800 */
[----:B------:R1:W-:Y:S04]  /*b8c10*/  @P4 STG.E desc[UR4][R16.64], R140 ;  /* 0x0000008c10004986 */ /* 0x0003e8000c101904 */
        /* <DEDUP_REMOVED lines=28> */
[----:B------:R-:W-:Y:S01]  /*b8de0*/  LOP3.LUT P4, RZ, R27, 0x800000, RZ, 0xc0, !PT ;  /* 0x008000001bff7812 */ /* 0x000fe2000788c0ff */
        /* <DEDUP_REMOVED lines=71> */
[C---:B-1----:R-:W-:Y:S02]  /*b9260*/  IMAD.WIDE R16, R139.reuse, 0x4, R6 ;  /* 0x000000048b107825 */ /* 0x042fe400078e0206 */
[----:B------:R-:W2:Y:S04]  /*b9270*/  LDL.LU R142, [R1+0x1da0] ;  /* 0x001da000018e7983 */ /* 0x000ea80000300800 */
[----:B---3--:R1:W-:Y:S02]  /*b9280*/  @P4 STG.E desc[UR4][R16.64], R140 ;  /* 0x0000008c10004986 */ /* 0x0083e4000c101904 */
        /* <DEDUP_REMOVED lines=40> */
[----:B------:R-:W-:Y:S01]  /*b9510*/  @P6 LOP3.LUT R19, R19, 0x4000, RZ, 0xfc, !PT ;  /* 0x0000400013136812 */ /* 0x000fe200078efcff */
[----:B--2---:R-:W-:-:S05]  /*b9520*/  IMAD.WIDE R16, R138, 0x4, R2 ;  /* 0x000000048a107825 */ /* 0x004fca00078e0202 */
[----:B------:R1:W-:Y:S02]  /*b9530*/  @P2 STG.E desc[UR4][R16.64], R142 ;  /* 0x0000008e10002986 */ /* 0x0003e4000c101904 */
[C---:B-1----:R-:W-:Y:S02]  /*b9540*/  IMAD.WIDE R16, R138.reuse, 0x4, R4 ;  /* 0x000000048a107825 */ /* 0x042fe400078e0204 */
[----:B------:R-:W2:Y:S04]  /*b9550*/  LDL.LU R142, [R1+0x1b4] ;  /* 0x0001b400018e7983 */ /* 0x000ea80000300800 */
[----:B---3--:R1:W-:Y:S02]  /*b9560*/  @P3 STG.E desc[UR4][R16.64], R140 ;  /* 0x0000008c10003986 */ /* 0x0083e4000c101904 */
[----:B-1----:R-:W-:-:S02]  /*b9570*/  IMAD.WIDE R16, R138, 0x4, R6 ;  /* 0x000000048a107825 */ /* 0x002fc400078e0206 */
[----:B------:R-:W3:Y:S04]  /*b9580*/  LDL.LU R140, [R1+0x1da8] ;  /* 0x001da800018c7983 */ /* 0x000ee80000300800 */
[----:B----4-:R1:W-:Y:S02]  /*b9590*/  @P4 STG.E desc[UR4][R16.64], R139 ;  /* 0x0000008b10004986 */ /* 0x0103e4000c101904 */
[----:B-1----:R-:W-:Y:S02]  /*b95a0*/  IMAD.WIDE R16, R138, 0x4, R8 ;  /* 0x000000048a107825 */ /* 0x002fe400078e0208 */
[----:B------:R-:W4:Y:S04]  /*b95b0*/  LDL.LU R139, [R1+0x19a8] ;  /* 0x0019a800018b7983 */ /* 0x000f280000300800 */
[----:B------:R-:W4:Y:S04]  /*b95c0*/  LDL.LU R138, [R1+0x15a8] ;  /* 0x0015a800018a7983 */ /* 0x000f280000300800 */
[----:B------:R-:W3:Y:S01]  /*b95d0*/  LDL.LU R141, [R1+0x23e0] ;  /* 0x0023e000018d7983 */ /* 0x000ee20000300800 */
[----:B------:R-:W-:-:S02]  /*b95e0*/  LOP3.LUT P6, RZ, R28, 0x4000, RZ, 0xc0, !PT ;  /* 0x000040001cff7812 */ /* 0x000fc400078cc0ff */
[----:B------:R-:W-:Y:S02]  /*b95f0*/  LOP3.LUT R19, R19, 0xffff7fff, RZ, 0xc0, !PT ;  /* 0xffff7fff13137812 */ /* 0x000fe400078ec0ff */
[----:B------:R-:W-:-:S09]  /*b9600*/  LOP3.LUT P5, RZ, R28, 0x800, RZ, 0xc0, !PT ;  /* 0x000008001cff7812 */ /* 0x000fd200078ac0ff */
[----:B------:R-:W-:Y:S02]  /*b9610*/  @P6 LOP3.LUT R19, R19, 0x8000, RZ, 0xfc, !PT ;  /* 0x0000800013136812 */ /* 0x000fe400078efcff */
[----:B------:R-:W-:Y:S02]  /*b9620*/  LOP3.LUT P6, RZ, R28, 0x2000, RZ, 0xc0, !PT ;  /* 0x000020001cff7812 */ /* 0x000fe400078cc0ff */
[----:B------:R-:W-:Y:S01]  /*b9630*/  LOP3.LUT R19, R19, 0xfffeffff, RZ, 0xc0, !PT ;  /* 0xfffeffff13137812 */ /* 0x000fe200078ec0ff */
[----:B------:R1:W-:Y:S10]  /*b9640*/  @P5 STG.E desc[UR4][R16.64], R249 ;  /* 0x000000f910005986 */ /* 0x0003f4000c101904 */
[----:B------:R-:W-:-:S02]  /*b9650*/  @P6 LOP3.LUT R19, R19, 0x10000, RZ, 0xfc, !PT ;  /* 0x0001000013136812 */ /* 0x000fc400078efcff */
        /* <DEDUP_REMOVED lines=54> */
[----:B------:R-:W-:-:S03]  /*b99c0*/  IMAD.WIDE R16, R141, 0x4, R8 ;  /* 0x000000048d107825 */ /* 0x000fc600078e0208 */
[----:B------:R-:W4:Y:S04]  /*b99d0*/  LDL.LU R147, [R1+0x23ec] ;  /* 0x0023ec0001937983 */ /* 0x000f280000300800 */
        /* <DEDUP_REMOVED lines=17> */
[----:B------:R-:W2:Y:S04]  /*b9af0*/  LDL.LU R151, [R1+0x11ac] ;  /* 0x0011ac0001977983 */ /* 0x000ea80000300800 */
[----:B------:R-:W2:Y:S04]  /*b9b00*/  LDL.LU R149, [R1+0xdac] ;  /* 0x000dac0001957983 */ /* 0x000ea80000300800 */
[----:B------:R-:W2:Y:S01]  /*b9b10*/  LDL.LU R150, [R1+0x9bc] ;  /* 0x0009bc0001967983 */ /* 0x000ea20000300800 */
[----:B------:R-:W-:-:S03]  /*b9b20*/  LOP3.LUT R19, R19, 0xffffffdf, RZ, 0xc0, !PT ;  /* 0xffffffdf13137812 */ /* 0x000fc600078ec0ff */
[----:B------:R-:W2:Y:S01]  /*b9b30*/  LDL.LU R148, [R1+0x5bc] ;  /* 0x0005bc0001947983 */ /* 0x000ea20000300800 */
[----:B------:R-:W-:Y:S02]  /*b9b40*/  @P6 LOP3.LUT R19, R19, 0x20, RZ, 0xfc, !PT ;  /* 0x0000002013136812 */ /* 0x000fe400078efcff */
[----:B------:R-:W-:Y:S02]  /*b9b50*/  LOP3.LUT P6, RZ, R29, 0x4, RZ, 0xc0, !PT ;  /* 0x000000041dff7812 */ /* 0x000fe400078cc0ff */
[C---:B------:R-:W-:Y:S02]  /*b9b60*/  LOP3.LUT P3, RZ, R28.reuse, 0x10000000, RZ, 0xc0, !PT ;  /* 0x100000001cff7812 */ /* 0x040fe4000786c0ff */
[----:B------:R-:W-:Y:S01]  /*b9b70*/  LOP3.LUT P4, RZ, R28, 0x20000000, RZ, 0xc0, !PT ;  /* 0x200000001cff7812 */ /* 0x000fe2000788c0ff */
[----:B---3--:R-:W-:Y:S01]  /*b9b80*/  IMAD.WIDE R16, R142, 0x4, R2 ;  /* 0x000000048e107825 */ /* 0x008fe200078e0202 */
[----:B------:R-:W-:Y:S01]  /*b9b90*/  LOP3.LUT R19, R19, 0xffffffbf, RZ, 0xc0, !PT ;  /* 0xffffffbf13137812 */ /* 0x000fe200078ec0ff */
[----:B------:R-:W3:Y:S06]  /*b9ba0*/  LDL.LU R145, [R1+0x1bc] ;  /* 0x0001bc0001917983 */ /* 0x000eec0000300800 */
[----:B------:R-:W-:-:S02]  /*b9bb0*/  @P6 LOP3.LUT R19, R19, 0x40, RZ, 0xfc, !PT ;  /* 0x0000004013136812 */ /* 0x000fc400078efcff */
[----:B------:R-:W-:Y:S01]  /*b9bc0*/  LOP3.LUT P6, RZ, R29, 0x2, RZ, 0xc0, !PT ;  /* 0x000000021dff7812 */ /* 0x000fe200078cc0ff */
[----:B------:R1:W-:Y:S01]  /*b9bd0*/  @P3 STG.E desc[UR4][R16.64], R146 ;  /* 0x0000009210003986 */ /* 0x0003e2000c101904 */
[----:B------:R-:W-:Y:S01]  /*b9be0*/  LOP3.LUT R19, R19, 0xffffff7f, RZ, 0xc0, !PT ;  /* 0xffffff7f13137812 */ /* 0x000fe200078ec0ff */
[----:B-1----:R-:W-:Y:S02]  /*b9bf0*/  IMAD.WIDE R16, R142, 0x4, R4 ;  /* 0x000000048e107825 */ /* 0x002fe400078e0204 */
[----:B------:R-:W3:Y:S08]  /*b9c00*/  LDL.LU R146, [R1+0x1ec0] ;  /* 0x001ec00001927983 */ /* 0x000ef00000300800 */
[----:B------:R-:W-:-:S02]  /*b9c10*/  @P6 LOP3.LUT R19, R19, 0x80, RZ, 0xfc, !PT ;  /* 0x0000008013136812 */ /* 0x000fc400078efcff */
[----:B------:R-:W-:Y:S01]  /*b9c20*/  LOP3.LUT P6, RZ, R29, 0x1, RZ, 0xc0, !PT ;  /* 0x000000011dff7812 */ /* 0x000fe200078cc0ff */
[----:B----4-:R1:W-:Y:S01]  /*b9c30*/  @P4 STG.E desc[UR4][R16.64], R144 ;  /* 0x0000009010004986 */ /* 0x0103e2000c101904 */
[----:B------:R-:W-:Y:S02]  /*b9c40*/  LOP3.LUT P5, RZ, R28, 0x40000000, RZ, 0xc0, !PT ;  /* 0x400000001cff7812 */ /* 0x000fe400078ac0ff */
[----:B------:R-:W-:Y:S01]  /*b9c50*/  LOP3.LUT R19, R19, 0xfffffeff, RZ, 0xc0, !PT ;  /* 0xfffffeff13137812 */ /* 0x000fe200078ec0ff */
[----:B-1----:R-:W4:Y:S08]  /*b9c60*/  LDL.LU R144, [R1+0x1db0] ;  /* 0x001db00001907983 */ /* 0x002f300000300800 */
[----:B------:R-:W-:-:S02]  /*b9c70*/  @P6 LOP3.LUT R19, R19, 0x100, RZ, 0xfc, !PT ;  /* 0x0000010013136812 */ /* 0x000fc400078efcff */
[----:B------:R-:W-:Y:S01]  /*b9c80*/  LOP3.LUT P6, RZ, R28, 0x80000000, RZ, 0xc0, !PT ;  /* 0x800000001cff7812 */ /* 0x000fe200078cc0ff */
[----:B------:R-:W-:-:S05]  /*b9c90*/  IMAD.WIDE R16, R142, 0x4, R6 ;  /* 0x000000048e107825 */ /* 0x000fca00078e0206 */
[----:B------:R1:W-:Y:S02]  /*b9ca0*/  @P5 STG.E desc[UR4][R16.64], R143 ;  /* 0x0000008f10005986 */ /* 0x0003e4000c101904 */
[----:B-1----:R-:W-:Y:S02]  /*b9cb0*/  IMAD.WIDE R16, R142, 0x4, R8 ;  /* 0x000000048e107825 */ /* 0x002fe400078e0208 */
[----:B------:R-:W4:Y:S04]  /*b9cc0*/  LDL.LU R143, [R1+0x19b0] ;  /* 0x0019b000018f7983 */ /* 0x000f280000300800 */
[----:B------:R1:W-:Y:S01]  /*b9cd0*/  @P6 STG.E desc[UR4][R16.64], R140 ;  /* 0x0000008c10006986 */ /* 0x0003e2000c101904 */
[----:B------:R-:W-:-:S03]  /*b9ce0*/  LOP3.LUT P6, RZ, R19, 0x100, RZ, 0xc0, !PT ;  /* 0x0000010013ff7812 */ /* 0x000fc600078cc0ff */
[----:B------:R-:W4:Y:S01]  /*b9cf0*/  LDL.LU R142, [R1+0x15b0] ;  /* 0x0015b000018e7983 */ /* 0x000f220000300800 */
[----:B-1----:R-:W-:-:S09]  /*b9d00*/  IMAD.WIDE R16, R79, 0x4, R2 ;  /* 0x000000044f107825 */ /* 0x002fd200078e0202 */
        /* <DEDUP_REMOVED lines=27> */
[----:B---3--:R1:W-:Y:S02]  /*b9ec0*/  @P6 STG.E desc[UR4][R16.64], R145 ;  /* 0x0000009110006986 */ /* 0x0083e4000c101904 */
[----:B-1----:R-:W-:-:S05]  /*b9ed0*/  IMAD.WIDE R16, R141, 0x4, R2 ;  /* 0x000000048d107825 */ /* 0x002fca00078e0202 */
[----:B------:R1:W-:Y:S02]  /*b9ee0*/  @P0 STG.E desc[UR4][R16.64], R146 ;  /* 0x0000009210000986 */ /* 0x0003e4000c101904 */
[----:B-1----:R-:W-:-:S05]  /*b9ef0*/  IMAD.WIDE R16, R141, 0x4, R4 ;  /* 0x000000048d107825 */ /* 0x002fca00078e0204 */
[----:B----4-:R1:W-:Y:S04]  /*b9f00*/  @P1 STG.E desc[UR4][R16.64], R144 ;  /* 0x0000009010001986 */ /* 0x0103e8000c101904 */
        /* <DEDUP_REMOVED lines=27> */
[C---:B------:R-:W-:Y:S01]  /*ba0c0*/  LOP3.LUT P2, RZ, R29.reuse, 0x4000, RZ, 0xc0, !PT ;  /* 0x000040001dff7812 */ /* 0x040fe2000784c0ff */
        /* <DEDUP_REMOVED lines=20> */
[----:B------:R-:W-:Y:S01]  /*ba210*/  LOP3.LUT R20, R20, 0x7fffffff, RZ, 0xc0, !PT ;  /* 0x7fffffff14147812 */ /* 0x000fe200078ec0ff */
[----:B---3--:R1:W-:Y:S02]  /*ba220*/  @P2 STG.E desc[UR4][R16.64], R144 ;  /* 0x0000009010002986 */ /* 0x0083e4000c101904 */
[----:B-1----:R-:W-:Y:S02]  /*ba230*/  IMAD.WIDE R16, R140, 0x4, R8 ;  /* 0x000000048c107825 */ /* 0x002fe400078e0208 */
[----:B------:R-:W3:Y:S04]  /*ba240*/  LDL.LU R140, [R1+0x2404] ;  /* 0x00240400018c7983 */ /* 0x000ee80000300800 */
[----:B------:R-:W3:Y:S01]  /*ba250*/  LDL.LU R149, [R1+0x5c4] ;  /* 0x0005c40001957983 */ /* 0x000ee20000300800 */
[----:B------:R-:W-:-:S02]  /*ba260*/  LOP3.LUT P3, RZ, R29, 0x8000, RZ, 0xc0, !PT ;  /* 0x000080001dff7812 */ /* 0x000fc4000786c0ff */
[----:B------:R-:W-:Y:S01]  /*ba270*/  @P6 LOP3.LUT R20, R20, 0x80000000, RZ, 0xfc, !PT ;  /* 0x8000000014146812 */ /* 0x000fe200078efcff */
[----:B------:R-:W3:Y:S01]  /*ba280*/  LDL.LU R144, [R1+0x11b8] ;  /* 0x0011b80001907983 */ /* 0x000ee20000300800 */
[C---:B------:R-:W-:Y:S02]  /*ba290*/  LOP3.LUT P6, RZ, R29.reuse, 0x80000, RZ, 0xc0, !PT ;  /* 0x000800001dff7812 */ /* 0x040fe400078cc0ff */
[C---:B------:R-:W-:Y:S02]  /*ba2a0*/  LOP3.LUT P4, RZ, R29.reuse, 0x10000, RZ, 0xc0, !PT ;  /* 0x000100001dff7812 */ /* 0x040fe4000788c0ff */
[----:B------:R-:W-:Y:S02]  /*ba2b0*/  LOP3.LUT P5, RZ, R29, 0x20000, RZ, 0xc0, !PT ;  /* 0x000200001dff7812 */ /* 0x000fe400078ac0ff */
[----:B------:R-:W-:-:S03]  /*ba2c0*/  LOP3.LUT R19, R19, 0xfffffffe, RZ, 0xc0, !PT ;  /* 0xfffffffe13137812 */ /* 0x000fc600078ec0ff */
[----:B----4-:R2:W-:Y:S04]  /*ba2d0*/  @P3 STG.E desc[UR4][R16.64], R143 ;  /* 0x0000008f10003986 */ /* 0x0105e8000c101904 */
        /* <DEDUP_REMOVED lines=47> */
[----:B------:R-:W-:-:S04]  /*ba5d0*/  LOP3.LUT P5, RZ, R30, 0x1, RZ, 0xc0, !PT ;  /* 0x000000011eff7812 */ /* 0x000fc800078ac0ff */
[----:B--2---:R1:W-:Y:S02]  /*ba5e0*/  @P2 STG.E desc[UR4][R16.64], R141 ;  /* 0x0000008d10002986 */ /* 0x0043e4000c101904 */
[----:B-1----:R-:W-:-:S05]  /*ba5f0*/  IMAD.WIDE R16, R140, 0x4, R6 ;  /* 0x000000048c107825 */ /* 0x002fca00078e0206 */
[----:B----4-:R1:W-:Y:S02]  /*ba600*/  @P3 STG.E desc[UR4][R16.64], R142 ;  /* 0x0000008e10003986 */ /* 0x0103e4000c101904 */
[----:B-1----:R-:W-:-:S05]  /*ba610*/  IMAD.WIDE R16, R140, 0x4, R8 ;  /* 0x000000048c107825 */ /* 0x002fca00078e0208 */
        /* <DEDUP_REMOVED lines=10> */
[C---:B------:R-:W-:Y:S01]  /*ba6c0*/  LOP3.LUT P2, RZ, R30.reuse, 0x2, RZ, 0xc0, !PT ;  /* 0x000000021eff7812 */ /* 0x040fe2000784c0ff */
        /* <DEDUP_REMOVED lines=25> */
[----:B------:R-:W2:Y:S08]  /*ba860*/  LDL.LU R148, [R1+0x11c0] ;  /* 0x0011c00001947983 */ /* 0x000eb00000300800 */
[----:B------:R-:W-:-:S02]  /*ba870*/  @P6 LOP3.LUT R20, R20, 0x400000, RZ, 0xfc, !PT ;  /* 0x0040000014146812 */ /* 0x000fc400078efcff */
[----:B------:R-:W-:Y:S01]  /*ba880*/  LOP3.LUT P6, RZ, R30, 0x80, RZ, 0xc0, !PT ;  /* 0x000000801eff7812 */ /* 0x000fe200078cc0ff */
[----:B------:R-:W-:Y:S01]  /*ba890*/  IMAD.WIDE R16, R143, 0x4, R6 ;  /* 0x000000048f107825 */ /* 0x000fe200078e0206 */
[----:B------:R-:W-:Y:S02]  /*ba8a0*/  LOP3.LUT R20, R20, 0xff7fffff, RZ, 0xc0, !PT ;  /* 0xff7fffff14147812 */ /* 0x000fe400078ec0ff */
[----:B------:R-:W-:Y:S02]  /*ba8b0*/  LOP3.LUT P4, RZ, R30, 0x8, RZ, 0xc0, !PT ;  /* 0x000000081eff7812 */ /* 0x000fe4000788c0ff */
[----:B---3--:R1:W-:Y:S07]  /*ba8c0*/  @P3 STG.E desc[UR4][R16.64], R144 ;  /* 0x0000009010003986 */ /* 0x0083ee000c101904 */
[----:B------:R-:W-:-:S02]  /*ba8d0*/  @P6 LOP3.LUT R20, R20, 0x800000, RZ, 0xfc, !PT ;  /* 0x0080000014146812 */ /* 0x000fc400078efcff */
[C---:B------:R-:W-:Y:S01]  /*ba8e0*/  LOP3.LUT P6, RZ, R30.reuse, 0x40, RZ, 0xc0, !PT ;  /* 0x000000401eff7812 */ /* 0x040fe200078cc0ff */
[----:B-1----:R-:W3:Y:S01]  /*ba8f0*/  LDL.LU R144, [R1+0x2414] ;  /* 0x0024140001907983 */ /* 0x002ee20000300800 */
[----:B------:R-:W-:-:S03]  /*ba900*/  LOP3.LUT P5, RZ, R30, 0x10, RZ, 0xc0, !PT ;  /* 0x000000101eff7812 */ /* 0x000fc600078ac0ff */
[----:B------:R-:W3:Y:S01]  /*ba910*/  LDL.LU R147, [R1+0xdc0] ;  /* 0x000dc00001937983 */ /* 0x000ee20000300800 */
[----:B------:R-:W-:Y:S01]  /*ba920*/  LOP3.LUT R20, R20, 0xfeffffff, RZ, 0xc0, !PT ;  /* 0xfeffffff14147812 */ /* 0x000fe200078ec0ff */
[----:B------:R-:W-:Y:S02]  /*ba930*/  IMAD.WIDE R16, R143, 0x4, R8 ;  /* 0x000000048f107825 */ /* 0x000fe400078e0208 */
[----:B------:R-:W3:Y:S04]  /*ba940*/  LDL.LU R145, [R1+0x9d0] ;  /* 0x0009d00001917983 */ /* 0x000ee80000300800 */
[----:B------:R-:W-:Y:S02]  /*ba950*/  @P6 LOP3.LUT R20, R20, 0x1000000, RZ, 0xfc, !PT ;  /* 0x0100000014146812 */ /* 0x000fe400078efcff */
[----:B------:R-:W-:Y:S01]  /*ba960*/  LOP3.LUT P6, RZ, R30, 0x20, RZ, 0xc0, !PT ;  /* 0x000000201eff7812 */ /* 0x000fe200078cc0ff */
[----:B----4-:R1:W-:Y:S02]  /*ba970*/  @P4 STG.E desc[UR4][R16.64], R141 ;  /* 0x0000008d10004986 */ /* 0x0103e4000c101904 */
        /* <DEDUP_REMOVED lines=30> */
[----:B---3--:R-:W-:Y:S01]  /*bab60*/  IMAD.WIDE R16, R144, 0x4, R2 ;  /* 0x0000000490107825 */ /* 0x008fe200078e0202 */
        /* <DEDUP_REMOVED lines=67> */
[----:B------:R-:W-:Y:S01]  /*bafa0*/  LOP3.LUT R20, R20, 0xfffeffff, RZ, 0xc0, !PT ;  /* 0xfffeffff14147812 */ /* 0x000fe200078ec0ff */
        /* <DEDUP_REMOVED lines=12> */
[----:B------:R-:W-:-:S02]  /*bb070*/  @P6 LOP3.LUT R20, R20, 0x10000, RZ, 0xfc, !PT ;  /* 0x0001000014146812 */ /* 0x000fc400078efcff */
        /* <DEDUP_REMOVED lines=29> */
[----:B------:R1:W-:Y:S02]  /*bb250*/  @P6 STG.E desc[UR4][R16.64], R145 ;  /* 0x0000009110006986 */ /* 0x0003e4000c101904 */
[----:B-1----:R-:W-:-:S05]  /*bb260*/  IMAD.WIDE R16, R141, 0x4, R4 ;  /* 0x000000048d107825 */ /* 0x002fca00078e0204 */
[----:B------:R1:W-:Y:S02]  /*bb270*/  @P0 STG.E desc[UR4][R16.64], R146 ;  /* 0x0000009210000986 */ /* 0x0003e4000c101904 */
[----:B-1----:R-:W-:-:S05]  /*bb280*/  IMAD.WIDE R16, R141, 0x4, R6 ;  /* 0x000000048d107825 */ /* 0x002fca00078e0206 */
[----:B------:R1:W-:Y:S02]  /*bb290*/  @P1 STG.E desc[UR4][R16.64], R144 ;  /* 0x0000009010001986 */ /* 0x0003e4000c101904 */
[----:B-1----:R-:W-:Y:S02]  /*bb2a0*/  IMAD.WIDE R16, R141, 0x4, R8 ;  /* 0x000000048d107825 */ /* 0x002fe400078e0208 */
[----:B------:R-:W4:Y:S01]  /*bb2b0*/  LDL.LU R141, [R1+0x1dc] ;  /* 0x0001dc00018d7983 */ /* 0x000f220000300800 */
[C---:B------:R-:W-:Y:S02]  /*bb2c0*/  LOP3.LUT P2, RZ, R155.reuse, 0x8, RZ, 0xc0, !PT ;  /* 0x000000089bff7812 */ /* 0x040fe4000784c0ff */
[C---:B------:R-:W-:Y:S02]  /*bb2d0*/  LOP3.LUT P3, RZ, R155.reuse, 0x10, RZ, 0xc0, !PT ;  /* 0x000000109bff7812 */ /* 0x040fe4000786c0ff */
[C---:B------:R-:W-:Y:S02]  /*bb2e0*/  LOP3.LUT P4, RZ, R155.reuse, 0x20, RZ, 0xc0, !PT ;  /* 0x000000209bff7812 */ /* 0x040fe4000788c0ff */
[----:B------:R-:W-:-:S07]  /*bb2f0*/  LOP3.LUT P5, RZ, R155, 0x40, RZ, 0xc0, !PT ;  /* 0x000000409bff7812 */ /* 0x000fce00078ac0ff */
[----:B--2---:R1:W-:Y:S04]  /*bb300*/  @P2 STG.E desc[UR4][R16.64], R142 ;  /* 0x0000008e10002986 */ /* 0x0043e8000c101904 */
[----:B-1----:R-:W2:Y:S01]  /*bb310*/  LDL.LU R142, [R1+0x1dd0] ;  /* 0x001dd000018e7983 */ /* 0x002ea20000300800 */
[----:B---3--:R-:W-:-:S05]  /*bb320*/  IMAD.WIDE R16, R143, 0x4, R2 ;  /* 0x000000048f107825 */ /* 0x008fca00078e0202 */
[----:B------:R1:W-:Y:S02]  /*bb330*/  @P3 STG.E desc[UR4][R16.64], R140 ;  /* 0x0000008c10003986 */ /* 0x0003e4000c101904 */
[C---:B-1----:R-:W-:Y:S02]  /*bb340*/  IMAD.WIDE R16, R143.reuse, 0x4, R4 ;  /* 0x000000048f107825 */ /* 0x042fe400078e0204 */
[----:B------:R-:W3:Y:S04]  /*bb350*/  LDL.LU R140, [R1+0x19d0] ;  /* 0x0019d000018c7983 */ /* 0x000ee80000300800 */
[----:B----4-:R1:W-:Y:S02]  /*bb360*/  @P4 STG.E desc[UR4][R16.64], R139 ;  /* 0x0000008b10004986 */ /* 0x0103e4000c101904 */
[----:B-1----:R-:W-:-:S02]  /*bb370*/  IMAD.WIDE R16, R143, 0x4, R6 ;  /* 0x000000048f107825 */ /* 0x002fc400078e0206 */
[----:B------:R-:W4:Y:S04]  /*bb380*/  LDL.LU R139, [R1+0x15d0] ;  /* 0x0015d000018b7983 */ /* 0x000f280000300800 */
[----:B------:R1:W-:Y:S04]  /*bb390*/  @P5 STG.E desc[UR4][R16.64], R138 ;  /* 0x0000008a10005986 */ /* 0x0003e8000c101904 */
[----:B-1----:R-:W2:Y:S04]  /*bb3a0*/  LDL.LU R138, [R1+0x2430] ;  /* 0x00243000018a7983 */ /* 0x002ea80000300800 */
[----:B------:R-:W4:Y:S04]  /*bb3b0*/  LDL.LU R79, [R1+0x2434] ;  /* 0x00243400014f7983 */ /* 0x000f280000300800 */
[----:B------:R-:W4:Y:S04]  /*bb3c0*/  LDL.LU R244, [R1+0x11d0] ;  /* 0x0011d00001f47983 */ /* 0x000f280000300800 */
[----:B------:R-:W4:Y:S01]  /*bb3d0*/  LDL.LU R248, [R1+0xdd0] ;  /* 0x000dd00001f87983 */ /* 0x000f220000300800 */
[----:B------:R-:W-:-:S03]  /*bb3e0*/  LOP3.LUT P2, RZ, R155, 0x80, RZ, 0xc0, !PT ;  /* 0x000000809bff7812 */ /* 0x000fc6000784c0ff */
[----:B------:R-:W4:Y:S01]  /*bb3f0*/  LDL.LU R136, [R1+0x9e0] ;  /* 0x0009e00001887983 */ /* 0x000f220000300800 */
[----:B------:R-:W-:-:S03]  /*bb400*/  IMAD.WIDE R16, R143, 0x4, R8 ;  /* 0x000000048f107825 */ /* 0x000fc600078e0208 */
[----:B------:R-:W4:Y:S01]  /*bb410*/  LDL.LU R147, [R1+0x2438] ;  /* 0x0024380001937983 */ /* 0x000f220000300800 */
[C---:B------:R-:W-:Y:S02]  /*bb420*/  LOP3.LUT P3, RZ, R155.reuse, 0x100, RZ, 0xc0, !PT ;  /* 0x000001009bff7812 */ /* 0x040fe4000786c0ff */
[C---:B------:R-:W-:Y:S02]  /*bb430*/  LOP3.LUT P4, RZ, R155.reuse, 0x200, RZ, 0xc0, !PT ;  /* 0x000002009bff7812 */ /* 0x040fe4000788c0ff */
[C---:B------:R-:W-:Y:S01]  /*bb440*/  LOP3.LUT P5, RZ, R155.reuse, 0x400, RZ, 0xc0, !PT ;  /* 0x000004009bff7812 */ /* 0x040fe200078ac0ff */
[----:B------:R1:W-:Y:S04]  /*bb450*/  @P2 STG.E desc[UR4][R16.64], R141 ;  /* 0x0000008d10002986 */ /* 0x0003e8000c101904 */
[----:B-1----:R-:W4:Y:S04]  /*bb460*/  LDL.LU R141, [R1+0x243c] ;  /* 0x00243c00018d7983 */ /* 0x002f280000300800 */
        /* <DEDUP_REMOVED lines=84> */
[----:B--2---:R3:W-:Y:S02]  /*bb9b0*/  @P3 STG.E desc[UR4][R16.64], R140 ;  /* 0x0000008c10003986 */ /* 0x0047e4000c101904 */
[----:B---3--:R-:W-:-:S05]  /*bb9c0*/  IMAD.WIDE R16, R142, 0x4, R2 ;  /* 0x000000048e107825 */ /* 0x008fca00078e0202 */
[----:B------:R1:W-:Y:S02]  /*bb9d0*/  @P4 STG.E desc[UR4][R16.64], R139 ;  /* 0x0000008b10004986 */ /* 0x0003e4000c101904 */
[----:B-1----:R-:W-:-:S05]  /*bb9e0*/  IMAD.WIDE R16, R142, 0x4, R4 ;  /* 0x000000048e107825 */ /* 0x002fca00078e0204 */
[----:B----4-:R1:W-:Y:S04]  /*bb9f0*/  @P5 STG.E desc[UR4][R16.64], R138 ;  /* 0x0000008a10005986 */ /* 0x0103e8000c101904 */
        /* <DEDUP_REMOVED lines=24> */
[----:B------:R-:W2:Y:S01]  /*bbb80*/  LDL.LU R137, [R1+0x19dc] ;  /* 0x0019dc0001897983 */ /* 0x000ea20000300800 */
[----:B------:R-:W-:-:S02]  /*bbb90*/  LOP3.LUT R21, R21, 0xdfffffff, RZ, 0xc0, !PT ;  /* 0xdfffffff15157812 */ /* 0x000fc400078ec0ff */
[----:B------:R-:W-:Y:S01]  /*bbba0*/  LOP3.LUT P3, RZ, R155, 0x8000000, RZ, 0xc0, !PT ;  /* 0x080000009bff7812 */ /* 0x000fe2000786c0ff */
[----:B------:R-:W2:Y:S01]  /*bbbb0*/  LDL.LU R79, [R1+0x15dc] ;  /* 0x0015dc00014f7983 */ /* 0x000ea20000300800 */
[----:B------:R-:W-:Y:S02]  /*bbbc0*/  @P6 LOP3.LUT R21, R21, 0x20000000, RZ, 0xfc, !PT ;  /* 0x2000000015156812 */ /* 0x000fe400078efcff */
[----:B------:R-:W-:Y:S01]  /*bbbd0*/  LOP3.LUT P6, RZ, R156, 0x2, RZ, 0xc0, !PT ;  /* 0x000000029cff7812 */ /* 0x000fe200078cc0ff */
[----:B------:R-:W-:Y:S01]  /*bbbe0*/  IMAD.WIDE R16, R142, 0x4, R8 ;  /* 0x000000048e107825 */ /* 0x000fe200078e0208 */
[----:B------:R-:W2:Y:S04]  /*bbbf0*/  LDL.LU R150, [R1+0xddc] ;  /* 0x000ddc0001967983 */ /* 0x000ea80000300800 */
[----:B------:R-:W2:Y:S01]  /*bbc00*/  LDL.LU R148, [R1+0x9ec] ;  /* 0x0009ec0001947983 */ /* 0x000ea20000300800 */
[----:B------:R-:W-:-:S03]  /*bbc10*/  LOP3.LUT R21, R21, 0xbfffffff, RZ, 0xc0, !PT ;  /* 0xbfffffff15157812 */ /* 0x000fc600078ec0ff */
[----:B------:R-:W2:Y:S04]  /*bbc20*/  LDL.LU R147, [R1+0x5ec] ;  /* 0x0005ec0001937983 */ /* 0x000ea80000300800 */
[----:B------:R-:W2:Y:S04]  /*bbc30*/  LDL.LU R145, [R1+0x244c] ;  /* 0x00244c0001917983 */ /* 0x000ea80000300800 */
[----:B------:R-:W2:Y:S04]  /*bbc40*/  LDL.LU R146, [R1+0x1ec] ;  /* 0x0001ec0001927983 */ /* 0x000ea80000300800 */
[----:B------:R-:W2:Y:S04]  /*bbc50*/  LDL.LU R142, [R1+0x2450] ;  /* 0x00245000018e7983 */ /* 0x000ea80000300800 */
[----:B---3--:R1:W-:Y:S01]  /*bbc60*/  @P3 STG.E desc[UR4][R16.64], R149 ;  /* 0x0000009510003986 */ /* 0x0083e2000c101904 */
[----:B------:R-:W-:-:S02]  /*bbc70*/  @P6 LOP3.LUT R21, R21, 0x40000000, RZ, 0xfc, !PT ;  /* 0x4000000015156812 */ /* 0x000fc400078efcff */
[----:B------:R-:W-:Y:S01]  /*bbc80*/  LOP3.LUT P6, RZ, R156, 0x1, RZ, 0xc0, !PT ;  /* 0x000000019cff7812 */ /* 0x000fe200078cc0ff */
[----:B-1----:R-:W3:Y:S01]  /*bbc90*/  LDL.LU R149, [R1+0x11dc] ;  /* 0x0011dc0001957983 */ /* 0x002ee20000300800 */
[----:B------:R-:W-:-:S11]  /*bbca0*/  LOP3.LUT R21, R21, 0x7fffffff, RZ, 0xc0, !PT ;  /* 0x7fffffff15157812 */ /* 0x000fd600078ec0ff */
[----:B------:R-:W-:Y:S02]  /*bbcb0*/  @P6 LOP3.LUT R21, R21, 0x80000000, RZ, 0xfc, !PT ;  /* 0x8000000015156812 */ /* 0x000fe400078efcff */
[C---:B------:R-:W-:Y:S02]  /*bbcc0*/  LOP3.LUT P6, RZ, R155.reuse, 0x80000000, RZ, 0xc0, !PT ;  /* 0x800000009bff7812 */ /* 0x040fe400078cc0ff */
[C---:B------:R-:W-:Y:S02]  /*bbcd0*/  LOP3.LUT P4, RZ, R155.reuse, 0x10000000, RZ, 0xc0, !PT ;  /* 0x100000009bff7812 */ /* 0x040fe4000788c0ff */
[----:B------:R-:W-:Y:S01]  /*bbce0*/  LOP3.LUT P5, RZ, R155, 0x20000000, RZ, 0xc0, !PT ;  /* 0x200000009bff7812 */ /* 0x000fe200078ac0ff */
[----:B----4-:R-:W-:Y:S01]  /*bbcf0*/  IMAD.WIDE R16, R140, 0x4, R2 ;  /* 0x000000048c107825 */ /* 0x010fe200078e0202 */
[----:B------:R-:W-:-:S07]  /*bbd00*/  LOP3.LUT R20, R20, 0xfffffffe, RZ, 0xc0, !PT ;  /* 0xfffffffe14147812 */ /* 0x000fce00078ec0ff */
[----:B------:R-:W-:Y:S02]  /*bbd10*/  @P6 LOP3.LUT R20, R20, 0x1, RZ, 0xfc, !PT ;  /* 0x0000000114146812 */ /* 0x000fe400078efcff */
[----:B------:R-:W-:Y:S01]  /*bbd20*/  LOP3.LUT P6, RZ, R155, 0x40000000, RZ, 0xc0, !PT ;  /* 0x400000009bff7812 */ /* 0x000fe200078cc0ff */
[----:B------:R1:W-:Y:S02]  /*bbd30*/  @P4 STG.E desc[UR4][R16.64], R144 ;  /* 0x0000009010004986 */ /* 0x0003e4000c101904 */
[C---:B-1----:R-:W-:Y:S02]  /*bbd40*/  IMAD.WIDE R16, R140.reuse, 0x4, R4 ;  /* 0x000000048c107825 */ /* 0x042fe400078e0204 */
[----:B------:R-:W4:Y:S04]  /*bbd50*/  LDL.LU R144, [R1+0x1de0] ;  /* 0x001de00001907983 */ /* 0x000f280000300800 */
[----:B------:R1:W-:Y:S02]  /*bbd60*/  @P5 STG.E desc[UR4][R16.64], R143 ;  /* 0x0000008f10005986 */ /* 0x0003e4000c101904 */
[----:B-1----:R-:W-:-:S02]  /*bbd70*/  IMAD.WIDE R16, R140, 0x4, R6 ;  /* 0x000000048c107825 */ /* 0x002fc400078e0206 */
[----:B------:R-:W4:Y:S04]  /*bbd80*/  LDL.LU R143, [R1+0x19e0] ;  /* 0x0019e000018f7983 */ /* 0x000f280000300800 */
[----:B------:R1:W-:Y:S01]  /*bbd90*/  @P6 STG.E desc[UR4][R16.64], R141 ;  /* 0x0000008d10006986 */ /* 0x0003e2000c101904 */
[----:B------:R-:W-:Y:S01]  /*bbda0*/  LOP3.LUT P6, RZ, R20, 0x1, RZ, 0xc0, !PT ;  /* 0x0000000114ff7812 */ /* 0x000fe200078cc0ff */
[----:B-1----:R-:W-:Y:S02]  /*bbdb0*/  IMAD.WIDE R16, R140, 0x4, R8 ;  /* 0x000000048c107825 */ /* 0x002fe400078e0208 */
[----:B------:R-:W4:Y:S10]  /*bbdc0*/  LDL.LU R141, [R1+0x15e0] ;  /* 0x0015e000018d7983 */ /* 0x000f340000300800 */
[----:B------:R1:W-:Y:S01]  /*bbdd0*/  @P6 STG.E desc[UR4][R16.64], R139 ;  /* 0x0000008b10006986 */ /* 0x0003e2000c101904 */
[----:B------:R-:W-:-:S03]  /*bbde0*/  LOP3.LUT P6, RZ, R21, 0x80000000, RZ, 0xc0, !PT ;  /* 0x8000000015ff7812 */ /* 0x000fc600078cc0ff */
[----:B------:R-:W4:Y:S01]  /*bbdf0*/  LDL.LU R140, [R1+0x11e0] ;  /* 0x0011e000018c7983 */ /* 0x000f220000300800 */
        /* <DEDUP_REMOVED lines=36> */
[----:B------:R1:W-:Y:S02]  /*bc040*/  @P3 STG.E desc[UR4][R16.64], R141 ;  /* 0x0000008d10003986 */ /* 0x0003e4000c101904 */
[----:B-1----:R-:W-:Y:S02]  /*bc050*/  IMAD.WIDE R16, R142, 0x4, R8 ;  /* 0x000000048e107825 */ /* 0x002fe400078e0208 */
[----:B------:R-:W4:Y:S04]  /*bc060*/  LDL.LU R142, [R1+0x9f0] ;  /* 0x0009f000018e7983 */ /* 0x000f280000300800 */
[----:B------:R1:W-:Y:S04]  /*bc070*/  @P4 STG.E desc[UR4][R16.64], R140 ;  /* 0x0000008c10004986 */ /* 0x0003e8000c101904 */
[----:B-1----:R-:W3:Y:S04]  /*bc080*/  LDL.LU R140, [R1+0x5f0] ;  /* 0x0005f000018c7983 */ /* 0x002ee80000300800 */
[----:B------:R-:W3:Y:S04]  /*bc090*/  LDL.LU R249, [R1+0x1f0] ;  /* 0x0001f00001f97983 */ /* 0x000ee80000300800 */
[----:B------:R-:W3:Y:S04]  /*bc0a0*/  LDL.LU R244, [R1+0x1de4] ;  /* 0x001de40001f47983 */ /* 0x000ee80000300800 */
[----:B------:R-:W3:Y:S01]  /*bc0b0*/  LDL.LU R248, [R1+0x19e4] ;  /* 0x0019e40001f87983 */ /* 0x000ee20000300800 */
[----:B--2---:R-:W-:-:S05]  /*bc0c0*/  IMAD.WIDE R16, R139, 0x4, R2 ;  /* 0x000000048b107825 */ /* 0x004fca00078e0202 */
[----:B------:R1:W-:Y:S04]  /*bc0d0*/  @P5 STG.E desc[UR4][R16.64], R138 ;  /* 0x0000008a10005986 */ /* 0x0003e8000c101904 */
[----:B-1----:R-:W2:Y:S04]  /*bc0e0*/  LDL.LU R138, [R1+0x2458] ;  /* 0x00245800018a7983 */ /* 0x002ea80000300800 */
[----:B------:R-:W2:Y:S01]  /*bc0f0*/  LDL.LU R136, [R1+0x15e4] ;  /* 0x0015e40001887983 */ /* 0x000ea20000300800 */
[----:B------:R-:W-:Y:S02]  /*bc100*/  LOP3.LUT P6, RZ, R156, 0x8000000, RZ, 0xc0, !PT ;  /* 0x080000009cff7812 */ /* 0x000fe400078cc0ff */
[----:B------:R-:W-:Y:S01]  /*bc110*/  LOP3.LUT R21, R21, 0xfffdffff, RZ, 0xc0, !PT ;  /* 0xfffdffff15157812 */ /* 0x000fe200078ec0ff */
[----:B------:R-:W2:Y:S04]  /*bc120*/  LDL.LU R137, [R1+0x11e4] ;  /* 0x0011e40001897983 */ /* 0x000ea80000300800 */
[----:B------:R-:W2:Y:S04]  /*bc130*/  LDL.LU R79, [R1+0xde4] ;  /* 0x000de400014f7983 */ /* 0x000ea80000300800 */
[----:B------:R-:W2:Y:S02]  /*bc140*/  LDL.LU R151, [R1+0x9f4] ;  /* 0x0009f40001977983 */ /* 0x000ea40000300800 */
[----:B------:R-:W-:-:S02]  /*bc150*/  @P6 LOP3.LUT R21, R21, 0x20000, RZ, 0xfc, !PT ;  /* 0x0002000015156812 */ /* 0x000fc400078efcff */
        /* <DEDUP_REMOVED lines=9> */
[----:B------:R-:W2:Y:S01]  /*bc1f0*/  LDL.LU R146, [R1+0x15e8] ;  /* 0x0015e80001927983 */ /* 0x000ea20000300800 */
[----:B------:R-:W-:-:S03]  /*bc200*/  LOP3.LUT P2, RZ, R156, 0x2000, RZ, 0xc0, !PT ;  /* 0x000020009cff7812 */ /* 0x000fc6000784c0ff */
[----:B------:R-:W2:Y:S01]  /*bc210*/  LDL.LU R144, [R1+0x2460] ;  /* 0x0024600001907983 */ /* 0x000ea20000300800 */
[C---:B------:R-:W-:Y:S01]  /*bc220*/  LOP3.LUT P3, RZ, R156.reuse, 0x4000, RZ, 0xc0, !PT ;  /* 0x000040009cff7812 */ /* 0x040fe2000786c0ff */
[----:B------:R-:W-:Y:S01]  /*bc230*/  IMAD.WIDE R16, R139, 0x4, R4 ;  /* 0x000000048b107825 */ /* 0x000fe200078e0204 */
[C---:B------:R-:W-:Y:S01]  /*bc240*/  LOP3.LUT P4, RZ, R156.reuse, 0x10000, RZ, 0xc0, !PT ;  /* 0x000100009cff7812 */ /* 0x040fe2000788c0ff */
[----:B------:R-:W2:Y:S02]  /*bc250*/  LDL.LU R143, [R1+0x11e8] ;  /* 0x0011e800018f7983 */ /* 0x000ea40000300800 */
[----:B------:R-:W-:Y:S02]  /*bc260*/  @P6 LOP3.LUT R21, R21, 0x80000, RZ, 0xfc, !PT ;  /* 0x0008000015156812 */ /* 0x000fe400078efcff */
        /* <DEDUP_REMOVED lines=18> */
[----:B----4-:R1:W-:Y:S02]  /*bc390*/  @P2 STG.E desc[UR4][R16.64], R142 ;  /* 0x0000008e10002986 */ /* 0x0103e4000c101904 */
[C---:B-1----:R-:W-:Y:S02]  /*bc3a0*/  IMAD.WIDE R16, R139.reuse, 0x4, R6 ;  /* 0x000000048b107825 */ /* 0x042fe400078e0206 */
[----:B------:R-:W4:Y:S04]  /*bc3b0*/  LDL.LU R142, [R1+0x9f8] ;  /* 0x0009f800018e7983 */ /* 0x000f280000300800 */
[----:B---3--:R1:W-:Y:S02]  /*bc3c0*/  @P3 STG.E desc[UR4][R16.64], R140 ;  /* 0x0000008c10003986 */ /* 0x0083e4000c101904 */
[----:B-1----:R-:W-:-:S02]  /*bc3d0*/  IMAD.WIDE R16, R139, 0x4, R8 ;  /* 0x000000048b107825 */ /* 0x002fc400078e0208 */
[----:B------:R-:W3:Y:S04]  /*bc3e0*/  LDL.LU R140, [R1+0x5f8] ;  /* 0x0005f800018c7983 */ /* 0x000ee80000300800 */
[----:B------:R2:W-:Y:S04]  /*bc3f0*/  @P4 STG.E desc[UR4][R16.64], R249 ;  /* 0x000000f910004986 */ /* 0x0005e8000c101904 */
[----:B------:R-:W4:Y:S01]  /*bc400*/  LDL.LU R139, [R1+0x2464] ;  /* 0x00246400018b7983 */ /* 0x000f220000300800 */
        /* <DEDUP_REMOVED lines=38> */
[----:B----4-:R-:W-:-:S05]  /*bc670*/  IMAD.WIDE R16, R139, 0x4, R2 ;  /* 0x000000048b107825 */ /* 0x010fca00078e0202 */
[----:B------:R1:W-:Y:S01]  /*bc680*/  @P2 STG.E desc[UR4][R16.64], R141 ;  /* 0x0000008d10002986 */ /* 0x0003e2000c101904 */
[----:B------:R-:W-:Y:S01]  /*bc690*/  LOP3.LUT P5, RZ, R157, 0x2, RZ, 0xc0, !PT ;  /* 0x000000029dff7812 */ /* 0x000fe200078ac0ff */
[----:B-1----:R-:W-:-:S05]  /*bc6a0*/  IMAD.WIDE R16, R139, 0x4, R4 ;  /* 0x000000048b107825 */ /* 0x002fca00078e0204 */
[----:B------:R1:W-:Y:S02]  /*bc6b0*/  @P3 STG.E desc[UR4][R16.64], R142 ;  /* 0x0000008e10003986 */ /* 0x0003e4000c101904 */
[----:B-1----:R-:W-:-:S05]  /*bc6c0*/  IMAD.WIDE R16, R139, 0x4, R6 ;  /* 0x000000048b107825 */ /* 0x002fca00078e0206 */
[----:B---3--:R1:W-:Y:S02]  /*bc6d0*/  @P4 STG.E desc[UR4][R16.64], R140 ;  /* 0x0000008c10004986 */ /* 0x0083e4000c101904 */
[----:B-1----:R-:W-:-:S05]  /*bc6e0*/  IMAD.WIDE R16, R139, 0x4, R8 ;  /* 0x000000048b107825 */ /* 0x002fca00078e0208 */
[----:B--2---:R1:W-:Y:S04]  /*bc6f0*/  @P5 STG.E desc[UR4][R16.64], R138 ;  /* 0x0000008a10005986 */ /* 0x0043e8000c101904 */
        /* <DEDUP_REMOVED lines=27> */
[----:B------:R-:W2:Y:S04]  /*bc8b0*/  LDL.LU R151, [R1+0x1df0] ;  /* 0x001df00001977983 */ /* 0x000ea80000300800 */
[----:B------:R-:W2:Y:S01]  /*bc8c0*/  LDL.LU R148, [R1+0x2470] ;  /* 0x0024700001947983 */ /* 0x000ea20000300800 */
[----:B------:R-:W-:-:S02]  /*bc8d0*/  @P6 LOP3.LUT R21, R21, 0x2000, RZ, 0xfc, !PT ;  /* 0x0000200015156812 */ /* 0x000fc400078efcff */
[----:B------:R-:W-:Y:S01]  /*bc8e0*/  LOP3.LUT P6, RZ, R157, 0x200, RZ, 0xc0, !PT ;  /* 0x000002009dff7812 */ /* 0x000fe200078cc0ff */
[----:B------:R-:W2:Y:S01]  /*bc8f0*/  LDL.LU R149, [R1+0x19f0] ;  /* 0x0019f00001957983 */ /* 0x000ea20000300800 */
[----:B------:R-:W-:-:S03]  /*bc900*/  LOP3.LUT R21, R21, 0xffffbfff, RZ, 0xc0, !PT ;  /* 0xffffbfff15157812 */ /* 0x000fc600078ec0ff */
[----:B------:R-:W2:Y:S01]  /*bc910*/  LDL.LU R150, [R1+0x15f0] ;  /* 0x0015f00001967983 */ /* 0x000ea20000300800 */
[C---:B------:R-:W-:Y:S02]  /*bc920*/  LOP3.LUT P3, RZ, R157.reuse, 0x8, RZ, 0xc0, !PT ;  /* 0x000000089dff7812 */ /* 0x040fe4000786c0ff */
[----:B------:R-:W-:Y:S01]  /*bc930*/  LOP3.LUT P4, RZ, R157, 0x10, RZ, 0xc0, !PT ;  /* 0x000000109dff7812 */ /* 0x000fe2000788c0ff */
[----:B------:R-:W-:Y:S01]  /*bc940*/  IMAD.WIDE R16, R141, 0x4, R4 ;  /* 0x000000048d107825 */ /* 0x000fe200078e0204 */
[----:B------:R-:W2:Y:S03]  /*bc950*/  LDL.LU R147, [R1+0x11f0] ;  /* 0x0011f00001937983 */ /* 0x000ea60000300800 */
[----:B------:R-:W-:Y:S02]  /*bc960*/  @P6 LOP3.LUT R21, R21, 0x4000, RZ, 0xfc, !PT ;  /* 0x0000400015156812 */ /* 0x000fe400078efcff */
[----:B------:R-:W-:-:S02]  /*bc970*/  LOP3.LUT P6, RZ, R157, 0x100, RZ, 0xc0, !PT ;  /* 0x000001009dff7812 */ /* 0x000fc400078cc0ff */
[----:B------:R-:W-:Y:S02]  /*bc980*/  LOP3.LUT R21, R21, 0xffff7fff, RZ, 0xc0, !PT ;  /* 0xffff7fff15157812 */ /* 0x000fe400078ec0ff */
[----:B------:R-:W-:-:S09]  /*bc990*/  LOP3.LUT P5, RZ, R157, 0x20, RZ, 0xc0, !PT ;  /* 0x000000209dff7812 */ /* 0x000fd200078ac0ff */
[----:B------:R-:W-:Y:S02]  /*bc9a0*/  @P6 LOP3.LUT R21, R21, 0x8000, RZ, 0xfc, !PT ;  /* 0x0000800015156812 */ /* 0x000fe400078efcff */
[----:B------:R-:W-:Y:S01]  /*bc9b0*/  LOP3.LUT P6, RZ, R157, 0x80, RZ, 0xc0, !PT ;  /* 0x000000809dff7812 */ /* 0x000fe200078cc0ff */
[----:B---3--:R1:W-:Y:S01]  /*bc9c0*/  @P3 STG.E desc[UR4][R16.64], R144 ;  /* 0x0000009010003986 */ /* 0x0083e2000c101904 */
[----:B------:R-:W-:Y:S01]  /*bc9d0*/  LOP3.LUT R21, R21, 0xfffeffff, RZ, 0xc0, !PT ;  /* 0xfffeffff15157812 */ /* 0x000fe200078ec0ff */
[----:B-1----:R-:W-:-:S10]  /*bc9e0*/  IMAD.WIDE R16, R141, 0x4, R6 ;  /* 0x000000048d107825 */ /* 0x002fd400078e0206 */
[----:B------:R-:W-:Y:S02]  /*bc9f0*/  @P6 LOP3.LUT R21, R21, 0x10000, RZ, 0xfc, !PT ;  /* 0x0001000015156812 */ /* 0x000fe400078efcff */
[----:B------:R-:W-:Y:S01]  /*bca00*/  LOP3.LUT P6, RZ, R157, 0x40, RZ, 0xc0, !PT ;  /* 0x000000409dff7812 */ /* 0x000fe200078cc0ff */
[----:B----4-:R1:W-:Y:S04]  /*bca10*/  @P4 STG.E desc[UR4][R16.64], R143 ;  /* 0x0000008f10004986 */ /* 0x0103e8000c101904 */
[----:B-1----:R-:W3:Y:S01]  /*bca20*/  LDL.LU R143, [R1+0x2474] ;  /* 0x00247400018f7983 */ /* 0x002ee20000300800 */
        /* <DEDUP_REMOVED lines=36> */
[----:B---3--:R-:W-:-:S08]  /*bcc70*/  IMAD.WIDE R16, R143, 0x4, R2 ;  /* 0x000000048f107825 */ /* 0x008fd000078e0202 */
        /* <DEDUP_REMOVED lines=39> */
[----:B------:R-:W-:-:S03]  /*bcef0*/  LOP3.LUT P5, RZ, R157, 0x1000000, RZ, 0xc0, !PT ;  /* 0x010000009dff7812 */ /* 0x000fc600078ac0ff */
[----:B------:R-:W4:Y:S01]  /*bcf00*/  LDL.LU R144, [R1+0x19fc] ;  /* 0x0019fc0001907983 */ /* 0x000f220000300800 */
[----:B------:R-:W-:Y:S02]  /*bcf10*/  LOP3.LUT P6, RZ, R158, 0x2, RZ, 0xc0, !PT ;  /* 0x000000029eff7812 */ /* 0x000fe400078cc0ff */
[----:B------:R-:W-:Y:S01]  /*bcf20*/  LOP3.LUT R21, R21, 0xfffffffd, RZ, 0xc0, !PT ;  /* 0xfffffffd15157812 */ /* 0x000fe200078ec0ff */
[----:B---3--:R2:W-:Y:S10]  /*bcf30*/  @P2 STG.E desc[UR4][R16.64], R143 ;  /* 0x0000008f10002986 */ /* 0x0085f4000c101904 */
        /* <DEDUP_REMOVED lines=15> */
[----:B------:R1:W-:Y:S02]  /*bd030*/  @P4 STG.E desc[UR4][R16.64], R140 ;  /* 0x0000008c10004986 */ /* 0x0003e4000c101904 */
[----:B-1----:R-:W-:-:S02]  /*bd040*/  IMAD.WIDE R16, R138, 0x4, R6 ;  /* 0x000000048a107825 */ /* 0x002fc400078e0206 */
[----:B------:R-:W3:Y:S04]  /*bd050*/  LDL.LU R140, [R1+0x11fc] ;  /* 0x0011fc00018c7983 */ /* 0x000ee80000300800 */
[----:B------:R1:W-:Y:S02]  /*bd060*/  @P5 STG.E desc[UR4][R16.64], R139 ;  /* 0x0000008b10005986 */ /* 0x0003e4000c101904 */
[----:B-1----:R-:W-:Y:S02]  /*bd070*/  IMAD.WIDE R16, R138, 0x4, R8 ;  /* 0x000000048a107825 */ /* 0x002fe400078e0208 */
[----:B------:R-:W4:Y:S04]  /*bd080*/  LDL.LU R139, [R1+0xdfc] ;  /* 0x000dfc00018b7983 */ /* 0x000f280000300800 */
[----:B------:R-:W4:Y:S04]  /*bd090*/  LDL.LU R138, [R1+0xa0c] ;  /* 0x000a0c00018a7983 */ /* 0x000f280000300800 */
[----:B------:R-:W4:Y:S01]  /*bd0a0*/  LDL.LU R143, [R1+0x248c] ;  /* 0x00248c00018f7983 */ /* 0x000f220000300800 */
        /* <DEDUP_REMOVED lines=49> */
[----:B--2---:R1:W-:Y:S02]  /*bd3c0*/  @P2 STG.E desc[UR4][R16.64], R141 ;  /* 0x0000008d10002986 */ /* 0x0043e4000c101904 */
[----:B-1----:R-:W-:-:S02]  /*bd3d0*/  IMAD.WIDE R16, R142, 0x4, R8 ;  /* 0x000000048e107825 */ /* 0x002fc400078e0208 */
[----:B------:R-:W2:Y:S04]  /*bd3e0*/  LDL.LU R142, [R1+0x20c] ;  /* 0x00020c00018e7983 */ /* 0x000ea80000300800 */
[----:B---3--:R1:W-:Y:S04]  /*bd3f0*/  @P3 STG.E desc[UR4][R16.64], R140 ;  /* 0x0000008c10003986 */ /* 0x0083e8000c101904 */
[----:B------:R-:W3:Y:S04]  /*bd400*/  LDL.LU R141, [R1+0x1ed0] ;  /* 0x001ed000018d7983 */ /* 0x000ee80000300800 */
[----:B-1----:R-:W3:Y:S01]  /*bd410*/  LDL.LU R140, [R1+0x1a00] ;  /* 0x001a0000018c7983 */ /* 0x002ee20000300800 */
[----:B----4-:R-:W-:-:S05]  /*bd420*/  IMAD.WIDE R16, R143, 0x4, R2 ;  /* 0x000000048f107825 */ /* 0x010fca00078e0202 */
[----:B------:R1:W-:Y:S02]  /*bd430*/  @P4 STG.E desc[UR4][R16.64], R139 ;  /* 0x0000008b10004986 */ /* 0x0003e4000c101904 */
[----:B-1----:R-:W-:Y:S02]  /*bd440*/  IMAD.WIDE R16, R143, 0x4, R4 ;  /* 0x000000048f107825 */ /* 0x002fe400078e0204 */
[----:B------:R-:W4:Y:S04]  /*bd450*/  LDL.LU R139, [R1+0x1600] ;  /* 0x00160000018b7983 */ /* 0x000f280000300800 */
[----:B------:R1:W-:Y:S04]  /*bd460*/  @P5 STG.E desc[UR4][R16.64], R138 ;  /* 0x0000008a10005986 */ /* 0x0003e8000c101904 */
[----:B-1----:R-:W3:Y:S01]  /*bd470*/  LDL.LU R138, [R1+0x2490] ;  /* 0x00249000018a7983 */ /* 0x002ee20000300800 */
[----:B------:R-:W-:-:S03]  /*bd480*/  LOP3.LUT P6, RZ, R158, 0x100000, RZ, 0xc0, !PT ;  /* 0x001000009eff7812 */ /* 0x000fc600078cc0ff */
[----:B------:R-:W4:Y:S01]  /*bd490*/  LDL.LU R248, [R1+0x1200] ;  /* 0x0012000001f87983 */ /* 0x000f220000300800 */
[----:B------:R-:W-:-:S03]  /*bd4a0*/  LOP3.LUT R22, R22, 0xfdffffff, RZ, 0xc0, !PT ;  /* 0xfdffffff16167812 */ /* 0x000fc600078ec0ff */
[----:B------:R-:W4:Y:S04]  /*bd4b0*/  LDL.LU R151, [R1+0x2494] ;  /* 0x0024940001977983 */ /* 0x000f280000300800 */
[----:B------:R-:W4:Y:S02]  /*bd4c0*/  LDL.LU R136, [R1+0xe10] ;  /* 0x000e100001887983 */ /* 0x000f240000300800 */
[----:B------:R-:W-:Y:S02]  /*bd4d0*/  @P6 LOP3.LUT R22, R22, 0x2000000, RZ, 0xfc, !PT ;  /* 0x0200000016166812 */ /* 0x000fe400078efcff */
        /* <DEDUP_REMOVED lines=9> */
[----:B------:R-:W4:Y:S04]  /*bd570*/  LDL.LU R148, [R1+0x1a04] ;  /* 0x001a040001947983 */ /* 0x000f280000300800 */
[----:B------:R-:W4:Y:S04]  /*bd580*/  LDL.LU R147, [R1+0x1604] ;  /* 0x0016040001937983 */ /* 0x000f280000300800 */
[----:B------:R-:W4:Y:S02]  /*bd590*/  LDL.LU R145, [R1+0x2498] ;  /* 0x0024980001917983 */ /* 0x000f240000300800 */
[----:B------:R-:W-:-:S02]  /*bd5a0*/  @P6 LOP3.LUT R22, R22, 0x8000000, RZ, 0xfc, !PT ;  /* 0x0800000016166812 */ /* 0x000fc400078efcff */
[C---:B------:R-:W-:Y:S02]  /*bd5b0*/  LOP3.LUT P6, RZ, R158.reuse, 0x20000, RZ, 0xc0, !PT ;  /* 0x000200009eff7812 */ /* 0x040fe400078cc0ff */
[C---:B------:R-:W-:Y:S02]  /*bd5c0*/  LOP3.LUT P2, RZ, R158.reuse, 0x100, RZ, 0xc0, !PT ;  /* 0x000001009eff7812 */ /* 0x040fe4000784c0ff */
[----:B------:R-:W-:Y:S01]  /*bd5d0*/  LOP3.LUT P3, RZ, R158, 0x200, RZ, 0xc0, !PT ;  /* 0x000002009eff7812 */ /* 0x000fe2000786c0ff */
[----:B------:R-:W-:Y:S01]  /*bd5e0*/  IMAD.WIDE R16, R143, 0x4, R6 ;  /* 0x000000048f107825 */ /* 0x000fe200078e0206 */
[----:B------:R-:W-:Y:S01]  /*bd5f0*/  LOP3.LUT R22, R22, 0xefffffff, RZ, 0xc0, !PT ;  /* 0xefffffff16167812 */ /* 0x000fe200078ec0ff */
        /* <DEDUP_REMOVED lines=23> */
[----:B---3--:R-:W-:-:S05]  /*bd770*/  IMAD.WIDE R16, R138, 0x4, R2 ;  /* 0x000000048a107825 */ /* 0x008fca00078e0202 */
[----:B------:R1:W-:Y:S02]  /*bd780*/  @P4 STG.E desc[UR4][R16.64], R141 ;  /* 0x0000008d10004986 */ /* 0x0003e4000c101904 */
[C---:B-1----:R-:W-:Y:S02]  /*bd790*/  IMAD.WIDE R16, R138.reuse, 0x4, R4 ;  /* 0x000000048a107825 */ /* 0x042fe400078e0204 */
[----:B------:R-:W3:Y:S04]  /*bd7a0*/  LDL.LU R141, [R1+0xa14] ;  /* 0x000a1400018d7983 */ /* 0x000ee80000300800 */
[----:B------:R1:W-:Y:S02]  /*bd7b0*/  @P5 STG.E desc[UR4][R16.64], R140 ;  /* 0x0000008c10005986 */ /* 0x0003e4000c101904 */
[----:B-1----:R-:W-:-:S02]  /*bd7c0*/  IMAD.WIDE R16, R138, 0x4, R6 ;  /* 0x000000048a107825 */ /* 0x002fc400078e0206 */
[----:B------:R-:W3:Y:S04]  /*bd7d0*/  LDL.LU R140, [R1+0x614] ;  /* 0x00061400018c7983 */ /* 0x000ee80000300800 */
[----:B----4-:R1:W-:Y:S02]  /*bd7e0*/  @P6 STG.E desc[UR4][R16.64], R139 ;  /* 0x0000008b10006986 */ /* 0x0103e4000c101904 */
[----:B-1----:R-:W-:Y:S02]  /*bd7f0*/  IMAD.WIDE R16, R138, 0x4, R8 ;  /* 0x000000048a107825 */ /* 0x002fe400078e0208 */
        /* <DEDUP_REMOVED lines=39> */
[----:B---3--:R1:W-:Y:S02]  /*bda70*/  @P3 STG.E desc[UR4][R16.64], R141 ;  /* 0x0000008d10003986 */ /* 0x0083e4000c101904 */
[----:B-1----:R-:W-:Y:S02]  /*bda80*/  IMAD.WIDE R16, R142, 0x4, R8 ;  /* 0x000000048e107825 */ /* 0x002fe400078e0208 */
[----:B------:R-:W2:Y:S04]  /*bda90*/  LDL.LU R142, [R1+0x1a08] ;  /* 0x001a0800018e7983 */ /* 0x000ea80000300800 */
[----:B------:R1:W-:Y:S04]  /*bdaa0*/  @P4 STG.E desc[UR4][R16.64], R140 ;  /* 0x0000008c10004986 */ /* 0x0003e8000c101904 */
[----:B-1----:R-:W3:Y:S04]  /*bdab0*/  LDL.LU R140, [R1+0x1608] ;  /* 0x00160800018c7983 */ /* 0x002ee80000300800 */
[----:B------:R-:W3:Y:S04]  /*bdac0*/  LDL.LU R249, [R1+0x1208] ;  /* 0x0012080001f97983 */ /* 0x000ee80000300800 */
[----:B------:R-:W3:Y:S01]  /*bdad0*/  LDL.LU R244, [R1+0xe18] ;  /* 0x000e180001f47983 */ /* 0x000ee20000300800 */
[----:B----4-:R-:W-:-:S03]  /*bdae0*/  IMAD.WIDE R16, R139, 0x4, R2 ;  /* 0x000000048b107825 */ /* 0x010fc600078e0202 */
[----:B------:R-:W4:Y:S04]  /*bdaf0*/  LDL.LU R248, [R1+0xe08] ;  /* 0x000e080001f87983 */ /* 0x000f280000300800 */
[----:B------:R1:W-:Y:S04]  /*bdb00*/  @P5 STG.E desc[UR4][R16.64], R138 ;  /* 0x0000008a10005986 */ /* 0x0003e8000c101904 */
        /* <DEDUP_REMOVED lines=20> */
[C---:B------:R-:W-:Y:S01]  /*bdc50*/  LOP3.LUT P3, RZ, R158.reuse, 0x10000000, RZ, 0xc0, !PT ;  /* 0x100000009eff7812 */ /* 0x040fe2000786c0ff */
        /* <DEDUP_REMOVED lines=28> */
[----:B------:R4:W-:Y:S04]  /*bde20*/  @P4 STG.E desc[UR4][R16.64], R249 ;  /* 0x000000f910004986 */ /* 0x0009e8000c101904 */
[----:B------:R-:W2:Y:S01]  /*bde30*/  LDL.LU R139, [R1+0x24b0] ;  /* 0x0024b000018b7983 */ /* 0x000ea20000300800 */
[----:B----4-:R-:W-:-:S05]  /*bde40*/  IMAD.WIDE R16, R138, 0x4, R2 ;  /* 0x000000048a107825 */ /* 0x010fca00078e0202 */
[----:B------:R1:W-:Y:S02]  /*bde50*/  @P5 STG.E desc[UR4][R16.64], R244 ;  /* 0x000000f410005986 */ /* 0x0003e4000c101904 */
[----:B-1----:R-:W-:-:S05]  /*bde60*/  IMAD.WIDE R16, R138, 0x4, R4 ;  /* 0x000000048a107825 */ /* 0x002fca00078e0204 */
[----:B------:R1:W-:Y:S01]  /*bde70*/  @P6 STG.E desc[UR4][R16.64], R248 ;  /* 0x000000f810006986 */ /* 0x0003e2000c101904 */
[----:B------:R-:W-:Y:S01]  /*bde80*/  LOP3.LUT P6, RZ, R22, 0x1000000, RZ, 0xc0, !PT ;  /* 0x0100000016ff7812 */ /* 0x000fe200078cc0ff */
[----:B-1----:R-:W-:-:S12]  /*bde90*/  IMAD.WIDE R16, R138, 0x4, R6 ;  /* 0x000000048a107825 */ /* 0x002fd800078e0206 */
[----:B------:R1:W-:Y:S02]  /*bdea0*/  @P6 STG.E desc[UR4][R16.64], R136 ;  /* 0x0000008810006986 */ /* 0x0003e4000c101904 */
[----:B-1----:R-:W-:Y:S02]  /*bdeb0*/  IMAD.WIDE R16, R138, 0x4, R8 ;  /* 0x000000048a107825 */ /* 0x002fe400078e0208 */
        /* <DEDUP_REMOVED lines=38> */
[----:B---3--:R1:W-:Y:S02]  /*be120*/  @P4 STG.E desc[UR4][R16.64], R140 ;  /* 0x0000008c10004986 */ /* 0x0083e4000c101904 */
[----:B-1----:R-:W-:-:S02]  /*be130*/  IMAD.WIDE R16, R139, 0x4, R8 ;  /* 0x000000048b107825 */ /* 0x002fc400078e0208 */
[----:B------:R-:W3:Y:S04]  /*be140*/  LDL.LU R140, [R1+0xa20] ;  /* 0x000a2000018c7983 */ /* 0x000ee80000300800 */
[----:B------:R-:W3:Y:S04]  /*be150*/  LDL.LU R139, [R1+0x620] ;  /* 0x00062000018b7983 */ /* 0x000ee80000300800 */
[----:B----4-:R1:W-:Y:S04]  /*be160*/  @P5 STG.E desc[UR4][R16.64], R138 ;  /* 0x0000008a10005986 */ /* 0x0103e8000c101904 */
[----:B-1----:R-:W4:Y:S04]  /*be170*/  LDL.LU R138, [R1+0x24b4] ;  /* 0x0024b400018a7983 */ /* 0x002f280000300800 */
        /* <DEDUP_REMOVED lines=36> */
[----:B----4-:R-:W-:-:S05]  /*be3c0*/  IMAD.WIDE R16, R138, 0x4, R2 ;  /* 0x000000048a107825 */ /* 0x010fca00078e0202 */
[----:B--2---:R1:W-:Y:S02]  /*be3d0*/  @P2 STG.E desc[UR4][R16.64], R142 ;  /* 0x0000008e10002986 */ /* 0x0043e4000c101904 */
        /* <DEDUP_REMOVED lines=86> */
[----:B------:R-:W-:Y:S01]  /*be940*/  LOP3.LUT P4, RZ, R160, 0x8, RZ, 0xc0, !PT ;  /* 0x00000008a0ff7812 */ /* 0x000fe2000788c0ff */
        /* <DEDUP_REMOVED lines=51> */
[C---:B-1----:R-:W-:Y:S01]  /*bec80*/  IMAD.WIDE R16, R147.reuse, 0x4, R2 ;  /* 0x0000000493107825 */ /* 0x042fe200078e0202 */
        /* <DEDUP_REMOVED lines=70> */
[C---:B------:R-:W-:Y:S01]  /*bf0f0*/  LOP3.LUT P3, RZ, R160.reuse, 0x200000, RZ, 0xc0, !PT ;  /* 0x00200000a0ff7812 */ /* 0x040fe2000786c0ff */
        /* <DEDUP_REMOVED lines=584> */
[C---:B------:R-:W-:Y:S01]  /*c1580*/  LOP3.LUT P5, RZ, R164.reuse, 0x20, RZ, 0xc0, !PT ;  /* 0x00000020a4ff7812 */ /* 0x040fe200078ac0ff */
        /* <DEDUP_REMOVED lines=352> */
[C---:B------:R-:W-:Y:S01]  /*c2b90*/  LOP3.LUT P6, RZ, R166.reuse, 0x20, RZ, 0xc0, !PT ;  /* 0x00000020a6ff7812 */ /* 0x040fe200078cc0ff */
[----:B------:R-:W3:Y:S01]  /*c2ba0*/  LDL.LU R148, [R1+0x28c] ;  /* 0x00028c0001947983 */ /* 0x000ee20000300800 */
[----:B------:R-:W-:Y:S02]  /*c2bb0*/  LOP3.LUT R25, R25, 0xff7fffff, RZ, 0xc0, !PT ;  /* 0xff7fffff19197812 */ /* 0x000fe400078ec0ff */
[C---:B------:R-:W-:Y:S01]  /*c2bc0*/  LOP3.LUT P4, RZ, R166.reuse, 0x2, RZ, 0xc0, !PT ;  /* 0x00000002a6ff7812 */ /* 0x040fe2000788c0ff */
        /* <DEDUP_REMOVED lines=166> */
[C---:B-1----:R-:W-:Y:S02]  /*c3630*/  IMAD.WIDE R16, R144.reuse, 0x4, R4 ;  /* 0x0000000490107825 */ /* 0x042fe400078e0204 */
        /* <DEDUP_REMOVED lines=21> */
[----:B------:R-:W3:Y:S08]  /*c3790*/  LDL.LU R148, [R1+0x6a0] ;  /* 0x0006a00001947983 */ /* 0x000ef00000300800 */
[----:B------:R-:W-:Y:S02]  /*c37a0*/  @P6 LOP3.LUT R25, R25, 0x4, RZ, 0xfc, !PT ;  /* 0x0000000419196812 */ /* 0x000fe400078efcff */
[----:B------:R-:W-:-:S02]  /*c37b0*/  LOP3.LUT P6, RZ, R167, 0x8000, RZ, 0xc0, !PT ;  /* 0x00008000a7ff7812 */ /* 0x000fc400078cc0ff */
[----:B------:R-:W-:Y:S02]  /*c37c0*/  LOP3.LUT R25, R25, 0xfffffff7, RZ, 0xc0, !PT ;  /* 0xfffffff719197812 */ /* 0x000fe400078ec0ff */
[----:B------:R-:W-:-:S09]  /*c37d0*/  LOP3.LUT P3, RZ, R167, 0x40, RZ, 0xc0, !PT ;  /* 0x00000040a7ff7812 */ /* 0x000fd2000786c0ff */
[----:B------:R-:W-:Y:S02]  /*c37e0*/  @P6 LOP3.LUT R25, R25, 0x8, RZ, 0xfc, !PT ;  /* 0x0000000819196812 */ /* 0x000fe400078efcff */
[----:B------:R-:W-:Y:S01]  /*c37f0*/  LOP3.LUT P6, RZ, R167, 0x4000, RZ, 0xc0, !PT ;  /* 0x00004000a7ff7812 */ /* 0x000fe200078cc0ff */
[----:B------:R-:W-:Y:S01]  /*c3800*/  IMAD.WIDE R16, R144, 0x4, R8 ;  /* 0x0000000490107825 */ /* 0x000fe200078e0208 */
        /* <DEDUP_REMOVED lines=11> */
[----:B------:R-:W-:Y:S01]  /*c38c0*/  @P6 LOP3.LUT R25, R25, 0x80, RZ, 0xfc, !PT ;  /* 0x0000008019196812 */ /* 0x000fe200078efcff */
[----:B------:R4:W-:Y:S01]  /*c38d0*/  @P2 STG.E desc[UR4][R16.64], R143 ;  /* 0x0000008f10002986 */ /* 0x0009e2000c101904 */
[C---:B------:R-:W-:Y:S02]  /*c38e0*/  LOP3.LUT P6, RZ, R167.reuse, 0x400, RZ, 0xc0, !PT ;  /* 0x00000400a7ff7812 */ /* 0x040fe400078cc0ff */
        /* <DEDUP_REMOVED lines=69> */
[----:B-1----:R-:W2:Y:S04]  /*c3d40*/  LDL.LU R138, [R1+0x25c4] ;  /* 0x0025c400018a7983 */ /* 0x002ea80000300800 */
[----:B------:R-:W3:Y:S01]  /*c3d50*/  LDL.LU R248, [R1+0x1298] ;  /* 0x0012980001f87983 */ /* 0x000ee20000300800 */
[----:B------:R-:W-:-:S03]  /*c3d60*/  LOP3.LUT P6, RZ, R168, 0x10, RZ, 0xc0, !PT ;  /* 0x00000010a8ff7812 */ /* 0x000fc600078cc0ff */
[----:B------:R-:W3:Y:S01]  /*c3d70*/  LDL.LU R136, [R1+0xea8] ;  /* 0x000ea80001887983 */ /* 0x000ee20000300800 */
[----:B------:R-:W-:-:S03]  /*c3d80*/  LOP3.LUT R26, R26, 0xfdffffff, RZ, 0xc0, !PT ;  /* 0xfdffffff1a1a7812 */ /* 0x000fc600078ec0ff */
[----:B------:R-:W3:Y:S01]  /*c3d90*/  LDL.LU R137, [R1+0xaa8] ;  /* 0x000aa80001897983 */ /* 0x000ee20000300800 */
[----:B------:R-:W-:-:S03]  /*c3da0*/  LOP3.LUT P2, RZ, R167, 0x1000000, RZ, 0xc0, !PT ;  /* 0x01000000a7ff7812 */ /* 0x000fc6000784c0ff */
[----:B------:R-:W3:Y:S02]  /*c3db0*/  LDL.LU R79, [R1+0x6a8] ;  /* 0x0006a800014f7983 */ /* 0x000ee40000300800 */
[----:B------:R-:W-:Y:S02]  /*c3dc0*/  @P6 LOP3.LUT R26, R26, 0x2000000, RZ, 0xfc, !PT ;  /* 0x020000001a1a6812 */ /* 0x000fe400078efcff */
[----:B------:R-:W-:Y:S01]  /*c3dd0*/  LOP3.LUT P6, RZ, R168, 0x8, RZ, 0xc0, !PT ;  /* 0x00000008a8ff7812 */ /* 0x000fe200078cc0ff */
[----:B------:R-:W-:Y:S01]  /*c3de0*/  IMAD.WIDE R16, R142, 0x4, R6 ;  /* 0x000000048e107825 */ /* 0x000fe200078e0206 */
        /* <DEDUP_REMOVED lines=8> */
[----:B------:R-:W3:Y:S08]  /*c3e70*/  LDL.LU R146, [R1+0x129c] ;  /* 0x00129c0001927983 */ /* 0x000ef00000300800 */
[----:B------:R-:W-:Y:S02]  /*c3e80*/  @P6 LOP3.LUT R26, R26, 0x8000000, RZ, 0xfc, !PT ;  /* 0x080000001a1a6812 */ /* 0x000fe400078efcff */
[----:B------:R-:W-:-:S02]  /*c3e90*/  LOP3.LUT P6, RZ, R168, 0x2, RZ, 0xc0, !PT ;  /* 0x00000002a8ff7812 */ /* 0x000fc400078cc0ff */
        /* <DEDUP_REMOVED lines=10> */
[----:B------:R-:W-:Y:S02]  /*c3f40*/  LOP3.LUT R26, R26, 0x7fffffff, RZ, 0xc0, !PT ;  /* 0x7fffffff1a1a7812 */ /* 0x000fe400078ec0ff */
[C---:B------:R-:W-:Y:S02]  /*c3f50*/  LOP3.LUT P4, RZ, R167.reuse, 0x4000000, RZ, 0xc0, !PT ;  /* 0x04000000a7ff7812 */ /* 0x040fe4000788c0ff */
[----:B------:R-:W-:-:S07]  /*c3f60*/  LOP3.LUT P5, RZ, R167, 0x8000000, RZ, 0xc0, !PT ;  /* 0x08000000a7ff7812 */ /* 0x000fce00078ac0ff */
[----:B------:R-:W-:Y:S02]  /*c3f70*/  @P6 LOP3.LUT R26, R26, 0x80000000, RZ, 0xfc, !PT ;  /* 0x800000001a1a6812 */ /* 0x000fe400078efcff */
[----:B------:R-:W-:Y:S02]  /*c3f80*/  LOP3.LUT P6, RZ, R167, 0x20000000, RZ, 0xc0, !PT ;  /* 0x20000000a7ff7812 */ /* 0x000fe400078cc0ff */
[----:B------:R-:W-:-:S11]  /*c3f90*/  LOP3.LUT R25, R25, 0xfffffffe, RZ, 0xc0, !PT ;  /* 0xfffffffe19197812 */ /* 0x000fd600078ec0ff */
[----:B------:R-:W-:Y:S02]  /*c3fa0*/  @P6 LOP3.LUT R25, R25, 0x1, RZ, 0xfc, !PT ;  /* 0x0000000119196812 */ /* 0x000fe400078efcff */
[----:B------:R-:W-:Y:S01]  /*c3fb0*/  LOP3.LUT P6, RZ, R167, 0x10000000, RZ, 0xc0, !PT ;  /* 0x10000000a7ff7812 */ /* 0x000fe200078cc0ff */
[----:B----4-:R1:W-:Y:S02]  /*c3fc0*/  @P2 STG.E desc[UR4][R16.64], R144 ;  /* 0x0000009010002986 */ /* 0x0103e4000c101904 */
[----:B-1----:R-:W-:Y:S02]  /*c3fd0*/  IMAD.WIDE R16, R142, 0x4, R8 ;  /* 0x000000048e107825 */ /* 0x002fe400078e0208 */
[----:B------:R-:W4:Y:S04]  /*c3fe0*/  LDL.LU R142, [R1+0x25d0] ;  /* 0x0025d000018e7983 */ /* 0x000f280000300800 */
[----:B------:R-:W4:Y:S04]  /*c3ff0*/  LDL.LU R149, [R1+0x2a8] ;  /* 0x0002a80001957983 */ /* 0x000f280000300800 */
[----:B------:R-:W4:Y:S04]  /*c4000*/  LDL.LU R144, [R1+0xeac] ;  /* 0x000eac0001907983 */ /* 0x000f280000300800 */
[----:B------:R1:W-:Y:S04]  /*c4010*/  @P3 STG.E desc[UR4][R16.64], R143 ;  /* 0x0000008f10003986 */ /* 0x0003e8000c101904 */
[----:B-1----:R-:W4:Y:S01]  /*c4020*/  LDL.LU R143, [R1+0xaac] ;  /* 0x000aac00018f7983 */ /* 0x002f220000300800 */
[----:B--2---:R-:W-:-:S05]  /*c4030*/  IMAD.WIDE R16, R138, 0x4, R2 ;  /* 0x000000048a107825 */ /* 0x004fca00078e0202 */
[----:B------:R1:W-:Y:S04]  /*c4040*/  @P4 STG.E desc[UR4][R16.64], R141 ;  /* 0x0000008d10004986 */ /* 0x0003e8000c101904 */
[----:B-1----:R-:W2:Y:S01]  /*c4050*/  LDL.LU R141, [R1+0x6ac] ;  /* 0x0006ac00018d7983 */ /* 0x002ea20000300800 */
[----:B------:R-:W-:-:S05]  /*c4060*/  IMAD.WIDE R16, R138, 0x4, R4 ;  /* 0x000000048a107825 */ /* 0x000fca00078e0204 */
[----:B---3--:R1:W-:Y:S04]  /*c4070*/  @P5 STG.E desc[UR4][R16.64], R140 ;  /* 0x0000008c10005986 */ /* 0x0083e8000c101904 */
[----:B-1----:R-:W3:Y:S01]  /*c4080*/  LDL.LU R140, [R1+0x2ac] ;  /* 0x0002ac00018c7983 */ /* 0x002ee20000300800 */
[----:B------:R-:W-:-:S05]  /*c4090*/  IMAD.WIDE R16, R138, 0x4, R6 ;  /* 0x000000048a107825 */ /* 0x000fca00078e0206 */
[----:B------:R1:W-:Y:S02]  /*c40a0*/  @P6 STG.E desc[UR4][R16.64], R139 ;  /* 0x0000008b10006986 */ /* 0x0003e4000c101904 */
        /* <DEDUP_REMOVED lines=68> */
[----:B------:R-:W4:Y:S01]  /*c44f0*/  LDL.LU R144, [R1+0x25e0] ;  /* 0x0025e00001907983 */ /* 0x000f220000300800 */
[C---:B------:R-:W-:Y:S02]  /*c4500*/  LOP3.LUT P2, RZ, R168.reuse, 0x800, RZ, 0xc0, !PT ;  /* 0x00000800a8ff7812 */ /* 0x040fe4000784c0ff */
[----:B------:R-:W-:Y:S01]  /*c4510*/  LOP3.LUT P3, RZ, R168, 0x1000, RZ, 0xc0, !PT ;  /* 0x00001000a8ff7812 */ /* 0x000fe2000786c0ff */
[----:B------:R-:W-:Y:S01]  /*c4520*/  IMAD.WIDE R16, R139, 0x4, R4 ;  /* 0x000000048b107825 */ /* 0x000fe200078e0204 */
[----:B------:R-:W4:Y:S01]  /*c4530*/  LDL.LU R143, [R1+0x6b4] ;  /* 0x0006b400018f7983 */ /* 0x000f220000300800 */
[----:B------:R-:W-:-:S02]  /*c4540*/  @P6 LOP3.LUT R26, R26, 0x80000, RZ, 0xfc, !PT ;  /* 0x000800001a1a6812 */ /* 0x000fc400078efcff */
        /* <DEDUP_REMOVED lines=25> */
[----:B------:R-:W2:Y:S04]  /*c46e0*/  LDL.LU R139, [R1+0x25e4] ;  /* 0x0025e400018b7983 */ /* 0x000ea80000300800 */
[----:B----4-:R1:W-:Y:S02]  /*c46f0*/  @P4 STG.E desc[UR4][R16.64], R249 ;  /* 0x000000f910004986 */ /* 0x0103e4000c101904 */
        /* <DEDUP_REMOVED lines=29> */
[----:B-1----:R-:W-:Y:S01]  /*c48d0*/  IMAD.WIDE R16, R144, 0x4, R4 ;  /* 0x0000000490107825 */ /* 0x002fe200078e0204 */
[C---:B------:R-:W-:Y:S01]  /*c48e0*/  LOP3.LUT P2, RZ, R168.reuse, 0x4000000, RZ, 0xc0, !PT ;  /* 0x04000000a8ff7812 */ /* 0x040fe2000784c0ff */
[----:B------:R-:W4:Y:S06]  /*c48f0*/  LDL.LU R147, [R1+0x25f0] ;  /* 0x0025f00001937983 */ /* 0x000f2c0000300800 */
[----:B------:R1:W-:Y:S01]  /*c4900*/  @P6 STG.E desc[UR4][R16.64], R145 ;  /* 0x0000009110006986 */ /* 0x0003e2000c101904 */
[----:B------:R-:W-:Y:S01]  /*c4910*/  LOP3.LUT P3, RZ, R168, 0x8000000, RZ, 0xc0, !PT ;  /* 0x08000000a8ff7812 */ /* 0x000fe2000786c0ff */
[----:B-1----:R-:W-:-:S05]  /*c4920*/  IMAD.WIDE R16, R144, 0x4, R6 ;  /* 0x0000000490107825 */ /* 0x002fca00078e0206 */
[----:B------:R1:W-:Y:S02]  /*c4930*/  @P0 STG.E desc[UR4][R16.64], R146 ;  /* 0x0000009210000986 */ /* 0x0003e4000c101904 */
[----:B-1----:R-:W-:Y:S02]  /*c4940*/  IMAD.WIDE R16, R144, 0x4, R8 ;  /* 0x0000000490107825 */ /* 0x002fe400078e0208 */
[----:B------:R-:W4:Y:S04]  /*c4950*/  LDL.LU R144, [R1+0x12a8] ;  /* 0x0012a80001907983 */ /* 0x000f280000300800 */
[----:B------:R1:W-:Y:S04]  /*c4960*/  @P1 STG.E desc[UR4][R16.64], R143 ;  /* 0x0000008f10001986 */ /* 0x0003e8000c101904 */
[----:B-1----:R-:W4:Y:S01]  /*c4970*/  LDL.LU R143, [R1+0xeb8] ;  /* 0x000eb800018f7983 */ /* 0x002f220000300800 */
[----:B------:R-:W-:-:S02]  /*c4980*/  LOP3.LUT P4, RZ, R168, 0x10000000, RZ, 0xc0, !PT ;  /* 0x10000000a8ff7812 */ /* 0x000fc4000788c0ff */
[----:B------:R-:W-:Y:S01]  /*c4990*/  LOP3.LUT P5, RZ, R168, 0x20000000, RZ, 0xc0, !PT ;  /* 0x20000000a8ff7812 */ /* 0x000fe200078ac0ff */
[----:B--2---:R-:W-:-:S05]  /*c49a0*/  IMAD.WIDE R16, R139, 0x4, R2 ;  /* 0x000000048b107825 */ /* 0x004fca00078e0202 */
[----:B------:R1:W-:Y:S02]  /*c49b0*/  @P2 STG.E desc[UR4][R16.64], R141 ;  /* 0x0000008d10002986 */ /* 0x0003e4000c101904 */
[C---:B-1----:R-:W-:Y:S02]  /*c49c0*/  IMAD.WIDE R16, R139.reuse, 0x4, R4 ;  /* 0x000000048b107825 */ /* 0x042fe400078e0204 */
[----:B------:R-:W2:Y:S04]  /*c49d0*/  LDL.LU R141, [R1+0xab8] ;  /* 0x000ab800018d7983 */ /* 0x000ea80000300800 */
[----:B------:R1:W-:Y:S04]  /*c49e0*/  @P3 STG.E desc[UR4][R16.64], R142 ;  /* 0x0000008e10003986 */ /* 0x0003e8000c101904 */
[----:B-1----:R-:W2:Y:S01]  /*c49f0*/  LDL.LU R142, [R1+0x25e8] ;  /* 0x0025e800018e7983 */ /* 0x002ea20000300800 */
[----:B------:R-:W-:-:S05]  /*c4a00*/  IMAD.WIDE R16, R139, 0x4, R6 ;  /* 0x000000048b107825 */ /* 0x000fca00078e0206 */
[----:B---3--:R1:W-:Y:S02]  /*c4a10*/  @P4 STG.E desc[UR4][R16.64], R140 ;  /* 0x0000008c10004986 */ /* 0x0083e4000c101904 */
[----:B-1----:R-:W-:Y:S02]  /*c4a20*/  IMAD.WIDE R16, R139, 0x4, R8 ;  /* 0x000000048b107825 */ /* 0x002fe400078e0208 */
[----:B------:R-:W3:Y:S04]  /*c4a30*/  LDL.LU R140, [R1+0x6b8] ;  /* 0x0006b800018c7983 */ /* 0x000ee80000300800 */
[----:B------:R-:W3:Y:S04]  /*c4a40*/  LDL.LU R139, [R1+0x1fac] ;  /* 0x001fac00018b7983 */ /* 0x000ee80000300800 */
[----:B----4-:R1:W-:Y:S04]  /*c4a50*/  @P5 STG.E desc[UR4][R16.64], R138 ;  /* 0x0000008a10005986 */ /* 0x0103e8000c101904 */
        /* <DEDUP_REMOVED lines=8> */
[C---:B------:R-:W-:Y:S01]  /*c4ae0*/  LOP3.LUT P6, RZ, R169.reuse, 0x200, RZ, 0xc0, !PT ;  /* 0x00000200a9ff7812 */ /* 0x040fe200078cc0ff */
[----:B------:R-:W4:Y:S01]  /*c4af0*/  LDL.LU R150, [R1+0xebc] ;  /* 0x000ebc0001967983 */ /* 0x000f220000300800 */
[----:B------:R-:W-:Y:S02]  /*c4b00*/  LOP3.LUT R26, R26, 0xfffffbff, RZ, 0xc0, !PT ;  /* 0xfffffbff1a1a7812 */ /* 0x000fe400078ec0ff */
[C---:B------:R-:W-:Y:S01]  /*c4b10*/  LOP3.LUT P2, RZ, R168.reuse, 0x40000000, RZ, 0xc0, !PT ;  /* 0x40000000a8ff7812 */ /* 0x040fe2000784c0ff */
[----:B------:R-:W4:Y:S01]  /*c4b20*/  LDL.LU R148, [R1+0xabc] ;  /* 0x000abc0001947983 */ /* 0x000f220000300800 */
[----:B------:R-:W-:Y:S02]  /*c4b30*/  LOP3.LUT P3, RZ, R168, 0x80000000, RZ, 0xc0, !PT ;  /* 0x80000000a8ff7812 */ /* 0x000fe4000786c0ff */
[C---:B------:R-:W-:Y:S01]  /*c4b40*/  LOP3.LUT P4, RZ, R169.reuse, 0x1, RZ, 0xc0, !PT ;  /* 0x00000001a9ff7812 */ /* 0x040fe2000788c0ff */
[----:B------:R-:W4:Y:S04]  /*c4b50*/  LDL.LU R145, [R1+0x6bc] ;  /* 0x0006bc0001917983 */ /* 0x000f280000300800 */
[----:B------:R-:W-:Y:S01]  /*c4b60*/  @P6 LOP3.LUT R26, R26, 0x400, RZ, 0xfc, !PT ;  /* 0x000004001a1a6812 */ /* 0x000fe200078efcff */
[----:B------:R-:W4:Y:S01]  /*c4b70*/  LDL.LU R146, [R1+0x1ab0] ;  /* 0x001ab00001927983 */ /* 0x000f220000300800 */
        /* <DEDUP_REMOVED lines=23> */
[----:B------:R1:W-:Y:S02]  /*c4cf0*/  @P3 STG.E desc[UR4][R16.64], R143 ;  /* 0x0000008f10003986 */ /* 0x0003e4000c101904 */
[----:B-1----:R-:W-:-:S05]  /*c4d00*/  IMAD.WIDE R16, R142, 0x4, R6 ;  /* 0x000000048e107825 */ /* 0x002fca00078e0206 */
[----:B------:R1:W-:Y:S04]  /*c4d10*/  @P4 STG.E desc[UR4][R16.64], R141 ;  /* 0x0000008d10004986 */ /* 0x0003e8000c101904 */
[----:B-1----:R-:W2:Y:S01]  /*c4d20*/  LDL.LU R141, [R1+0x25f4] ;  /* 0x0025f400018d7983 */ /* 0x002ea20000300800 */
[----:B------:R-:W-:-:S03]  /*c4d30*/  IMAD.WIDE R16, R142, 0x4, R8 ;  /* 0x000000048e107825 */ /* 0x000fc600078e0208 */
[----:B------:R-:W2:Y:S04]  /*c4d40*/  LDL.LU R144, [R1+0x16b0] ;  /* 0x0016b00001907983 */ /* 0x000ea80000300800 */
[----:B---3--:R4:W-:Y:S04]  /*c4d50*/  @P5 STG.E desc[UR4][R16.64], R140 ;  /* 0x0000008c10005986 */ /* 0x0089e8000c101904 */
[----:B------:R-:W3:Y:S01]  /*c4d60*/  LDL.LU R143, [R1+0x1fb0] ;  /* 0x001fb000018f7983 */ /* 0x000ee20000300800 */
[----:B----4-:R-:W-:-:S03]  /*c4d70*/  IMAD.WIDE R16, R79, 0x4, R2 ;  /* 0x000000044f107825 */ /* 0x010fc600078e0202 */
[----:B------:R-:W4:Y:S04]  /*c4d80*/  LDL.LU R140, [R1+0x12b0] ;  /* 0x0012b000018c7983 */ /* 0x000f280000300800 */
[----:B------:R1:W-:Y:S01]  /*c4d90*/  @P6 STG.E desc[UR4][R16.64], R139 ;  /* 0x0000008b10006986 */ /* 0x0003e2000c101904 */
[----:B------:R-:W-:-:S03]  /*c4da0*/  LOP3.LUT P6, RZ, R26, 0x10000, RZ, 0xc0, !PT ;  /* 0x000100001aff7812 */ /* 0x000fc600078cc0ff */
[----:B-1----:R-:W4:Y:S04]  /*c4db0*/  LDL.LU R139, [R1+0xec0] ;  /* 0x000ec000018b7983 */ /* 0x002f280000300800 */
[----:B------:R-:W4:Y:S01]  /*c4dc0*/  LDL.LU R142, [R1+0x25f8] ;  /* 0x0025f800018e7983 */ /* 0x000f220000300800 */
[----:B------:R-:W-:-:S05]  /*c4dd0*/  IMAD.WIDE R16, R79, 0x4, R4 ;  /* 0x000000044f107825 */ /* 0x000fca00078e0204 */
[----:B------:R1:W-:Y:S04]  /*c4de0*/  @P6 STG.E desc[UR4][R16.64], R138 ;  /* 0x0000008a10006986 */ /* 0x0003e8000c101904 */
[----:B-1----:R-:W4:Y:S01]  /*c4df0*/  LDL.LU R138, [R1+0xac0] ;  /* 0x000ac000018a7983 */ /* 0x002f220000300800 */
        /* <DEDUP_REMOVED lines=20> */
[C---:B------:R-:W-:Y:S02]  /*c4f40*/  LOP3.LUT P1, RZ, R169.reuse, 0x1000, RZ, 0xc0, !PT ;  /* 0x00001000a9ff7812 */ /* 0x040fe4000782c0ff */
[C---:B------:R-:W-:Y:S02]  /*c4f50*/  LOP3.LUT P2, RZ, R169.reuse, 0x2000, RZ, 0xc0, !PT ;  /* 0x00002000a9ff7812 */ /* 0x040fe4000784c0ff */
[C---:B------:R-:W-:Y:S02]  /*c4f60*/  LOP3.LUT P3, RZ, R169.reuse, 0x4000, RZ, 0xc0, !PT ;  /* 0x00004000a9ff7812 */ /* 0x040fe4000786c0ff */
[----:B------:R-:W-:-:S02]  /*c4f70*/  LOP3.LUT P4, RZ, R169, 0x8000, RZ, 0xc0, !PT ;  /* 0x00008000a9ff7812 */ /* 0x000fc4000788c0ff */
[----:B------:R-:W-:Y:S01]  /*c4f80*/  LOP3.LUT P5, RZ, R169, 0x10000, RZ, 0xc0, !PT ;  /* 0x00010000a9ff7812 */ /* 0x000fe200078ac0ff */
[----:B--2---:R-:W-:-:S05]  /*c4f90*/  IMAD.WIDE R16, R141, 0x4, R2 ;  /* 0x000000048d107825 */ /* 0x004fca00078e0202 */
[----:B------:R1:W-:Y:S02]  /*c4fa0*/  @P6 STG.E desc[UR4][R16.64], R146 ;  /* 0x0000009210006986 */ /* 0x0003e4000c101904 */
[----:B-1----:R-:W-:-:S05]  /*c4fb0*/  IMAD.WIDE R16, R141, 0x4, R4 ;  /* 0x000000048d107825 */ /* 0x002fca00078e0204 */
[----:B------:R1:W-:Y:S02]  /*c4fc0*/  @P0 STG.E desc[UR4][R16.64], R144 ;  /* 0x0000009010000986 */ /* 0x0003e4000c101904 */
[----:B-1----:R-:W-:-:S05]  /*c4fd0*/  IMAD.WIDE R16, R141, 0x4, R6 ;  /* 0x000000048d107825 */ /* 0x002fca00078e0206 */
[----:B---3--:R1:W-:Y:S02]  /*c4fe0*/  @P1 STG.E desc[UR4][R16.64], R143 ;  /* 0x0000008f10001986 */ /* 0x0083e4000c101904 */
[----:B-1----:R-:W-:-:S05]  /*c4ff0*/  IMAD.WIDE R16, R141, 0x4, R8 ;  /* 0x000000048d107825 */ /* 0x002fca00078e0208 */
[----:B----4-:R1:W-:Y:S02]  /*c5000*/  @P2 STG.E desc[UR4][R16.64], R140 ;  /* 0x0000008c10002986 */ /* 0x0103e4000c101904 */
[----:B-1----:R-:W-:-:S05]  /*c5010*/  IMAD.WIDE R16, R142, 0x4, R2 ;  /* 0x000000048e107825 */ /* 0x002fca00078e0202 */
[----:B------:R1:W-:Y:S02]  /*c5020*/  @P3 STG.E desc[UR4][R16.64], R139 ;  /* 0x0000008b10003986 */ /* 0x0003e4000c101904 */
[----:B-1----:R-:W-:-:S05]  /*c5030*/  IMAD.WIDE R16, R142, 0x4, R4 ;  /* 0x000000048e107825 */ /* 0x002fca00078e0204 */
[----:B------:R1:W-:Y:S02]  /*c5040*/  @P4 STG.E desc[UR4][R16.64], R138 ;  /* 0x0000008a10004986 */ /* 0x0003e4000c101904 */
[----:B-1----:R-:W-:-:S05]  /*c5050*/  IMAD.WIDE R16, R142, 0x4, R6 ;  /* 0x000000048e107825 */ /* 0x002fca00078e0206 */
[----:B------:R1:W-:Y:S04]  /*c5060*/  @P5 STG.E desc[UR4][R16.64], R170 ;  /* 0x000000aa10005986 */ /* 0x0003e8000c101904 */
[----:B-1----:R-:W2:Y:S04]  /*c5070*/  LDL.LU R170, [R1+0x31d8] ;  /* 0x0031d80001aa7983 */ /* 0x002ea80000300800 */
[----:B------:R-:W3:Y:S04]  /*c5080*/  LDL.LU R143, [R1+0x2c0] ;  /* 0x0002c000018f7983 */ /* 0x000ee80000300800 */
[----:B------:R-:W4:Y:S04]  /*c5090*/  LDL.LU R141, [R1+0x1ab4] ;  /* 0x001ab400018d7983 */ /* 0x000f280000300800 */
[----:B------:R-:W2:Y:S04]  /*c50a0*/  LDL.LU R140, [R1+0x16b4] ;  /* 0x0016b400018c7983 */ /* 0x000ea80000300800 */
[----:B------:R-:W2:Y:S04]  /*c50b0*/  LDL.LU R139, [R1+0x1fb4] ;  /* 0x001fb400018b7983 */ /* 0x000ea80000300800 */
[----:B------:R-:W4:Y:S04]  /*c50c0*/  LDL.LU R138, [R1+0x25fc] ;  /* 0x0025fc00018a7983 */ /* 0x000f280000300800 */
[----:B------:R-:W2:Y:S01]  /*c50d0*/  LDL.LU R244, [R1+0x12b4] ;  /* 0x0012b40001f47983 */ /* 0x000ea20000300800 */
[----:B------:R-:W-:-:S03]  /*c50e0*/  IMAD.WIDE R16, R142, 0x4, R8 ;  /* 0x000000048e107825 */ /* 0x000fc600078e0208 */
        /* <DEDUP_REMOVED lines=41> */
[----:B---3--:R1:W-:Y:S04]  /*c5380*/  @P2 STG.E desc[UR4][R16.64], R143 ;  /* 0x0000008f10002986 */ /* 0x0083e8000c101904 */
[----:B-1----:R-:W3:Y:S01]  /*c5390*/  LDL.LU R143, [R1+0xac8] ;  /* 0x000ac800018f7983 */ /* 0x002ee20000300800 */
[----:B----4-:R-:W-:-:S05]  /*c53a0*/  IMAD.WIDE R16, R138, 0x4, R2 ;  /* 0x000000048a107825 */ /* 0x010fca00078e0202 */
[----:B------:R1:W-:Y:S02]  /*c53b0*/  @P3 STG.E desc[UR4][R16.64], R141 ;  /* 0x0000008d10003986 */ /* 0x0003e4000c101904 */
[C---:B-1----:R-:W-:Y:S02]  /*c53c0*/  IMAD.WIDE R16, R138.reuse, 0x4, R4 ;  /* 0x000000048a107825 */ /* 0x042fe400078e0204 */
[----:B------:R-:W4:Y:S04]  /*c53d0*/  LDL.LU R141, [R1+0x6c8] ;  /* 0x0006c800018d7983 */ /* 0x000f280000300800 */
[----:B--2---:R1:W-:Y:S02]  /*c53e0*/  @P4 STG.E desc[UR4][R16.64], R140 ;  /* 0x0000008c10004986 */ /* 0x0043e4000c101904 */
[----:B-1----:R-:W-:-:S02]  /*c53f0*/  IMAD.WIDE R16, R138, 0x4, R6 ;  /* 0x000000048a107825 */ /* 0x002fc400078e0206 */
[----:B------:R-:W2:Y:S04]  /*c5400*/  LDL.LU R140, [R1+0x2c8] ;  /* 0x0002c800018c7983 */ /* 0x000ea80000300800 */
[----:B------:R1:W-:Y:S02]  /*c5410*/  @P5 STG.E desc[UR4][R16.64], R139 ;  /* 0x0000008b10005986 */ /* 0x0003e4000c101904 */
[----:B-1----:R-:W-:Y:S02]  /*c5420*/  IMAD.WIDE R16, R138, 0x4, R8 ;  /* 0x000000048a107825 */ /* 0x002fe400078e0208 */
[----:B------:R-:W2:Y:S04]  /*c5430*/  LDL.LU R139, [R1+0x1abc] ;  /* 0x001abc00018b7983 */ /* 0x000ea80000300800 */
[----:B------:R1:W-:Y:S01]  /*c5440*/  @P6 STG.E desc[UR4][R16.64], R244 ;  /* 0x000000f410006986 */ /* 0x0003e2000c101904 */
[----:B------:R-:W-:-:S03]  /*c5450*/  LOP3.LUT P6, RZ, R26, 0x100, RZ, 0xc0, !PT ;  /* 0x000001001aff7812 */ /* 0x000fc600078cc0ff */
[----:B------:R-:W2:Y:S04]  /*c5460*/  LDL.LU R138, [R1+0x16bc] ;  /* 0x0016bc00018a7983 */ /* 0x000ea80000300800 */
[----:B------:R-:W2:Y:S01]  /*c5470*/  LDL.LU R144, [R1+0x260c] ;  /* 0x00260c0001907983 */ /* 0x000ea20000300800 */
[----:B-1----:R-:W-:-:S05]  /*c5480*/  IMAD.WIDE R16, R79, 0x4, R2 ;  /* 0x000000044f107825 */ /* 0x002fca00078e0202 */
        /* <DEDUP_REMOVED lines=24> */
[----:B------:R1:W-:Y:S04]  /*c5610*/  @P0 STG.E desc[UR4][R16.64], R146 ;  /* 0x0000009210000986 */ /* 0x0003e8000c101904 */
[----:B-1----:R-:W2:Y:S01]  /*c5620*/  LDL.LU R146, [R1+0x1fbc] ;  /* 0x001fbc0001927983 */ /* 0x002ea20000300800 */
[----:B------:R-:W-:Y:S02]  /*c5630*/  LOP3.LUT P1, RZ, R169, 0x80000000, RZ, 0xc0, !PT ;  /* 0x80000000a9ff7812 */ /* 0x000fe4000782c0ff */
[----:B------:R-:W-:Y:S01]  /*c5640*/  LOP3.LUT P2, RZ, R170, 0x1, RZ, 0xc0, !PT ;  /* 0x00000001aaff7812 */ /* 0x000fe2000784c0ff */
[----:B------:R-:W-:Y:S01]  /*c5650*/  IMAD.WIDE R16, R142, 0x4, R4 ;  /* 0x000000048e107825 */ /* 0x000fe200078e0204 */
[C---:B------:R-:W-:Y:S02]  /*c5660*/  LOP3.LUT P3, RZ, R170.reuse, 0x2, RZ, 0xc0, !PT ;  /* 0x00000002aaff7812 */ /* 0x040fe4000786c0ff */
[----:B------:R-:W-:-:S02]  /*c5670*/  LOP3.LUT P4, RZ, R170, 0x4, RZ, 0xc0, !PT ;  /* 0x00000004aaff7812 */ /* 0x000fc4000788c0ff */
[----:B------:R-:W-:-:S05]  /*c5680*/  LOP3.LUT P5, RZ, R170, 0x8, RZ, 0xc0, !PT ;  /* 0x00000008aaff7812 */ /* 0x000fca00078ac0ff */
[----:B---3--:R1:W-:Y:S02]  /*c5690*/  @P1 STG.E desc[UR4][R16.64], R143 ;  /* 0x0000008f10001986 */ /* 0x0083e4000c101904 */
[C---:B-1----:R-:W-:Y:S02]  /*c56a0*/  IMAD.WIDE R16, R142.reuse, 0x4, R6 ;  /* 0x000000048e107825 */ /* 0x042fe400078e0206 */
[----:B------:R-:W3:Y:S04]  /*c56b0*/  LDL.LU R143, [R1+0x12bc] ;  /* 0x0012bc00018f7983 */ /* 0x000ee80000300800 */
[----:B----4-:R1:W-:Y:S02]  /*c56c0*/  @P2 STG.E desc[UR4][R16.64], R141 ;  /* 0x0000008d10002986 */ /* 0x0103e4000c101904 */
[----:B-1----:R-:W-:-:S02]  /*c56d0*/  IMAD.WIDE R16, R142, 0x4, R8 ;  /* 0x000000048e107825 */ /* 0x002fc400078e0208 */
[----:B------:R-:W4:Y:S04]  /*c56e0*/  LDL.LU R141, [R1+0xecc] ;  /* 0x000ecc00018d7983 */ /* 0x000f280000300800 */
[----:B--2---:R1:W-:Y:S04]  /*c56f0*/  @P3 STG.E desc[UR4][R16.64], R140 ;  /* 0x0000008c10003986 */ /* 0x0043e8000c101904 */
[----:B-1----:R-:W2:Y:S04]  /*c5700*/  LDL.LU R140, [R1+0xacc] ;  /* 0x000acc00018c7983 */ /* 0x002ea80000300800 */
[----:B------:R-:W2:Y:S01]  /*c5710*/  LDL.LU R142, [R1+0x6cc] ;  /* 0x0006cc00018e7983 */ /* 0x000ea20000300800 */
[----:B------:R-:W-:-:S05]  /*c5720*/  IMAD.WIDE R16, R144, 0x4, R2 ;  /* 0x0000000490107825 */ /* 0x000fca00078e0202 */
[----:B------:R1:W-:Y:S04]  /*c5730*/  @P4 STG.E desc[UR4][R16.64], R139 ;  /* 0x0000008b10004986 */ /* 0x0003e8000c101904 */
[----:B-1----:R-:W4:Y:S01]  /*c5740*/  LDL.LU R139, [R1+0x2610] ;  /* 0x00261000018b7983 */ /* 0x002f220000300800 */
[----:B------:R-:W-:-:S05]  /*c5750*/  IMAD.WIDE R16, R144, 0x4, R4 ;  /* 0x0000000490107825 */ /* 0x000fca00078e0204 */
[----:B------:R1:W-:Y:S04]  /*c5760*/  @P5 STG.E desc[UR4][R16.64], R138 ;  /* 0x0000008a10005986 */ /* 0x0003e8000c101904 */
[----:B-1----:R-:W2:Y:S04]  /*c5770*/  LDL.LU R138, [R1+0x2cc] ;  /* 0x0002cc00018a7983 */ /* 0x002ea80000300800 */
[----:B------:R-:W2:Y:S04]  /*c5780*/  LDL.LU R150, [R1+0x2614] ;  /* 0x0026140001967983 */ /* 0x000ea80000300800 */
[----:B------:R-:W2:Y:S04]  /*c5790*/  LDL.LU R79, [R1+0x1fc0] ;  /* 0x001fc000014f7983 */ /* 0x000ea80000300800 */
[----:B------:R-:W2:Y:S04]  /*c57a0*/  LDL.LU R151, [R1+0x1ac0] ;  /* 0x001ac00001977983 */ /* 0x000ea80000300800 */
[----:B------:R-:W2:Y:S01]  /*c57b0*/  LDL.LU R149, [R1+0x16c0] ;  /* 0x0016c00001957983 */ /* 0x000ea20000300800 */
[----:B------:R-:W-:-:S03]  /*c57c0*/  LOP3.LUT P2, RZ, R170, 0x10, RZ, 0xc0, !PT ;  /* 0x00000010aaff7812 */ /* 0x000fc6000784c0ff */
[----:B------:R-:W2:Y:S01]  /*c57d0*/  LDL.LU R148, [R1+0x12c0] ;  /* 0x0012c00001947983 */ /* 0x000ea20000300800 */
[----:B------:R-:W-:Y:S01]  /*c57e0*/  IMAD.WIDE R16, R144, 0x4, R6 ;  /* 0x0000000490107825 */ /* 0x000fe200078e0206 */
[----:B------:R-:W-:-:S08]  /*c57f0*/  LOP3.LUT P6, RZ, R170, 0x10000, RZ, 0xc0, !PT ;  /* 0x00010000aaff7812 */ /* 0x000fd000078cc0ff */
[----:B------:R1:W-:Y:S04]  /*c5800*/  @P2 STG.E desc[UR4][R16.64], R146 ;  /* 0x0000009210002986 */ /* 0x0003e8000c101904 */
[----:B-1----:R-:W2:Y:S04]  /*c5810*/  LDL.LU R146, [R1+0x2618] ;  /* 0x0026180001927983 */ /* 0x002ea80000300800 */
[----:B------:R-:W2:Y:S04]  /*c5820*/  LDL.LU R147, [R1+0xed0] ;  /* 0x000ed00001937983 */ /* 0x000ea80000300800 */
[----:B------:R-:W2:Y:S01]  /*c5830*/  LDL.LU R145, [R1+0xad0] ;  /* 0x000ad00001917983 */ /* 0x000ea20000300800 */
        /* <DEDUP_REMOVED lines=20> */
[----:B------:R-:W-:Y:S01]  /*c5980*/  LOP3.LUT P4, RZ, R170, 0x40, RZ, 0xc0, !PT ;  /* 0x00000040aaff7812 */ /* 0x000fe2000788c0ff */
[----:B------:R-:W-:-:S06]  /*c5990*/  IMAD.WIDE R16, R144, 0x4, R8 ;  /* 0x0000000490107825 */ /* 0x000fcc00078e0208 */
[----:B------:R-:W-:Y:S02]  /*c59a0*/  @P6 LOP3.LUT R27, R27, 0x80000000, RZ, 0xfc, !PT ;  /* 0x800000001b1b6812 */ /* 0x000fe400078efcff */
[C---:B------:R-:W-:Y:S02]  /*c59b0*/  LOP3.LUT P6, RZ, R170.reuse, 0x200, RZ, 0xc0, !PT ;  /* 0x00000200aaff7812 */ /* 0x040fe400078cc0ff */
[----:B------:R-:W-:Y:S01]  /*c59c0*/  LOP3.LUT P5, RZ, R170, 0x80, RZ, 0xc0, !PT ;  /* 0x00000080aaff7812 */ /* 0x000fe200078ac0ff */
[----:B---3--:R4:W-:Y:S01]  /*c59d0*/  @P3 STG.E desc[UR4][R16.64], R143 ;  /* 0x0000008f10003986 */ /* 0x0089e2000c101904 */
[----:B------:R-:W-:-:S09]  /*c59e0*/  LOP3.LUT R26, R26, 0xfffffffe, RZ, 0xc0, !PT ;  /* 0xfffffffe1a1a7812 */ /* 0x000fd200078ec0ff */
[----:B------:R-:W-:Y:S02]  /*c59f0*/  @P6 LOP3.LUT R26, R26, 0x1, RZ, 0xfc, !PT ;  /* 0x000000011a1a6812 */ /* 0x000fe400078efcff */
[----:B------:R-:W-:Y:S01]  /*c5a00*/  LOP3.LUT P6, RZ, R170, 0x100, RZ, 0xc0, !PT ;  /* 0x00000100aaff7812 */ /* 0x000fe200078cc0ff */
[----:B----4-:R-:W-:-:S05]  /*c5a10*/  IMAD.WIDE R16, R139, 0x4, R2 ;  /* 0x000000048b107825 */ /* 0x010fca00078e0202 */
[----:B------:R1:W-:Y:S02]  /*c5a20*/  @P4 STG.E desc[UR4][R16.64], R141 ;  /* 0x0000008d10004986 */ /* 0x0003e4000c101904 */
[----:B-1----:R-:W-:-:S05]  /*c5a30*/  IMAD.WIDE R16, R139, 0x4, R4 ;  /* 0x000000048b107825 */ /* 0x002fca00078e0204 */
[----:B--2---:R1:W-:Y:S02]  /*c5a40*/  @P5 STG.E desc[UR4][R16.64], R140 ;  /* 0x0000008c10005986 */ /* 0x0043e4000c101904 */
[----:B-1----:R-:W-:Y:S02]  /*c5a50*/  IMAD.WIDE R16, R139, 0x4, R6 ;  /* 0x000000048b107825 */ /* 0x002fe400078e0206 */
[----:B------:R-:W2:Y:S04]  /*c5a60*/  LDL.LU R140, [R1+0x261c] ;  /* 0x00261c00018c7983 */ /* 0x000ea80000300800 */
[----:B------:R1:W-:Y:S01]  /*c5a70*/  @P6 STG.E desc[UR4][R16.64], R142 ;  /* 0x0000008e10006986 */ /* 0x0003e2000c101904 */
[----:B------:R-:W-:-:S03]  /*c5a80*/  LOP3.LUT P6, RZ, R26, 0x1, RZ, 0xc0, !PT ;  /* 0x000000011aff7812 */ /* 0x000fc600078cc0ff */
[----:B------:R-:W3:Y:S04]  /*c5a90*/  LDL.LU R144, [R1+0x2d0] ;  /* 0x0002d00001907983 */ /* 0x000ee80000300800 */
        /* <DEDUP_REMOVED lines=10> */
[----:B------:R-:W4:Y:S01]  /*c5b40*/  LDL.LU R139, [R1+0x2620] ;  /* 0x00262000018b7983 */ /* 0x000f220000300800 */
[----:B-1----:R-:W-:-:S09]  /*c5b50*/  IMAD.WIDE R16, R150, 0x4, R4 ;  /* 0x0000000496107825 */ /* 0x002fd200078e0204 */
        /* <DEDUP_REMOVED lines=15> */
[----:B------:R1:W-:Y:S04]  /*c5c50*/  @P6 STG.E desc[UR4][R16.64], R171 ;  /* 0x000000ab10006986 */ /* 0x0003e8000c101904 */
[----:B-1----:R-:W4:Y:S01]  /*c5c60*/  LDL.LU R171, [R1+0x31d4] ;  /* 0x0031d40001ab7983 */ /* 0x002f220000300800 */
[C---:B------:R-:W-:Y:S02]  /*c5c70*/  LOP3.LUT P0, RZ, R170.reuse, 0x20000, RZ, 0xc0, !PT ;  /* 0x00020000aaff7812 */ /* 0x040fe4000780c0ff */
[----:B------:R-:W-:Y:S01]  /*c5c80*/  LOP3.LUT P1, RZ, R170, 0x40000, RZ, 0xc0, !PT ;  /* 0x00040000aaff7812 */ /* 0x000fe2000782c0ff */
[----:B------:R-:W-:Y:S01]  /*c5c90*/  IMAD.WIDE R16, R146, 0x4, R8 ;  /* 0x0000000492107825 */ /* 0x000fe200078e0208 */
[C---:B------:R-:W-:Y:S01]  /*c5ca0*/  LOP3.LUT P2, RZ, R170.reuse, 0x80000, RZ, 0xc0, !PT ;  /* 0x00080000aaff7812 */ /* 0x040fe2000784c0ff */
[----:B------:R-:W4:Y:S01]  /*c5cb0*/  LDL.LU R150, [R1+0x2628] ;  /* 0x0026280001967983 */ /* 0x000f220000300800 */
[----:B------:R-:W-:-:S02]  /*c5cc0*/  LOP3.LUT P3, RZ, R170, 0x100000, RZ, 0xc0, !PT ;  /* 0x00100000aaff7812 */ /* 0x000fc4000786c0ff */
[C---:B------:R-:W-:Y:S02]  /*c5cd0*/  LOP3.LUT P4, RZ, R170.reuse, 0x200000, RZ, 0xc0, !PT ;  /* 0x00200000aaff7812 */ /* 0x040fe4000788c0ff */
[----:B------:R-:W-:-:S03]  /*c5ce0*/  LOP3.LUT P5, RZ, R170, 0x400000, RZ, 0xc0, !PT ;  /* 0x00400000aaff7812 */ /* 0x000fc600078ac0ff */
[----:B---3--:R2:W-:Y:S02]  /*c5cf0*/  @P0 STG.E desc[UR4][R16.64], R144 ;  /* 0x0000009010000986 */ /* 0x0085e4000c101904 */
[----:B--2---:R-:W-:-:S05]  /*c5d00*/  IMAD.WIDE R16, R140, 0x4, R2 ;  /* 0x000000048c107825 */ /* 0x004fca00078e0202 */
        /* <DEDUP_REMOVED lines=8> */
[----:B------:R-:W3:Y:S01]  /*c5d90*/  LDL.LU R142, [R1+0xad4] ;  /* 0x000ad400018e7983 */ /* 0x000ee20000300800 */
[----:B------:R-:W-:-:S03]  /*c5da0*/  IMAD.WIDE R16, R139, 0x4, R2 ;  /* 0x000000048b107825 */ /* 0x000fc600078e0202 */
[----:B------:R-:W4:Y:S04]  /*c5db0*/  LDL.LU R140, [R1+0x6d4] ;  /* 0x0006d400018c7983 */ /* 0x000f280000300800 */
[----:B------:R-:W4:Y:S04]  /*c5dc0*/  LDL.LU R249, [R1+0x2d4] ;  /* 0x0002d40001f97983 */ /* 0x000f280000300800 */
[----:B------:R-:W4:Y:S04]  /*c5dd0*/  LDL.LU R244, [R1+0x1fc8] ;  /* 0x001fc80001f47983 */ /* 0x000f280000300800 */
[----:B------:R1:W-:Y:S04]  /*c5de0*/  @P5 STG.E desc[UR4][R16.64], R138 ;  /* 0x0000008a10005986 */ /* 0x0003e8000c101904 */
[----:B------:R-:W4:Y:S04]  /*c5df0*/  LDL.LU R248, [R1+0x1ac8] ;  /* 0x001ac80001f87983 */ /* 0x000f280000300800 */
[----:B-1----:R-:W4:Y:S04]  /*c5e00*/  LDL.LU R138, [R1+0x2624] ;  /* 0x00262400018a7983 */ /* 0x002f280000300800 */
[----:B------:R-:W4:Y:S01]  /*c5e10*/  LDL.LU R136, [R1+0x16c8] ;  /* 0x0016c80001887983 */ /* 0x000f220000300800 */
[----:B------:R-:W-:-:S03]  /*c5e20*/  LOP3.LUT R27, R27, 0xfffdffff, RZ, 0xc0, !PT ;  /* 0xfffdffff1b1b7812 */ /* 0x000fc600078ec0ff */
        /* <DEDUP_REMOVED lines=10> */
[C---:B------:R-:W-:Y:S01]  /*c5ed0*/  LOP3.LUT P3, RZ, R170.reuse, 0x1000000, RZ, 0xc0, !PT ;  /* 0x01000000aaff7812 */ /* 0x040fe2000786c0ff */
[----:B------:R-:W-:Y:S01]  /*c5ee0*/  IMAD.WIDE R16, R139, 0x4, R4 ;  /* 0x000000048b107825 */ /* 0x000fe200078e0204 */
[C---:B------:R-:W-:Y:S01]  /*c5ef0*/  LOP3.LUT P4, RZ, R170.reuse, 0x2000000, RZ, 0xc0, !PT ;  /* 0x02000000aaff7812 */ /* 0x040fe2000788c0ff */
[----:B------:R-:W4:Y:S01]  /*c5f00*/  LDL.LU R143, [R1+0x12cc] ;  /* 0x0012cc00018f7983 */ /* 0x000f220000300800 */
[----:B------:R-:W-:-:S03]  /*c5f10*/  LOP3.LUT P5, RZ, R170, 0x4000000, RZ, 0xc0, !PT ;  /* 0x04000000aaff7812 */ /* 0x000fc600078ac0ff */
[----:B------:R-:W4:Y:S01]  /*c5f20*/  LDL.LU R141, [R1+0xedc] ;  /* 0x000edc00018d7983 */ /* 0x000f220000300800 */
[----:B--2---:R-:W-:-:S13]  /*c5f30*/  LOP3.LUT P6, RZ, R171, 0x8, RZ, 0xc0, !PT ;  /* 0x00000008abff7812 */ /* 0x004fda00078cc0ff */
        /* <DEDUP_REMOVED lines=18> */
[----:B---3--:R1:W-:Y:S10]  /*c6060*/  @P2 STG.E desc[UR4][R16.64], R142 ;  /* 0x0000008e10002986 */ /* 0x0083f4000c101904 */
[----:B------:R-:W-:-:S02]  /*c6070*/  @P6 LOP3.LUT R27, R27, 0x800000, RZ, 0xfc, !PT ;  /* 0x008000001b1b6812 */ /* 0x000fc400078efcff */
[----:B------:R-:W-:Y:S01]  /*c6080*/  LOP3.LUT P6, RZ, R170, 0x10000000, RZ, 0xc0, !PT ;  /* 0x10000000aaff7812 */ /* 0x000fe200078cc0ff */
[----:B-1----:R-:W-:Y:S01]  /*c6090*/  IMAD.WIDE R16, R139, 0x4, R6 ;  /* 0x000000048b107825 */ /* 0x002fe200078e0206 */
[----:B------:R-:W-:Y:S01]  /*c60a0*/  LOP3.LUT R27, R27, 0xfeffffff, RZ, 0xc0, !PT ;  /* 0xfeffffff1b1b7812 */ /* 0x000fe200078ec0ff */
[----:B------:R-:W2:Y:S04]  /*c60b0*/  LDL.LU R142, [R1+0xadc] ;  /* 0x000adc00018e7983 */ /* 0x000ea80000300800 */
[----:B----4-:R1:W-:Y:S06]  /*c60c0*/  @P3 STG.E desc[UR4][R16.64], R140 ;  /* 0x0000008c10003986 */ /* 0x0103ec000c101904 */
[----:B------:R-:W-:-:S02]  /*c60d0*/  @P6 LOP3.LUT R27, R27, 0x1000000, RZ, 0xfc, !PT ;  /* 0x010000001b1b6812 */ /* 0x000fc400078efcff */
[----:B------:R-:W-:Y:S01]  /*c60e0*/  LOP3.LUT P6, RZ, R170, 0x8000000, RZ, 0xc0, !PT ;  /* 0x08000000aaff7812 */ /* 0x000fe200078cc0ff */
[----:B-1----:R-:W-:Y:S01]  /*c60f0*/  IMAD.WIDE R16, R139, 0x4, R8 ;  /* 0x000000048b107825 */ /* 0x002fe200078e0208 */
[----:B------:R-:W3:Y:S04]  /*c6100*/  LDL.LU R140, [R1+0x6dc] ;  /* 0x0006dc00018c7983 */ /* 0x000ee80000300800 */
[----:B------:R1:W-:Y:S04]  /*c6110*/  @P4 STG.E desc[UR4][R16.64], R249 ;  /* 0x000000f910004986 */ /* 0x0003e8000c101904 */
        /* <DEDUP_REMOVED lines=57> */
[----:B------:R-:W4:Y:S01]  /*c64b0*/  LDL.LU R151, [R1+0x6e0] ;  /* 0x0006e00001977983 */ /* 0x000f220000300800 */
[----:B------:R-:W-:-:S02]  /*c64c0*/  LOP3.LUT P6, RZ, R171, 0x400000, RZ, 0xc0, !PT ;  /* 0x00400000abff7812 */ /* 0x000fc400078cc0ff */
[----:B------:R-:W-:Y:S01]  /*c64d0*/  LOP3.LUT R27, R27, 0xfffffdff, RZ, 0xc0, !PT ;  /* 0xfffffdff1b1b7812 */ /* 0x000fe200078ec0ff */
[----:B------:R-:W4:Y:S01]  /*c64e0*/  LDL.LU R150, [R1+0x1fd4] ;  /* 0x001fd40001967983 */ /* 0x000f220000300800 */
[C---:B------:R-:W-:Y:S02]  /*c64f0*/  LOP3.LUT P2, RZ, R171.reuse, 0x400, RZ, 0xc0, !PT ;  /* 0x00000400abff7812 */ /* 0x040fe4000784c0ff */
[C---:B------:R-:W-:Y:S01]  /*c6500*/  LOP3.LUT P3, RZ, R171.reuse, 0x800, RZ, 0xc0, !PT ;  /* 0x00000800abff7812 */ /* 0x040fe2000786c0ff */
[----:B------:R-:W4:Y:S01]  /*c6510*/  LDL.LU R148, [R1+0x1ad4] ;  /* 0x001ad40001947983 */ /* 0x000f220000300800 */
[C---:B------:R-:W-:Y:S02]  /*c6520*/  LOP3.LUT P4, RZ, R171.reuse, 0x1000, RZ, 0xc0, !PT ;  /* 0x00001000abff7812 */ /* 0x040fe4000788c0ff */
[----:B------:R-:W-:Y:S01]  /*c6530*/  LOP3.LUT P5, RZ, R171, 0x2000, RZ, 0xc0, !PT ;  /* 0x00002000abff7812 */ /* 0x000fe200078ac0ff */
        /* <DEDUP_REMOVED lines=37> */
[----:B------:R1:W-:Y:S04]  /*c6790*/  @P5 STG.E desc[UR4][R16.64], R136 ;  /* 0x0000008810005986 */ /* 0x0003e8000c101904 */
[----:B------:R-:W4:Y:S04]  /*c67a0*/  LDL.LU R138, [R1+0x16d8] ;  /* 0x0016d800018a7983 */ /* 0x000f280000300800 */
[----:B------:R-:W3:Y:S01]  /*c67b0*/  LDL.LU R142, [R1+0x2644] ;  /* 0x00264400018e7983 */ /* 0x000ee20000300800 */
        /* <DEDUP_REMOVED lines=26> */
[----:B--2---:R1:W-:Y:S04]  /*c6960*/  @P6 STG.E desc[UR4][R16.64], R172 ;  /* 0x000000ac10006986 */ /* 0x0043e8000c101904 */
[----:B-1----:R-:W2:Y:S01]  /*c6970*/  LDL.LU R172, [R1+0x31c8] ;  /* 0x0031c80001ac7983 */ /* 0x002ea20000300800 */
[C---:B------:R-:W-:Y:S02]  /*c6980*/  LOP3.LUT P0, RZ, R171.reuse, 0x800000, RZ, 0xc0, !PT ;  /* 0x00800000abff7812 */ /* 0x040fe4000780c0ff */
[----:B------:R-:W-:Y:S01]  /*c6990*/  LOP3.LUT P1, RZ, R171, 0x1000000, RZ, 0xc0, !PT ;  /* 0x01000000abff7812 */ /* 0x000fe2000782c0ff */
[----:B------:R-:W-:Y:S01]  /*c69a0*/  IMAD.WIDE R16, R141, 0x4, R4 ;  /* 0x000000048d107825 */ /* 0x000fe200078e0204 */
[C---:B------:R-:W-:Y:S01]  /*c69b0*/  LOP3.LUT P2, RZ, R171.reuse, 0x2000000, RZ, 0xc0, !PT ;  /* 0x02000000abff7812 */ /* 0x040fe2000784c0ff */
[----:B------:R-:W4:Y:S01]  /*c69c0*/  LDL.LU R151, [R1+0x264c] ;  /* 0x00264c0001977983 */ /* 0x000f220000300800 */
[----:B------:R-:W-:-:S07]  /*c69d0*/  LOP3.LUT P3, RZ, R171, 0x4000000, RZ, 0xc0, !PT ;  /* 0x04000000abff7812 */ /* 0x000fce000786c0ff */
[----:B------:R1:W-:Y:S01]  /*c69e0*/  @P0 STG.E desc[UR4][R16.64], R144 ;  /* 0x0000009010000986 */ /* 0x0003e2000c101904 */
[----:B------:R-:W-:Y:S01]  /*c69f0*/  LOP3.LUT P4, RZ, R171, 0x8000000, RZ, 0xc0, !PT ;  /* 0x08000000abff7812 */ /* 0x000fe2000788c0ff */
[----:B-1----:R-:W-:-:S05]  /*c6a00*/  IMAD.WIDE R16, R141, 0x4, R6 ;  /* 0x000000048d107825 */ /* 0x002fca00078e0206 */
[----:B------:R1:W-:Y:S01]  /*c6a10*/  @P1 STG.E desc[UR4][R16.64], R143 ;  /* 0x0000008f10001986 */ /* 0x0003e2000c101904 */
[----:B------:R-:W-:Y:S01]  /*c6a20*/  LOP3.LUT P5, RZ, R171, 0x10000000, RZ, 0xc0, !PT ;  /* 0x10000000abff7812 */ /* 0x000fe200078ac0ff */
[----:B-1----:R-:W-:-:S05]  /*c6a30*/  IMAD.WIDE R16, R141, 0x4, R8 ;  /* 0x000000048d107825 */ /* 0x002fca00078e0208 */
[----:B------:R3:W-:Y:S02]  /*c6a40*/  @P2 STG.E desc[UR4][R16.64], R140 ;  /* 0x0000008c10002986 */ /* 0x0007e4000c101904 */
[----:B---3--:R-:W-:-:S05]  /*c6a50*/  IMAD.WIDE R16, R142, 0x4, R2 ;  /* 0x000000048e107825 */ /* 0x008fca00078e0202 */
[----:B------:R1:W-:Y:S02]  /*c6a60*/  @P3 STG.E desc[UR4][R16.64], R139 ;  /* 0x0000008b10003986 */ /* 0x0003e4000c101904 */
[----:B-1----:R-:W-:-:S05]  /*c6a70*/  IMAD.WIDE R16, R142, 0x4, R4 ;  /* 0x000000048e107825 */ /* 0x002fca00078e0204 */
[----:B--2---:R1:W-:Y:S02]  /*c6a80*/  @P4 STG.E desc[UR4][R16.64], R172 ;  /* 0x000000ac10004986 */ /* 0x0043e4000c101904 */
[C---:B-1----:R-:W-:Y:S02]  /*c6a90*/  IMAD.WIDE R16, R142.reuse, 0x4, R6 ;  /* 0x000000048e107825 */ /* 0x042fe400078e0206 */
[----:B------:R-:W2:Y:S04]  /*c6aa0*/  LDL.LU R172, [R1+0x31c4] ;  /* 0x0031c40001ac7983 */ /* 0x000ea80000300800 */
[----:B----4-:R1:W-:Y:S04]  /*c6ab0*/  @P5 STG.E desc[UR4][R16.64], R138 ;  /* 0x0000008a10005986 */ /* 0x0103e8000c101904 */
[----:B-1----:R-:W3:Y:S04]  /*c6ac0*/  LDL.LU R138, [R1+0x12d8] ;  /* 0x0012d800018a7983 */ /* 0x002ee80000300800 */
[----:B------:R-:W4:Y:S04]  /*c6ad0*/  LDL.LU R146, [R1+0xee8] ;  /* 0x000ee80001927983 */ /* 0x000f280000300800 */
[----:B------:R-:W4:Y:S04]  /*c6ae0*/  LDL.LU R144, [R1+0xae8] ;  /* 0x000ae80001907983 */ /* 0x000f280000300800 */
[----:B------:R-:W4:Y:S04]  /*c6af0*/  LDL.LU R143, [R1+0x6e8] ;  /* 0x0006e800018f7983 */ /* 0x000f280000300800 */
[----:B------:R-:W4:Y:S04]  /*c6b00*/  LDL.LU R141, [R1+0x2648] ;  /* 0x00264800018d7983 */ /* 0x000f280000300800 */
[----:B------:R-:W4:Y:S04]  /*c6b10*/  LDL.LU R140, [R1+0x2e8] ;  /* 0x0002e800018c7983 */ /* 0x000f280000300800 */
[----:B------:R-:W4:Y:S01]  /*c6b20*/  LDL.LU R139, [R1+0x1fdc] ;  /* 0x001fdc00018b7983 */ /* 0x000f220000300800 */
[----:B------:R-:W-:Y:S01]  /*c6b30*/  LOP3.LUT P2, RZ, R171, 0x20000000, RZ, 0xc0, !PT ;  /* 0x20000000abff7812 */ /* 0x000fe2000784c0ff */
[----:B------:R-:W-:-:S02]  /*c6b40*/  IMAD.WIDE R16, R142, 0x4, R8 ;  /* 0x000000048e107825 */ /* 0x000fc400078e0208 */
[----:B------:R-:W4:Y:S04]  /*c6b50*/  LDL.LU R145, [R1+0x2650] ;  /* 0x0026500001917983 */ /* 0x000f280000300800 */
[----:B------:R-:W4:Y:S01]  /*c6b60*/  LDL.LU R142, [R1+0x2654] ;  /* 0x00265400018e7983 */ /* 0x000f220000300800 */
[----:B------:R-:W-:Y:S02]  /*c6b70*/  LOP3.LUT R27, R27, 0xfffffffd, RZ, 0xc0, !PT ;  /* 0xfffffffd1b1b7812 */ /* 0x000fe400078ec0ff */
[C---:B------:R-:W-:Y:S02]  /*c6b80*/  LOP3.LUT P3, RZ, R171.reuse, 0x40000000, RZ, 0xc0, !PT ;  /* 0x40000000abff7812 */ /* 0x040fe4000786c0ff */
[----:B------:R-:W-:Y:S01]  /*c6b90*/  LOP3.LUT P4, RZ, R171, 0x80000000, RZ, 0xc0, !PT ;  /* 0x80000000abff7812 */ /* 0x000fe2000788c0ff */
[----:B---3--:R1:W-:Y:S04]  /*c6ba0*/  @P2 STG.E desc[UR4][R16.64], R138 ;  /* 0x0000008a10002986 */ /* 0x0083e8000c101904 */
[----:B-1----:R-:W3:Y:S01]  /*c6bb0*/  LDL.LU R138, [R1+0x1adc] ;  /* 0x001adc00018a7983 */ /* 0x002ee20000300800 */
[----:B--2---:R-:W-:-:S03]  /*c6bc0*/  LOP3.LUT P6, RZ, R172, 0x200, RZ, 0xc0, !PT ;  /* 0x00000200acff7812 */ /* 0x004fc600078cc0ff */
[----:B------:R-:W2:Y:S04]  /*c6bd0*/  LDL.LU R79, [R1+0x16dc] ;  /* 0x0016dc00014f7983 */ /* 0x000ea80000300800 */
[----:B------:R-:W2:Y:S04]  /*c6be0*/  LDL.LU R149, [R1+0x12dc] ;  /* 0x0012dc0001957983 */ /* 0x000ea80000300800 */
[----:B------:R-:W2:Y:S02]  /*c6bf0*/  LDL.LU R150, [R1+0xeec] ;  /* 0x000eec0001967983 */ /* 0x000ea40000300800 */
[----:B------:R-:W-:-:S02]  /*c6c00*/  @P6 LOP3.LUT R27, R27, 0x2, RZ, 0xfc, !PT ;  /* 0x000000021b1b6812 */ /* 0x000fc400078efcff */
[----:B------:R-:W-:Y:S01]  /*c6c10*/  LOP3.LUT P6, RZ, R172, 0x100, RZ, 0xc0, !PT ;  /* 0x00000100acff7812 */ /* 0x000fe200078cc0ff */
[----:B------:R-:W2:Y:S01]  /*c6c20*/  LDL.LU R148, [R1+0xaec] ;  /* 0x000aec0001947983 */ /* 0x000ea20000300800 */
[----:B------:R-:W-:Y:S01]  /*c6c30*/  LOP3.LUT R27, R27, 0xfffffffb, RZ, 0xc0, !PT ;  /* 0xfffffffb1b1b7812 */ /* 0x000fe200078ec0ff */
[----:B----4-:R-:W-:Y:S02]  /*c6c40*/  IMAD.WIDE R16, R141, 0x4, R2 ;  /* 0x000000048d107825 */ /* 0x010fe400078e0202 */
        /* <DEDUP_REMOVED lines=16> */
[----:B------:R1:W-:Y:S01]  /*c6d50*/  @P3 STG.E desc[UR4][R16.64], R146 ;  /* 0x0000009210003986 */ /* 0x0003e2000c101904 */
[----:B------:R-:W-:-:S09]  /*c6d60*/  LOP3.LUT P5, RZ, R172, 0x1, RZ, 0xc0, !PT ;  /* 0x00000001acff7812 */ /* 0x000fd200078ac0ff */
[----:B------:R-:W-:Y:S02]  /*c6d70*/  @P6 LOP3.LUT R27, R27, 0x80, RZ, 0xfc, !PT ;  /* 0x000000801b1b6812 */ /* 0x000fe400078efcff */
[----:B------:R-:W-:Y:S01]  /*c6d80*/  LOP3.LUT P6, RZ, R172, 0x4, RZ, 0xc0, !PT ;  /* 0x00000004acff7812 */ /* 0x000fe200078cc0ff */
[----:B-1----:R-:W-:Y:S01]  /*c6d90*/  IMAD.WIDE R16, R141, 0x4, R4 ;  /* 0x000000048d107825 */ /* 0x002fe200078e0204 */
[----:B------:R-:W-:Y:S01]  /*c6da0*/  LOP3.LUT R27, R27, 0xfffffeff, RZ, 0xc0, !PT ;  /* 0xfffffeff1b1b7812 */ /* 0x000fe200078ec0ff */
[----:B------:R-:W4:Y:S04]  /*c6db0*/  LDL.LU R146, [R1+0x2ec] ;  /* 0x0002ec0001927983 */ /* 0x000f280000300800 */
[----:B------:R1:W-:Y:S06]  /*c6dc0*/  @P4 STG.E desc[UR4][R16.64], R144 ;  /* 0x0000009010004986 */ /* 0x0003ec000c101904 */
[----:B------:R-:W-:-:S02]  /*c6dd0*/  @P6 LOP3.LUT R27, R27, 0x100, RZ, 0xfc, !PT ;  /* 0x000001001b1b6812 */ /* 0x000fc400078efcff */
[----:B------:R-:W-:Y:S01]  /*c6de0*/  LOP3.LUT P6, RZ, R172, 0x2, RZ, 0xc0, !PT ;  /* 0x00000002acff7812 */ /* 0x000fe200078cc0ff */
[C---:B-1----:R-:W-:Y:S01]  /*c6df0*/  IMAD.WIDE R16, R141.reuse, 0x4, R6 ;  /* 0x000000048d107825 */ /* 0x042fe200078e0206 */
[----:B------:R-:W4:Y:S04]  /*c6e00*/  LDL.LU R144, [R1+0x1fe0] ;  /* 0x001fe00001907983 */ /* 0x000f280000300800 */
[----:B------:R1:W-:Y:S02]  /*c6e10*/  @P5 STG.E desc[UR4][R16.64], R143 ;  /* 0x0000008f10005986 */ /* 0x0003e4000c101904 */
[----:B-1----:R-:W-:Y:S02]  /*c6e20*/  IMAD.WIDE R16, R141, 0x4, R8 ;  /* 0x000000048d107825 */ /* 0x002fe400078e0208 */
[----:B------:R-:W4:Y:S04]  /*c6e30*/  LDL.LU R143, [R1+0x1ae0] ;  /* 0x001ae000018f7983 */ /* 0x000f280000300800 */
[----:B------:R1:W-:Y:S01]  /*c6e40*/  @P6 STG.E desc[UR4][R16.64], R140 ;  /* 0x0000008c10006986 */ /* 0x0003e2000c101904 */
[----:B------:R-:W-:-:S03]  /*c6e50*/  LOP3.LUT P6, RZ, R27, 0x100, RZ, 0xc0, !PT ;  /* 0x000001001bff7812 */ /* 0x000fc600078cc0ff */
[----:B------:R-:W4:Y:S01]  /*c6e60*/  LDL.LU R141, [R1+0x16e0] ;  /* 0x0016e000018d7983 */ /* 0x000f220000300800 */
[----:B-1----:R-:W-:-:S09]  /*c6e70*/  IMAD.WIDE R16, R151, 0x4, R2 ;  /* 0x0000000497107825 */ /* 0x002fd200078e0202 */
[----:B------:R1:W-:Y:S04]  /*c6e80*/  @P6 STG.E desc[UR4][R16.64], R139 ;  /* 0x0000008b10006986 */ /* 0x0003e8000c101904 */
[----:B-1----:R-:W4:Y:S04]  /*c6e90*/  LDL.LU R139, [R1+0x12e0] ;  /* 0x0012e000018b7983 */ /* 0x002f280000300800 */
[----:B------:R-:W4:Y:S01]  /*c6ea0*/  LDL.LU R140, [R1+0x2658] ;  /* 0x00265800018c7983 */ /* 0x000f220000300800 */
[----:B------:R-:W-:Y:S01]  /*c6eb0*/  LOP3.LUT P6, RZ, R27, 0x80, RZ, 0xc0, !PT ;  /* 0x000000801bff7812 */ /* 0x000fe200078cc0ff */
[----:B------:R-:W-:-:S12]  /*c6ec0*/  IMAD.WIDE R16, R151, 0x4, R4 ;  /* 0x0000000497107825 */ /* 0x000fd800078e0204 */
[----:B---3--:R1:W-:Y:S04]  /*c6ed0*/  @P6 STG.E desc[UR4][R16.64], R138 ;  /* 0x0000008a10006986 */ /* 0x0083e8000c101904 */
[----:B-1----:R-:W3:Y:S01]  /*c6ee0*/  LDL.LU R138, [R1+0xaf0] ;  /* 0x000af000018a7983 */ /* 0x002ee20000300800 */
[----:B------:R-:W-:Y:S01]  /*c6ef0*/  LOP3.LUT P6, RZ, R27, 0x40, RZ, 0xc0, !PT ;  /* 0x000000401bff7812 */ /* 0x000fe200078cc0ff */
[----:B------:R-:W-:-:S12]  /*c6f00*/  IMAD.WIDE R16, R151, 0x4, R6 ;  /* 0x0000000497107825 */ /* 0x000fd800078e0206 */
[----:B--2---:R1:W-:Y:S01]  /*c6f10*/  @P6 STG.E desc[UR4][R16.64], R79 ;  /* 0x0000004f10006986 */ /* 0x0043e2000c101904 */
        /* <DEDUP_REMOVED lines=27> */
[----:B-1----:R-:W-:-:S05]  /*c70d0*/  IMAD.WIDE R16, R142, 0x4, R8 ;  /* 0x000000048e107825 */ /* 0x002fca00078e0208 */
[----:B------:R1:W-:Y:S02]  /*c70e0*/  @P3 STG.E desc[UR4][R16.64], R139 ;  /* 0x0000008b10003986 */ /* 0x0003e4000c101904 */
[----:B-1----:R-:W-:-:S05]  /*c70f0*/  IMAD.WIDE R16, R140, 0x4, R2 ;  /* 0x000000048c107825 */ /* 0x002fca00078e0202 */
[----:B------:R1:W-:Y:S04]  /*c7100*/  @P4 STG.E desc[UR4][R16.64], R154 ;  /* 0x0000009a10004986 */ /* 0x0003e8000c101904 */
[----:B-1----:R-:W4:Y:S04]  /*c7110*/  LDL.LU R154, [R1+0x31c0] ;  /* 0x0031c000019a7983 */ /* 0x002f280000300800 */
[----:B------:R-:W2:Y:S01]  /*c7120*/  LDL.LU R144, [R1+0x6f0] ;  /* 0x0006f00001907983 */ /* 0x000ea20000300800 */
[----:B------:R-:W-:Y:S01]  /*c7130*/  LOP3.LUT P5, RZ, R172, 0x8000, RZ, 0xc0, !PT ;  /* 0x00008000acff7812 */ /* 0x000fe200078ac0ff */
[----:B------:R-:W-:-:S02]  /*c7140*/  IMAD.WIDE R16, R140, 0x4, R4 ;  /* 0x000000048c107825 */ /* 0x000fc400078e0204 */
[----:B------:R-:W4:Y:S04]  /*c7150*/  LDL.LU R143, [R1+0x2f0] ;  /* 0x0002f000018f7983 */ /* 0x000f280000300800 */
[----:B------:R-:W4:Y:S04]  /*c7160*/  LDL.LU R141, [R1+0x1fe4] ;  /* 0x001fe400018d7983 */ /* 0x000f280000300800 */
[----:B------:R-:W4:Y:S04]  /*c7170*/  LDL.LU R142, [R1+0x1ae4] ;  /* 0x001ae400018e7983 */ /* 0x000f280000300800 */
[----:B------:R-:W4:Y:S04]  /*c7180*/  LDL.LU R139, [R1+0x16e4] ;  /* 0x0016e400018b7983 */ /* 0x000f280000300800 */
[----:B---3--:R1:W-:Y:S04]  /*c7190*/  @P5 STG.E desc[UR4][R16.64], R138 ;  /* 0x0000008a10005986 */ /* 0x0083e8000c101904 */
[----:B-1----:R-:W3:Y:S04]  /*c71a0*/  LDL.LU R138, [R1+0x265c] ;  /* 0x00265c00018a7983 */ /* 0x002ee80000300800 */
[----:B------:R-:W3:Y:S04]  /*c71b0*/  LDL.LU R248, [R1+0x12e4] ;  /* 0x0012e40001f87983 */ /* 0x000ee80000300800 */
[----:B------:R-:W3:Y:S04]  /*c71c0*/  LDL.LU R136, [R1+0xef4] ;  /* 0x000ef40001887983 */ /* 0x000ee80000300800 */
[----:B------:R-:W3:Y:S01]  /*c71d0*/  LDL.LU R137, [R1+0xaf4] ;  /* 0x000af40001897983 */ /* 0x000ee20000300800 */
[----:B------:R-:W-:-:S03]  /*c71e0*/  LOP3.LUT P2, RZ, R172, 0x10000, RZ, 0xc0, !PT ;  /* 0x00010000acff7812 */ /* 0x000fc6000784c0ff */
[----:B------:R-:W3:Y:S01]  /*c71f0*/  LDL.LU R79, [R1+0x6f4] ;  /* 0x0006f400014f7983 */ /* 0x000ee20000300800 */
[----:B------:R-:W-:Y:S01]  /*c7200*/  IMAD.WIDE R16, R140, 0x4, R6 ;  /* 0x000000048c107825 */ /* 0x000fe200078e0206 */
[C---:B------:R-:W-:Y:S02]  /*c7210*/  LOP3.LUT P4, RZ, R172.reuse, 0x100000, RZ, 0xc0, !PT ;  /* 0x00100000acff7812 */ /* 0x040fe4000788c0ff */
[----:B------:R-:W3:Y:S04]  /*c7220*/  LDL.LU R150, [R1+0x1fe8] ;  /* 0x001fe80001967983 */ /* 0x000ee80000300800 */
[----:B------:R-:W3:Y:S04]  /*c7230*/  LDL.LU R148, [R1+0x1ae8] ;  /* 0x001ae80001947983 */ /* 0x000ee80000300800 */
[----:B------:R-:W3:Y:S04]  /*c7240*/  LDL.LU R147, [R1+0x16e8] ;  /* 0x0016e80001937983 */ /* 0x000ee80000300800 */
[----:B------:R-:W3:Y:S01]  /*c7250*/  LDL.LU R145, [R1+0x2664] ;  /* 0x0026640001917983 */ /* 0x000ee20000300800 */
[----:B------:R-:W-:-:S03]  /*c7260*/  LOP3.LUT P6, RZ, R172, 0x10000000, RZ, 0xc0, !PT ;  /* 0x10000000acff7812 */ /* 0x000fc600078cc0ff */
[----:B------:R-:W3:Y:S01]  /*c7270*/  LDL.LU R146, [R1+0x12e8] ;  /* 0x0012e80001927983 */ /* 0x000ee20000300800 */
[----:B------:R-:W-:Y:S02]  /*c7280*/  LOP3.LUT P3, RZ, R172, 0x20000, RZ, 0xc0, !PT ;  /* 0x00020000acff7812 */ /* 0x000fe4000786c0ff */
[----:B------:R-:W-:Y:S01]  /*c7290*/  LOP3.LUT R27, R27, 0xfffffffe, RZ, 0xc0, !PT ;  /* 0xfffffffe1b1b7812 */ /* 0x000fe200078ec0ff */
[----:B--2---:R1:W-:Y:S01]  /*c72a0*/  @P2 STG.E desc[UR4][R16.64], R144 ;  /* 0x0000009010002986 */ /* 0x0043e2000c101904 */
[----:B----4-:R-:W-:Y:S01]  /*c72b0*/  LOP3.LUT R154, R154, 0x7fffffff, RZ, 0xc0, !PT ;  /* 0x7fffffff9a9a7812 */ /* 0x010fe200078ec0ff */
[----:B-1----:R-:W-:Y:S02]  /*c72c0*/  IMAD.WIDE R16, R140, 0x4, R8 ;  /* 0x000000048c107825 */ /* 0x002fe400078e0208 */
[----:B------:R-:W2:Y:S04]  /*c72d0*/  LDL.LU R140, [R1+0x2668] ;  /* 0x00266800018c7983 */ /* 0x000ea80000300800 */
[----:B------:R-:W4:Y:S01]  /*c72e0*/  LDL.LU R149, [R1+0x2f4] ;  /* 0x0002f40001957983 */ /* 0x000f220000300800 */
[----:B------:R-:W-:-:S04]  /*c72f0*/  @P4 LOP3.LUT R154, R154, 0x80000000, RZ, 0xfc, !PT ;  /* 0x800000009a9a4812 */ /* 0x000fc800078efcff */
[----:B------:R-:W-:-:S04]  /*c7300*/  LOP3.LUT R154, R154, 0xfdffffff, RZ, 0xc0, !PT ;  /* 0xfdffffff9a9a7812 */ /* 0x000fc800078ec0ff */
[----:B------:R-:W-:Y:S02]  /*c7310*/  @P6 LOP3.LUT R154, R154, 0x2000000, RZ, 0xfc, !PT ;  /* 0x020000009a9a6812 */ /* 0x000fe400078efcff */
[C---:B------:R-:W-:Y:S02]  /*c7320*/  LOP3.LUT P6, RZ, R172.reuse, 0x8000000, RZ, 0xc0, !PT ;  /* 0x08000000acff7812 */ /* 0x040fe400078cc0ff */
[----:B------:R-:W-:Y:S02]  /*c7330*/  LOP3.LUT P4, RZ, R172, 0x80000, RZ, 0xc0, !PT ;  /* 0x00080000acff7812 */ /* 0x000fe4000788c0ff */
[----:B------:R-:W-:-:S09]  /*c7340*/  LOP3.LUT R154, R154, 0xfbffffff, RZ, 0xc0, !PT ;  /* 0xfbffffff9a9a7812 */ /* 0x000fd200078ec0ff */
[----:B------:R-:W-:Y:S02]  /*c7350*/  @P6 LOP3.LUT R154, R154, 0x4000000, RZ, 0xfc, !PT ;  /* 0x040000009a9a6812 */ /* 0x000fe400078efcff */
[C---:B------:R-:W-:Y:S02]  /*c7360*/  LOP3.LUT P6, RZ, R172.reuse, 0x4000000, RZ, 0xc0, !PT ;  /* 0x04000000acff7812 */ /* 0x040fe400078cc0ff */
[----:B------:R-:W-:Y:S02]  /*c7370*/  @P4 LOP3.LUT R27, R27, 0x1, RZ, 0xfc, !PT ;  /* 0x000000011b1b4812 */ /* 0x000fe400078efcff */
[----:B------:R-:W-:Y:S02]  /*c7380*/  LOP3.LUT P4, RZ, R172, 0x40000, RZ, 0xc0, !PT ;  /* 0x00040000acff7812 */ /* 0x000fe4000788c0ff */
[----:B------:R-:W-:Y:S01]  /*c7390*/  LOP3.LUT R154, R154, 0xf7ffffff, RZ, 0xc0, !PT ;  /* 0xf7ffffff9a9a7812 */ /* 0x000fe200078ec0ff */
[----:B------:R1:W-:Y:S06]  /*c73a0*/  @P3 STG.E desc[UR4][R16.64], R143 ;  /* 0x0000008f10003986 */ /* 0x0003ec000c101904 */
[----:B------:R-:W-:-:S02]  /*c73b0*/  @P6 LOP3.LUT R154, R154, 0x8000000, RZ, 0xfc, !PT ;  /* 0x080000009a9a6812 */ /* 0x000fc400078efcff */
[----:B------:R-:W-:Y:S02]  /*c73c0*/  LOP3.LUT P6, RZ, R172, 0x2000000, RZ, 0xc0, !PT ;  /* 0x02000000acff7812 */ /* 0x000fe400078cc0ff */
[----:B------:R-:W-:Y:S01]  /*c73d0*/  LOP3.LUT R154, R154, 0xefffffff, RZ, 0xc0, !PT ;  /* 0xefffffff9a9a7812 */ /* 0x000fe200078ec0ff */
[----:B-1----:R-:W2:Y:S10]  /*c73e0*/  LDL.LU R143, [R1+0xef8] ;  /* 0x000ef800018f7983 */ /* 0x002eb40000300800 */
[----:B------:R-:W-:-:S02]  /*c73f0*/  @P6 LOP3.LUT R154, R154, 0x10000000, RZ, 0xfc, !PT ;  /* 0x100000009a9a6812 */ /* 0x000fc400078efcff */
[----:B------:R-:W-:Y:S02]  /*c7400*/  LOP3.LUT P6, RZ, R172, 0x1000000, RZ, 0xc0, !PT ;  /* 0x01000000acff7812 */ /* 0x000fe400078cc0ff */
[----:B------:R-:W-:-:S11]  /*c7410*/  LOP3.LUT R154, R154, 0xdfffffff, RZ, 0xc0, !PT ;  /* 0xdfffffff9a9a7812 */ /* 0x000fd600078ec0ff */
[----:B------:R-:W-:Y:S01]  /*c7420*/  @P6 LOP3.LUT R154, R154, 0x20000000, RZ, 0xfc, !PT ;  /* 0x200000009a9a6812 */ /* 0x000fe200078efcff */
[----:B---3--:R-:W-:-:S05]  /*c7430*/  IMAD.WIDE R16, R138, 0x4, R2 ;  /* 0x000000048a107825 */ /* 0x008fca00078e0202 */
[----:B------:R1:W-:Y:S01]  /*c7440*/  @P4 STG.E desc[UR4][R16.64], R141 ;  /* 0x0000008d10004986 */ /* 0x0003e2000c101904 */
[----:B------:R-:W-:Y:S01]  /*c7450*/  LOP3.LUT P4, RZ, R27, 0x1, RZ, 0xc0, !PT ;  /* 0x000000011bff7812 */ /* 0x000fe2000788c0ff */
[----:B-1----:R-:W-:Y:S02]  /*c7460*/  IMAD.WIDE R16, R138, 0x4, R4 ;  /* 0x000000048a107825 */ /* 0x002fe400078e0204 */
[----:B------:R-:W3:Y:S10]  /*c7470*/  LDL.LU R141, [R1+0xaf8] ;  /* 0x000af800018d7983 */ /* 0x000ef40000300800 */
[----:B------:R1:W-:Y:S01]  /*c7480*/  @P4 STG.E desc[UR4][R16.64], R142 ;  /* 0x0000008e10004986 */ /* 0x0003e2000c101904 */
[----:B------:R-:W-:-:S03]  /*c7490*/  LOP3.LUT P6, RZ, R172, 0x800000, RZ, 0xc0, !PT ;  /* 0x00800000acff7812 */ /* 0x000fc600078cc0ff */
[----:B-1----:R-:W3:Y:S01]  /*c74a0*/  LDL.LU R142, [R1+0x6f8] ;  /* 0x0006f800018e7983 */ /* 0x002ee20000300800 */
[----:B------:R-:W-:-:S09]  /*c74b0*/  LOP3.LUT R154, R154, 0xbfffffff, RZ, 0xc0, !PT ;  /* 0xbfffffff9a9a7812 */ /* 0x000fd200078ec0ff */
[----:B------:R-:W-:-:S04]  /*c74c0*/  @P6 LOP3.LUT R154, R154, 0x40000000, RZ, 0xfc, !PT ;  /* 0x400000009a9a6812 */ /* 0x000fc800078efcff */
[----:B------:R-:W-:Y:S01]  /*c74d0*/  LOP3.LUT P4, RZ, R154, 0x80000000, RZ, 0xc0, !PT ;  /* 0x800000009aff7812 */ /* 0x000fe2000788c0ff */
[----:B------:R-:W-:-:S12]  /*c74e0*/  IMAD.WIDE R16, R138, 0x4, R6 ;  /* 0x000000048a107825 */ /* 0x000fd800078e0206 */
[----:B------:R1:W-:Y:S02]  /*c74f0*/  @P4 STG.E desc[UR4][R16.64], R139 ;  /* 0x0000008b10004986 */ /* 0x0003e4000c101904 */
[----:B-1----:R-:W-:Y:S02]  /*c7500*/  IMAD.WIDE R16, R138, 0x4, R8 ;  /* 0x000000048a107825 */ /* 0x002fe400078e0208 */
[----:B------:R-:W3:Y:S04]  /*c7510*/  LDL.LU R139, [R1+0x2f8] ;  /* 0x0002f800018b7983 */ /* 0x000ee80000300800 */
[----:B------:R-:W3:Y:S04]  /*c7520*/  LDL.LU R138, [R1+0x1fec] ;  /* 0x001fec00018a7983 */ /* 0x000ee80000300800 */
[----:B------:R-:W3:Y:S01]  /*c7530*/  LDL.LU R144, [R1+0x266c] ;  /* 0x00266c0001907983 */ /* 0x000ee20000300800 */
[----:B------:R-:W-:-:S02]  /*c7540*/  LOP3.LUT P5, RZ, R172, 0x200000, RZ, 0xc0, !PT ;  /* 0x00200000acff7812 */ /* 0x000fc400078ac0ff */
[----:B------:R-:W-:-:S11]  /*c7550*/  LOP3.LUT P6, RZ, R172, 0x400000, RZ, 0xc0, !PT ;  /* 0x00400000acff7812 */ /* 0x000fd600078cc0ff */
[----:B------:R1:W-:Y:S02]  /*c7560*/  @P5 STG.E desc[UR4][R16.64], R248 ;  /* 0x000000f810005986 */ /* 0x0003e4000c101904 */
        /* <DEDUP_REMOVED lines=12> */
[----:B------:R-:W-:-:S07]  /*c7630*/  LOP3.LUT P2, RZ, R172, 0x80000000, RZ, 0xc0, !PT ;  /* 0x80000000acff7812 */ /* 0x000fce000784c0ff */
[----:B----4-:R1:W-:Y:S01]  /*c7640*/  @P6 STG.E desc[UR4][R16.64], R149 ;  /* 0x0000009510006986 */ /* 0x0103e2000c101904 */
        /* <DEDUP_REMOVED lines=10> */
[----:B-1----:R-:W-:-:S05]  /*c76f0*/  IMAD.WIDE R16, R145, 0x4, R8 ;  /* 0x0000000491107825 */ /* 0x002fca00078e0208 */
[----:B------:R2:W-:Y:S02]  /*c7700*/  @P0 STG.E desc[UR4][R16.64], R146 ;  /* 0x0000009210000986 */ /* 0x0005e4000c101904 */
[----:B--2---:R-:W-:-:S05]  /*c7710*/  IMAD.WIDE R16, R140, 0x4, R2 ;  /* 0x000000048c107825 */ /* 0x004fca00078e0202 */
[----:B------:R1:W-:Y:S02]  /*c7720*/  @P1 STG.E desc[UR4][R16.64], R143 ;  /* 0x0000008f10001986 */ /* 0x0003e4000c101904 */
[----:B-1----:R-:W-:-:S05]  /*c7730*/  IMAD.WIDE R16, R140, 0x4, R4 ;  /* 0x000000048c107825 */ /* 0x002fca00078e0204 */
[----:B---3--:R1:W-:Y:S02]  /*c7740*/  @P2 STG.E desc[UR4][R16.64], R141 ;  /* 0x0000008d10002986 */ /* 0x0083e4000c101904 */
[----:B-1----:R-:W-:-:S05]  /*c7750*/  IMAD.WIDE R16, R140, 0x4, R6 ;  /* 0x000000048c107825 */ /* 0x002fca00078e0206 */
[----:B------:R1:W-:Y:S02]  /*c7760*/  @P3 STG.E desc[UR4][R16.64], R142 ;  /* 0x0000008e10003986 */ /* 0x0003e4000c101904 */
[----:B-1----:R-:W-:Y:S02]  /*c7770*/  IMAD.WIDE R16, R140, 0x4, R8 ;  /* 0x000000048c107825 */ /* 0x002fe400078e0208 */
[----:B------:R-:W2:Y:S01]  /*c7780*/  LDL.LU R140, [R1+0x1aec] ;  /* 0x001aec00018c7983 */ /* 0x000ea20000300800 */
[C---:B------:R-:W-:Y:S02]  /*c7790*/  LOP3.LUT P4, RZ, R154.reuse, 0x2, RZ, 0xc0, !PT ;  /* 0x000000029aff7812 */ /* 0x040fe4000788c0ff */
[----:B------:R-:W-:Y:S01]  /*c77a0*/  LOP3.LUT P5, RZ, R154, 0x4, RZ, 0xc0, !PT ;  /* 0x000000049aff7812 */ /* 0x000fe200078ac0ff */
[----:B------:R-:W3:Y:S10]  /*c77b0*/  LDL.LU R145, [R1+0x16ec] ;  /* 0x0016ec0001917983 */ /* 0x000ef40000300800 */
[----:B------:R1:W-:Y:S02]  /*c77c0*/  @P4 STG.E desc[UR4][R16.64], R139 ;  /* 0x0000008b10004986 */ /* 0x0003e4000c101904 */
[----:B-1----:R-:W-:-:S05]  /*c77d0*/  IMAD.WIDE R16, R144, 0x4, R2 ;  /* 0x0000000490107825 */ /* 0x002fca00078e0202 */
[----:B------:R1:W-:Y:S04]  /*c77e0*/  @P5 STG.E desc[UR4][R16.64], R138 ;  /* 0x0000008a10005986 */ /* 0x0003e8000c101904 */
[----:B-1----:R-:W4:Y:S01]  /*c77f0*/  LDL.LU R138, [R1+0x12ec] ;  /* 0x0012ec00018a7983 */ /* 0x002f220000300800 */
[C---:B------:R-:W-:Y:S02]  /*c7800*/  LOP3.LUT P2, RZ, R154.reuse, 0x10, RZ, 0xc0, !PT ;  /* 0x000000109aff7812 */ /* 0x040fe4000784c0ff */
[----:B------:R-:W-:Y:S01]  /*c7810*/  LOP3.LUT R154, R154, 0xfeffffff, RZ, 0xc0, !PT ;  /* 0xfeffffff9a9a7812 */ /* 0x000fe200078ec0ff */
[----:B------:R-:W4:Y:S04]  /*c7820*/  LDL.LU R146, [R1+0xefc] ;  /* 0x000efc0001927983 */ /* 0x000f280000300800 */
[----:B------:R-:W4:Y:S04]  /*c7830*/  LDL.LU R142, [R1+0xafc] ;  /* 0x000afc00018e7983 */ /* 0x000f280000300800 */
[----:B------:R-:W4:Y:S02]  /*c7840*/  LDL.LU R150, [R1+0x6fc] ;  /* 0x0006fc0001967983 */ /* 0x000f240000300800 */
[----:B------:R-:W-:-:S02]  /*c7850*/  @P2 LOP3.LUT R154, R154, 0x1000000, RZ, 0xfc, !PT ;  /* 0x010000009a9a2812 */ /* 0x000fc400078efcff */
[----:B------:R-:W4:Y:S02]  /*c7860*/  LDL.LU R143, [R1+0x2670] ;  /* 0x00267000018f7983 */ /* 0x000f240000300800 */
[C---:B------:R-:W-:Y:S02]  /*c7870*/  LOP3.LUT P5, RZ, R154.reuse, 0x200, RZ, 0xc0, !PT ;  /* 0x000002009aff7812 */ /* 0x040fe400078ac0ff */
[C---:B------:R-:W-:Y:S01]  /*c7880*/  LOP3.LUT P2, RZ, R154.reuse, 0x8, RZ, 0xc0, !PT ;  /* 0x000000089aff7812 */ /* 0x040fe2000784c0ff */
[----:B------:R-:W4:Y:S01]  /*c7890*/  LDL.LU R141, [R1+0x2fc] ;  /* 0x0002fc00018d7983 */ /* 0x000f220000300800 */
[C---:B------:R-:W-:Y:S02]  /*c78a0*/  LOP3.LUT P3, RZ, R154.reuse, 0x20, RZ, 0xc0, !PT ;  /* 0x000000209aff7812 */ /* 0x040fe4000786c0ff */
[----:B------:R-:W-:Y:S01]  /*c78b0*/  LOP3.LUT P4, RZ, R154, 0x40, RZ, 0xc0, !PT ;  /* 0x000000409aff7812 */ /* 0x000fe2000788c0ff */
[----:B------:R-:W-:Y:S01]  /*c78c0*/  IMAD.WIDE R16, R144, 0x4, R4 ;  /* 0x0000000490107825 */ /* 0x000fe200078e0204 */
[----:B------:R-:W-:Y:S01]  /*c78d0*/  LOP3.LUT R154, R154, 0xffbfffff, RZ, 0xc0, !PT ;  /* 0xffbfffff9a9a7812 */ /* 0x000fe200078ec0ff */
[----:B------:R-:W4:Y:S04]  /*c78e0*/  LDL.LU R139, [R1+0x2674] ;  /* 0x00267400018b7983 */ /* 0x000f280000300800 */
[----:B------:R-:W-:-:S04]  /*c78f0*/  @P5 LOP3.LUT R154, R154, 0x400000, RZ, 0xfc, !PT ;  /* 0x004000009a9a5812 */ /* 0x000fc800078efcff */
[C---:B------:R-:W-:Y:S02]  /*c7900*/  LOP3.LUT P5, RZ, R154.reuse, 0x100, RZ, 0xc0, !PT ;  /* 0x000001009aff7812 */ /* 0x040fe400078ac0ff */
[----:B------:R-:W-:-:S11]  /*c7910*/  LOP3.LUT R154, R154, 0xff7fffff, RZ, 0xc0, !PT ;  /* 0xff7fffff9a9a7812 */ /* 0x000fd600078ec0ff */
[----:B------:R-:W-:-:S04]  /*c7920*/  @P5 LOP3.LUT R154, R154, 0x800000, RZ, 0xfc, !PT ;  /* 0x008000009a9a5812 */ /* 0x000fc800078efcff */
[C---:B------:R-:W-:Y:S02]  /*c7930*/  LOP3.LUT P6, RZ, R154.reuse, 0x4000, RZ, 0xc0, !PT ;  /* 0x000040009aff7812 */ /* 0x040fe400078cc0ff */
[C---:B------:R-:W-:Y:S02]  /*c7940*/  LOP3.LUT P5, RZ, R154.reuse, 0x80, RZ, 0xc0, !PT ;  /* 0x000000809aff7812 */ /* 0x040fe400078ac0ff */
[----:B------:R-:W-:-:S09]  /*c7950*/  LOP3.LUT R154, R154, 0xfffbffff, RZ, 0xc0, !PT ;  /* 0xfffbffff9a9a7812 */ /* 0x000fd200078ec0ff */
[----:B------:R-:W-:-:S04]  /*c7960*/  @P6 LOP3.LUT R154, R154, 0x40000, RZ, 0xfc, !PT ;  /* 0x000400009a9a6812 */ /* 0x000fc800078efcff */
[C---:B------:R-:W-:Y:S02]  /*c7970*/  LOP3.LUT P6, RZ, R154.reuse, 0x2000, RZ, 0xc0, !PT ;  /* 0x000020009aff7812 */ /* 0x040fe400078cc0ff */
[----:B------:R-:W-:-:S11]  /*c7980*/  LOP3.LUT R154, R154, 0xfff7ffff, RZ, 0xc0, !PT ;  /* 0xfff7ffff9a9a7812 */ /* 0x000fd600078ec0ff */
[----:B------:R-:W-:-:S04]  /*c7990*/  @P6 LOP3.LUT R154, R154, 0x80000, RZ, 0xfc, !PT ;  /* 0x000800009a9a6812 */ /* 0x000fc800078efcff */
[C---:B------:R-:W-:Y:S02]  /*c79a0*/  LOP3.LUT P6, RZ, R154.reuse, 0x1000, RZ, 0xc0, !PT ;  /* 0x000010009aff7812 */ /* 0x040fe400078cc0ff */
[----:B------:R-:W-:-:S11]  /*c79b0*/  LOP3.LUT R154, R154, 0xffefffff, RZ, 0xc0, !PT ;  /* 0xffefffff9a9a7812 */ /* 0x000fd600078ec0ff */
[----:B------:R-:W-:-:S04]  /*c79c0*/  @P6 LOP3.LUT R154, R154, 0x100000, RZ, 0xfc, !PT ;  /* 0x001000009a9a6812 */ /* 0x000fc800078efcff */
[C---:B------:R-:W-:Y:S02]  /*c79d0*/  LOP3.LUT P6, RZ, R154.reuse, 0x800, RZ, 0xc0, !PT ;  /* 0x000008009aff7812 */ /* 0x040fe400078cc0ff */
[----:B------:R-:W-:-:S11]  /*c79e0*/  LOP3.LUT R154, R154, 0xffdfffff, RZ, 0xc0, !PT ;  /* 0xffdfffff9a9a7812 */ /* 0x000fd600078ec0ff */
[----:B------:R-:W-:Y:S01]  /*c79f0*/  @P6 LOP3.LUT R154, R154, 0x200000, RZ, 0xfc, !PT ;  /* 0x002000009a9a6812 */ /* 0x000fe200078efcff */
[----:B--2---:R1:W-:Y:S04]  /*c7a00*/  @P2 STG.E desc[UR4][R16.64], R140 ;  /* 0x0000008c10002986 */ /* 0x0043e8000c101904 */
[----:B-1----:R-:W2:Y:S04]  /*c7a10*/  LDL.LU R140, [R1+0x1ff0] ;  /* 0x001ff000018c7983 */ /* 0x002ea80000300800 */
[----:B------:R-:W2:Y:S01]  /*c7a20*/  LDL.LU R148, [R1+0x1af0] ;  /* 0x001af00001947983 */ /* 0x000ea20000300800 */
[----:B------:R-:W-:Y:S01]  /*c7a30*/  LOP3.LUT P2, RZ, R154, 0x1000000, RZ, 0xc0, !PT ;  /* 0x010000009aff7812 */ /* 0x000fe2000784c0ff */
[----:B------:R-:W-:-:S02]  /*c7a40*/  IMAD.WIDE R16, R144, 0x4, R6 ;  /* 0x0000000490107825 */ /* 0x000fc400078e0206 */
[----:B------:R-:W2:Y:S10]  /*c7a50*/  LDL.LU R147, [R1+0x16f0] ;  /* 0x0016f00001937983 */ /* 0x000eb40000300800 */
[----:B---3--:R1:W-:Y:S02]  /*c7a60*/  @P2 STG.E desc[UR4][R16.64], R145 ;  /* 0x0000009110002986 */ /* 0x0083e4000c101904 */
[----:B-1----:R-:W-:-:S05]  /*c7a70*/  IMAD.WIDE R16, R144, 0x4, R8 ;  /* 0x0000000490107825 */ /* 0x002fca00078e0208 */
[----:B----4-:R1:W-:Y:S04]  /*c7a80*/  @P3 STG.E desc[UR4][R16.64], R138 ;  /* 0x0000008a10003986 */ /* 0x0103e8000c101904 */
[----:B-1----:R-:W3:Y:S01]  /*c7a90*/  LDL.LU R138, [R1+0x12f0] ;  /* 0x0012f000018a7983 */ /* 0x002ee20000300800 */
[C---:B------:R-:W-:Y:S01]  /*c7aa0*/  IMAD.WIDE R16, R143.reuse, 0x4, R2 ;  /* 0x000000048f107825 */ /* 0x040fe200078e0202 */
[----:B------:R-:W-:Y:S02]  /*c7ab0*/  LOP3.LUT P6, RZ, R154, 0x400, RZ, 0xc0, !PT ;  /* 0x000004009aff7812 */ /* 0x000fe400078cc0ff */
[----:B------:R-:W4:Y:S04]  /*c7ac0*/  LDL.LU R144, [R1+0x2678] ;  /* 0x0026780001907983 */ /* 0x000f280000300800 */
[----:B------:R1:W-:Y:S04]  /*c7ad0*/  @P4 STG.E desc[UR4][R16.64], R146 ;  /* 0x0000009210004986 */ /* 0x0003e8000c101904 */
[----:B------:R-:W4:Y:S04]  /*c7ae0*/  LDL.LU R145, [R1+0xf00] ;  /* 0x000f000001917983 */ /* 0x000f280000300800 */
[----:B------:R-:W4:Y:S01]  /*c7af0*/  LDL.LU R15, [R1+0x31a8] ;  /* 0x0031a800010f7983 */ /* 0x000f220000300800 */
[----:B-1----:R-:W-:-:S03]  /*c7b00*/  IMAD.WIDE R16, R143, 0x4, R4 ;  /* 0x000000048f107825 */ /* 0x002fc600078e0204 */
[----:B------:R-:W4:Y:S04]  /*c7b10*/  LDL.LU R146, [R1+0xb00] ;  /* 0x000b000001927983 */ /* 0x000f280000300800 */
[----:B------:R1:W-:Y:S01]  /*c7b20*/  @P5 STG.E desc[UR4][R16.64], R142 ;  /* 0x0000008e10005986 */ /* 0x0003e2000c101904 */
[C---:B------:R-:W-:Y:S01]  /*c7b30*/  LOP3.LUT P5, RZ, R154.reuse, 0x800000, RZ, 0xc0, !PT ;  /* 0x008000009aff7812 */ /* 0x040fe200078ac0ff */
[C---:B-1----:R-:W-:Y:S02]  /*c7b40*/  IMAD.WIDE R16, R143.reuse, 0x4, R6 ;  /* 0x000000048f107825 */ /* 0x042fe400078e0206 */
[----:B------:R-:W4:Y:S10]  /*c7b50*/  LDL R142, [R1+0x267c] ;  /* 0x00267c00018e7983 */ /* 0x000f340000100800 */
[----:B------:R1:W-:Y:S01]  /*c7b60*/  @P5 STG.E desc[UR4][R16.64], R150 ;  /* 0x0000009610005986 */ /* 0x0003e2000c101904 */
[----:B------:R-:W-:Y:S01]  /*c7b70*/  LOP3.LUT P5, RZ, R154, 0x400000, RZ, 0xc0, !PT ;  /* 0x004000009aff7812 */ /* 0x000fe200078ac0ff */
[----:B-1----:R-:W-:-:S02]  /*c7b80*/  IMAD.WIDE R16, R143, 0x4, R8 ;  /* 0x000000048f107825 */ /* 0x002fc400078e0208 */
[----:B------:R-:W4:Y:S10]  /*c7b90*/  LDL.LU R143, [R1+0x700] ;  /* 0x00070000018f7983 */ /* 0x000f340000300800 */
[----:B------:R1:W-:Y:S02]  /*c7ba0*/  @P5 STG.E desc[UR4][R16.64], R141 ;  /* 0x0000008d10005986 */ /* 0x0003e4000c101904 */
[----:B-1----:R-:W-:-:S02]  /*c7bb0*/  IMAD.WIDE R16, R139, 0x4, R2 ;  /* 0x000000048b107825 */ /* 0x002fc400078e0202 */
[----:B------:R-:W4:Y:S04]  /*c7bc0*/  LDL.LU R141, [R1+0x300] ;  /* 0x00030000018d7983 */ /* 0x000f280000300800 */
[----:B--2---:R1:W-:Y:S01]  /*c7bd0*/  @P6 STG.E desc[UR4][R16.64], R140 ;  /* 0x0000008c10006986 */ /* 0x0043e2000c101904 */
[C---:B------:R-:W-:Y:S01]  /*c7be0*/  LOP3.LUT P6, RZ, R154.reuse, 0x200000, RZ, 0xc0, !PT ;  /* 0x002000009aff7812 */ /* 0x040fe200078cc0ff */
[C---:B-1----:R-:W-:Y:S02]  /*c7bf0*/  IMAD.WIDE R16, R139.reuse, 0x4, R4 ;  /* 0x000000048b107825 */ /* 0x042fe400078e0204 */
[----:B------:R-:W2:Y:S10]  /*c7c00*/  LDL.LU R140, [R1+0x1ff4] ;  /* 0x001ff400018c7983 */ /* 0x000eb40000300800 */
[----:B------:R1:W-:Y:S01]  /*c7c10*/  @P6 STG.E desc[UR4][R16.64], R148 ;  /* 0x0000009410006986 */ /* 0x0003e2000c101904 */
[----:B------:R-:W-:Y:S01]  /*c7c20*/  LOP3.LUT P6, RZ, R154, 0x100000, RZ, 0xc0, !PT ;  /* 0x001000009aff7812 */ /* 0x000fe200078cc0ff */
[----:B-1----:R-:W-:-:S12]  /*c7c30*/  IMAD.WIDE R16, R139, 0x4, R6 ;  /* 0x000000048b107825 */ /* 0x002fd800078e0206 */
[----:B------:R1:W-:Y:S01]  /*c7c40*/  @P6 STG.E desc[UR4][R16.64], R147 ;  /* 0x0000009310006986 */ /* 0x0003e2000c101904 */
[C---:B------:R-:W-:Y:S01]  /*c7c50*/  LOP3.LUT P6, RZ, R154.reuse, 0x80000, RZ, 0xc0, !PT ;  /* 0x000800009aff7812 */ /* 0x040fe200078cc0ff */
[----:B-1----:R-:W-:Y:S02]  /*c7c60*/  IMAD.WIDE R16, R139, 0x4, R8 ;  /* 0x000000048b107825 */ /* 0x002fe400078e0208 */
[----:B------:R-:W2:Y:S10]  /*c7c70*/  LDL.LU R139, [R1+0x1af4] ;  /* 0x001af400018b7983 */ /* 0x000eb40000300800 */
[----:B---3--:R1:W-:Y:S04]  /*c7c80*/  @P6 STG.E desc[UR4][R16.64], R138 ;  /* 0x0000008a10006986 */ /* 0x0083e8000c101904 */
[----:B-1----:R-:W3:Y:S01]  /*c7c90*/  LDL.LU R138, [R1+0x16f4] ;  /* 0x0016f400018a7983 */ /* 0x002ee20000300800 */
[----:B------:R-:W-:-:S02]  /*c7ca0*/  LOP3.LUT P6, RZ, R154, 0x40000, RZ, 0xc0, !PT ;  /* 0x000400009aff7812 */ /* 0x000fc400078cc0ff */
[----:B------:R-:W-:Y:S01]  /*c7cb0*/  LOP3.LUT P0, RZ, R154, 0x8000, RZ, 0xc0, !PT ;  /* 0x000080009aff7812 */ /* 0x000fe2000780c0ff */
[----:B----4-:R-:W-:Y:S01]  /*c7cc0*/  IMAD.WIDE R16, R144, 0x4, R2 ;  /* 0x0000000490107825 */ /* 0x010fe200078e0202 */
[----:B------:R-:W-:-:S03]  /*c7cd0*/  LOP3.LUT P2, RZ, R154, 0x10000, RZ, 0xc0, !PT ;  /* 0x000100009aff7812 */ /* 0x000fc6000784c0ff */
[----:B------:R-:W-:-:S04]  /*c7ce0*/  IMAD.WIDE R18, R144, 0x4, R4 ;  /* 0x0000000490127825 */ /* 0x000fc800078e0204 */
[----:B------:R-:W-:Y:S02]  /*c7cf0*/  VIADD R0, R10, 0x183 ;  /* 0x000001830a007836 */ /* 0x000fe40000000000 */
[----:B------:R1:W-:Y:S04]  /*c7d00*/  @P6 STG.E desc[UR4][R16.64], R145 ;  /* 0x0000009110006986 */ /* 0x0003e8000c101904 */
[----:B------:R4:W-:Y:S01]  /*c7d10*/  @P0 STG.E desc[UR4][R18.64], R146 ;  /* 0x0000009212000986 */ /* 0x0009e2000c101904 */
[----:B------:R-:W-:Y:S01]  /*c7d20*/  ISETP.GE.AND P0, PT, R0, UR7, PT ;  /* 0x0000000700007c0c */ /* 0x000fe2000bf06270 */
[----:B------:R-:W-:Y:S01]  /*c7d30*/  VIADD R0, R10, 0x184 ;  /* 0x000001840a007836 */ /* 0x000fe20000000000 */
[----:B------:R-:W-:Y:S01]  /*c7d40*/  LOP3.LUT P1, RZ, R152, 0x4, RZ, 0xc0, !PT ;  /* 0x0000000498ff7812 */ /* 0x000fe2000782c0ff */
[----:B-1----:R-:W-:Y:S01]  /*c7d50*/  IMAD.WIDE R16, R144, 0x4, R6 ;  /* 0x0000000490107825 */ /* 0x002fe200078e0206 */
[----:B------:R-:W-:-:S02]  /*c7d60*/  LOP3.LUT R152, R152, 0xfffffffd, RZ, 0xc0, !PT ;  /* 0xfffffffd98987812 */ /* 0x000fc400078ec0ff */
[----:B------:R-:W-:Y:S01]  /*c7d70*/  ISETP.LT.AND P1, PT, R13, R15, !P1 ;  /* 0x0000000f0d00720c */ /* 0x000fe20004f21270 */
[----:B------:R-:W-:-:S06]  /*c7d80*/  VIADD R15, R10, 0x185 ;  /* 0x000001850a0f7836 */ /* 0x000fcc0000000000 */
[----:B------:R-:W-:Y:S01]  /*c7d90*/  @P0 LOP3.LUT R152, R152, 0x2, RZ, 0xfc, !PT ;  /* 0x0000000298980812 */ /* 0x000fe200078efcff */
[----:B------:R1:W-:Y:S01]  /*c7da0*/  @P2 STG.E desc[UR4][R16.64], R143 ;  /* 0x0000008f10002986 */ /* 0x0003e2000c101904 */
[----:B------:R-:W-:Y:S02]  /*c7db0*/  ISETP.GE.AND P2, PT, R0, UR7, PT ;  /* 0x0000000700007c0c */ /* 0x000fe4000bf46270 */
[----:B------:R-:W-:Y:S01]  /*c7dc0*/  ISETP.GE.AND P0, PT, R15, UR7, PT ;  /* 0x000000070f007c0c */ /* 0x000fe2000bf06270 */
[----:B------:R-:W-:Y:S01]  /*c7dd0*/  VIADD R15, R10, 0x186 ;  /* 0x000001860a0f7836 */ /* 0x000fe20000000000 */
[----:B------:R-:W-:Y:S02]  /*c7de0*/  LOP3.LUT R152, R152, 0xfffffffe, RZ, 0xc0, !PT ;  /* 0xfffffffe98987812 */ /* 0x000fe400078ec0ff */
[----:B------:R-:W-:-:S07]  /*c7df0*/  LOP3.LUT P3, RZ, R154, 0x20000, RZ, 0xc0, !PT ;  /* 0x000200009aff7812 */ /* 0x000fce000786c0ff */
[----:B------:R-:W-:Y:S02]  /*c7e00*/  @P2 LOP3.LUT R152, R152, 0x1, RZ, 0xfc, !PT ;  /* 0x0000000198982812 */ /* 0x000fe400078efcff */
[----:B------:R-:W-:Y:S02]  /*c7e10*/  ISETP.GE.AND P2, PT, R15, UR7, PT ;  /* 0x000000070f007c0c */ /* 0x000fe4000bf46270 */
[C---:B------:R-:W-:Y:S02]  /*c7e20*/  LOP3.LUT P4, RZ, R156.reuse, 0x8000, RZ, 0xc0, !PT ;  /* 0x000080009cff7812 */ /* 0x040fe4000788c0ff */
[----:B------:R-:W-:Y:S01]  /*c7e30*/  LOP3.LUT P5, RZ, R156, 0x100000, RZ, 0xc0, !PT ;  /* 0x001000009cff7812 */ /* 0x000fe200078ac0ff */
[----:B------:R-:W-:Y:S01]  /*c7e40*/  VIADD R0, R10, 0x187 ;  /* 0x000001870a007836 */ /* 0x000fe20000000000 */
[----:B------:R-:W-:Y:S01]  /*c7e50*/  LOP3.LUT R152, R152, 0xfffffff7, RZ, 0xc0, !PT ;  /* 0xfffffff798987812 */ /* 0x000fe200078ec0ff */
[----:B----4-:R-:W-:-:S04]  /*c7e60*/  IMAD.WIDE R18, R144, 0x4, R8 ;  /* 0x0000000490127825 */ /* 0x010fc800078e0208 */
[----:B------:R-:W-:Y:S02]  /*c7e70*/  IMAD.WIDE R20, R142, 0x4, R2 ;  /* 0x000000048e147825 */ /* 0x000fe400078e0202 */
[----:B------:R-:W-:Y:S01]  /*c7e80*/  @P2 LOP3.LUT R152, R152, 0x8, RZ, 0xfc, !PT ;  /* 0x0000000898982812 */ /* 0x000fe200078efcff */
[----:B------:R4:W-:Y:S01]  /*c7e90*/  @P3 STG.E desc[UR4][R18.64], R141 ;  /* 0x0000008d12003986 */ /* 0x0009e2000c101904 */
[----:B------:R-:W-:Y:S01]  /*c7ea0*/  ISETP.GE.AND P2, PT, R0, UR7, PT ;  /* 0x0000000700007c0c */ /* 0x000fe2000bf46270 */
[----:B-1----:R-:W-:-:S04]  /*c7eb0*/  IMAD.WIDE R16, R142, 0x4, R4 ;  /* 0x000000048e107825 */ /* 0x002fc800078e0204 */
[----:B------:R-:W-:Y:S02]  /*c7ec0*/  VIADD R15, R10, 0x188 ;  /* 0x000001880a0f7836 */ /* 0x000fe40000000000 */
[----:B----4-:R-:W-:Y:S01]  /*c7ed0*/  IMAD.WIDE R18, R142, 0x4, R6 ;  /* 0x000000048e127825 */ /* 0x010fe200078e0206 */
[----:B------:R-:W-:-:S05]  /*c7ee0*/  LOP3.LUT R152, R152, 0xffffffef, RZ, 0xc0, !PT ;  /* 0xffffffef98987812 */ /* 0x000fca00078ec0ff */
[----:B------:R-:W-:Y:S01]  /*c7ef0*/  @P2 LOP3.LUT R152, R152, 0x10, RZ, 0xfc, !PT ;  /* 0x0000001098982812 */ /* 0x000fe200078efcff */
[----:B------:R-:W-:-:S03]  /*c7f00*/  VIADD R137, R10, 0x189 ;  /* 0x000001890a897836 */ /* 0x000fc60000000000 */
[----:B------:R-:W-:Y:S01]  /*c7f10*/  LOP3.LUT R152, R152, 0xffffffdf, RZ, 0xc0, !PT ;  /* 0xffffffdf98987812 */ /* 0x000fe200078ec0ff */
[C---:B------:R-:W-:Y:S02]  /*c7f20*/  VIADD R136, R10.reuse, 0x18d ;  /* 0x0000018d0a887836 */ /* 0x040fe40000000000 */
[C---:B------:R-:W-:Y:S02]  /*c7f30*/  VIADD R79, R10.reuse, 0x18e ;  /* 0x0000018e0a4f7836 */ /* 0x040fe40000000000 */
[C---:B------:R-:W-:Y:S02]  /*c7f40*/  VIADD R78, R10.reuse, 0x18f ;  /* 0x0000018f0a4e7836 */ /* 0x040fe40000000000 */
[C---:B------:R-:W-:Y:S02]  /*c7f50*/  VIADD R77, R10.reuse, 0x190 ;  /* 0x000001900a4d7836 */ /* 0x040fe40000000000 */
[C---:B------:R-:W-:Y:S02]  /*c7f60*/  VIADD R76, R10.reuse, 0x191 ;  /* 0x000001910a4c7836 */ /* 0x040fe40000000000 */
[----:B------:R-:W-:-:S02]  /*c7f70*/  VIADD R31, R10, 0x192 ;  /* 0x000001920a1f7836 */ /* 0x000fc40000000000 */
[C---:B------:R-:W-:Y:S02]  /*c7f80*/  VIADD R30, R10.reuse, 0x193 ;  /* 0x000001930a1e7836 */ /* 0x040fe40000000000 */
[C---:B------:R-:W-:Y:S02]  /*c7f90*/  VIADD R29, R10.reuse, 0x194 ;  /* 0x000001940a1d7836 */ /* 0x040fe40000000000 */
[C---:B------:R-:W-:Y:S02]  /*c7fa0*/  VIADD R28, R10.reuse, 0x195 ;  /* 0x000001950a1c7836 */ /* 0x040fe40000000000 */
[C---:B------:R-:W-:Y:S02]  /*c7fb0*/  VIADD R27, R10.reuse, 0x196 ;  /* 0x000001960a1b7836 */ /* 0x040fe40000000000 */
[C---:B------:R-:W-:Y:S02]  /*c7fc0*/  VIADD R26, R10.reuse, 0x197 ;  /* 0x000001970a1a7836 */ /* 0x040fe40000000000 */
[C---:B------:R-:W-:Y:S01]  /*c7fd0*/  VIADD R25, R10.reuse, 0x198 ;  /* 0x000001980a197836 */ /* 0x040fe20000000000 */
[----:B--2---:R-:W-:Y:S04]  /*c7fe0*/  @P4 STG.E desc[UR4][R20.64], R140 ;  /* 0x0000008c14004986 */ /* 0x004fe8000c101904 */
[----:B------:R1:W-:Y:S04]  /*c7ff0*/  @P5 STG.E desc[UR4][R16.64], R139 ;  /* 0x0000008b10005986 */ /* 0x0003e8000c101904 */
[----:B---3--:R2:W-:Y:S01]  /*c8000*/  @P1 STG.E desc[UR4][R18.64], R138 ;  /* 0x0000008a12001986 */ /* 0x0085e2000c101904 */
[----:B------:R-:W-:Y:S01]  /*c8010*/  ISETP.GE.AND P1, PT, R15, UR7, PT ;  /* 0x000000070f007c0c */ /* 0x000fe2000bf26270 */
[----:B-1----:R-:W-:-:S12]  /*c8020*/  VIADD R139, R10, 0x18b ;  /* 0x0000018b0a8b7836 */ /* 0x002fd80000000000 */
[----:B------:R-:W-:Y:S02]  /*c8030*/  @P1 LOP3.LUT R152, R152, 0x20, RZ, 0xfc, !PT ;  /* 0x0000002098981812 */ /* 0x000fe400078efcff */
[----:B------:R-:W-:Y:S01]  /*c8040*/  ISETP.GE.AND P1, PT, R137, UR7, PT ;  /* 0x0000000789007c0c */ /* 0x000fe2000bf26270 */
[----:B--2---:R-:W-:Y:S01]  /*c8050*/  VIADD R138, R10, 0x18a ;  /* 0x0000018a0a8a7836 */ /* 0x004fe20000000000 */
[----:B------:R-:W-:-:S04]  /*c8060*/  LOP3.LUT R152, R152, 0xffffffbf, RZ, 0xc0, !PT ;  /* 0xffffffbf98987812 */ /* 0x000fc800078ec0ff */
[----:B------:R-:W-:Y:S02]  /*c8070*/  ISETP.GE.AND P2, PT, R138, UR7, PT ;  /* 0x000000078a007c0c */ /* 0x000fe4000bf46270 */
[----:B------:R-:W-:-:S05]  /*c8080*/  ISETP.GE.AND P3, PT, R139, UR7, PT ;  /* 0x000000078b007c0c */ /* 0x000fca000bf66270 */
[----:B------:R-:W-:Y:S01]  /*c8090*/  @P1 LOP3.LUT R152, R152, 0x40, RZ, 0xfc, !PT ;  /* 0x0000004098981812 */ /* 0x000fe200078efcff */
[----:B------:R-:W-:-:S03]  /*c80a0*/  VIADD R140, R10, 0x18c ;  /* 0x0000018c0a8c7836 */ /* 0x000fc60000000000 */
[----:B------:R-:W-:-:S04]  /*c80b0*/  LOP3.LUT R152, R152, 0xffffff7f, RZ, 0xc0, !PT ;  /* 0xffffff7f98987812 */ /* 0x000fc800078ec0ff */
[----:B------:R-:W-:Y:S02]  /*c80c0*/  @P2 LOP3.LUT R152, R152, 0x80, RZ, 0xfc, !PT ;  /* 0x0000008098982812 */ /* 0x000fe400078efcff */
[----:B------:R-:W-:Y:S02]  /*c80d0*/  ISETP.GE.AND P1, PT, R140, UR7, PT ;  /* 0x000000078c007c0c */ /* 0x000fe4000bf26270 */
        /* <DEDUP_REMOVED lines=36> */
[----:B------:R-:W-:Y:S01]  /*c8320*/  LOP3.LUT R152, R152, 0xffefffff, RZ, 0xc0, !PT ;  /* 0xffefffff98987812 */ /* 0x000fe200078ec0ff */
[----:B------:R-:W-:-:S03]  /*c8330*/  VIADD R24, R10, 0x199 ;  /* 0x000001990a187836 */ /* 0x000fc60000000000 */
        /* <DEDUP_REMOVED lines=18> */
[----:B------:R-:W-:-:S04]  /*c8460*/  LOP3.LUT R152, R152, 0xfdffffff, RZ, 0xc0, !PT ;  /* 0xfdffffff98987812 */ /* 0x000fc800078ec0ff */
[----:B------:R-:W-:Y:S01]  /*c8470*/  @P2 LOP3.LUT R152, R152, 0x2000000, RZ, 0xfc, !PT ;  /* 0x0200000098982812 */ /* 0x000fe200078efcff */
[C---:B------:R-:W-:Y:S02]  /*c8480*/  VIADD R0, R10.reuse, 0x1a3 ;  /* 0x000001a30a007836 */ /* 0x040fe40000000000 */
[----:B------:R-:W-:Y:S01]  /*c8490*/  VIADD R15, R10, 0x1a2 ;  /* 0x000001a20a0f7836 */ /* 0x000fe20000000000 */
[----:B------:R-:W-:Y:S01]  /*c84a0*/  LOP3.LUT R152, R152, 0xfbffffff, RZ, 0xc0, !PT ;  /* 0xfbffffff98987812 */ /* 0x000fe200078ec0ff */
[C---:B------:R-:W-:Y:S02]  /*c84b0*/  VIADD R16, R10.reuse, 0x1a1 ;  /* 0x000001a10a107836 */ /* 0x040fe40000000000 */
[C---:B------:R-:W-:Y:S02]  /*c84c0*/  VIADD R17, R10.reuse, 0x1a0 ;  /* 0x000001a00a117836 */ /* 0x040fe40000000000 */
[C---:B------:R-:W-:Y:S02]  /*c84d0*/  VIADD R18, R10.reuse, 0x19f ;  /* 0x0000019f0a127836 */ /* 0x040fe40000000000 */
[----:B------:R-:W-:Y:S01]  /*c84e0*/  VIADD R19, R10, 0x19e ;  /* 0x0000019e0a137836 */ /* 0x000fe20000000000 */
[----:B------:R-:W-:-:S02]  /*c84f0*/  @P3 LOP3.LUT R152, R152, 0x4000000, RZ, 0xfc, !PT ;  /* 0x0400000098983812 */ /* 0x000fc400078efcff */
[----:B------:R-:W-:Y:S02]  /*c8500*/  ISETP.GE.AND P2, PT, R18, UR7, PT ;  /* 0x0000000712007c0c */ /* 0x000fe4000bf46270 */
[----:B------:R-:W-:Y:S02]  /*c8510*/  ISETP.GE.AND P1, PT, R19, UR7, PT ;  /* 0x0000000713007c0c */ /* 0x000fe4000bf26270 */
[----:B------:R-:W-:Y:S02]  /*c8520*/  ISETP.GE.AND P3, PT, R17, UR7, PT ;  /* 0x0000000711007c0c */ /* 0x000fe4000bf66270 */
[----:B------:R-:W-:Y:S02]  /*c8530*/  ISETP.GE.AND P4, PT, R16, UR7, PT ;  /* 0x0000000710007c0c */ /* 0x000fe4000bf86270 */
[----:B------:R-:W-:Y:S02]  /*c8540*/  ISETP.GE.AND P5, PT, R15, UR7, PT ;  /* 0x000000070f007c0c */ /* 0x000fe4000bfa6270 */
[----:B------:R-:W-:Y:S01]  /*c8550*/  ISETP.GE.AND P6, PT, R0, UR7, PT ;  /* 0x0000000700007c0c */ /* 0x000fe2000bfc6270 */
[----:B------:R-:W2:Y:S04]  /*c8560*/  LDL.LU R150, [R1+0x12f4] ;  /* 0x0012f40001967983 */ /* 0x000ea80000300800 */
[----:B------:R-:W3:Y:S04]  /*c8570*/  LDL.LU R147, [R1+0xf04] ;  /* 0x000f040001937983 */ /* 0x000ee80000300800 */
[----:B------:R-:W4:Y:S04]  /*c8580*/  LDL.LU R141, [R1+0xb04] ;  /* 0x000b0400018d7983 */ /* 0x000f280000300800 */
[----:B------:R-:W4:Y:S04]  /*c8590*/  LDL.LU R146, [R1+0x704] ;  /* 0x0007040001927983 */ /* 0x000f280000300800 */
[----:B------:R-:W3:Y:S04]  /*c85a0*/  LDL.LU R144, [R1+0x2680] ;  /* 0x0026800001907983 */ /* 0x000ee80000300800 */
[----:B------:R-:W4:Y:S04]  /*c85b0*/  LDL.LU R151, [R1+0x304] ;  /* 0x0003040001977983 */ /* 0x000f280000300800 */
[----:B------:R-:W4:Y:S04]  /*c85c0*/  LDL.LU R149, [R1+0x1ff8] ;  /* 0x001ff80001957983 */ /* 0x000f280000300800 */
[----:B------:R-:W4:Y:S04]  /*c85d0*/  LDL.LU R143, [R1+0x1af8] ;  /* 0x001af800018f7983 */ /* 0x000f280000300800 */
[----:B------:R-:W4:Y:S01]  /*c85e0*/  LDL.LU R145, [R1+0x2684] ;  /* 0x0026840001917983 */ /* 0x000f220000300800 */
[----:B------:R-:W-:Y:S01]  /*c85f0*/  LOP3.LUT R154, R154, 0xffdfffff, RZ, 0xc0, !PT ;  /* 0xffdfffff9a9a7812 */ /* 0x000fe200078ec0ff */
[----:B------:R-:W-:-:S02]  /*c8600*/  IMAD.WIDE R16, R142, 0x4, R8 ;  /* 0x000000048e107825 */ /* 0x000fc400078e0208 */
[----:B------:R-:W4:Y:S01]  /*c8610*/  LDL.LU R148, [R1+0x16f8] ;  /* 0x0016f80001947983 */ /* 0x000f220000300800 */
[----:B------:R-:W-:Y:S02]  /*c8620*/  @P3 LOP3.LUT R154, R154, 0x200000, RZ, 0xfc, !PT ;  /* 0x002000009a9a3812 */ /* 0x000fe400078efcff */
[----:B------:R-:W-:Y:S01]  /*c8630*/  LOP3.LUT P3, RZ, R152, 0x1, RZ, 0xc0, !PT ;  /* 0x0000000198ff7812 */ /* 0x000fe2000786c0ff */
[----:B------:R-:W4:Y:S01]  /*c8640*/  LDL.LU R142, [R1+0x2688] ;  /* 0x00268800018e7983 */ /* 0x000f220000300800 */
[----:B------:R-:W-:-:S04]  /*c8650*/  LOP3.LUT R154, R154, 0xffefffff, RZ, 0xc0, !PT ;  /* 0xffefffff9a9a7812 */ /* 0x000fc800078ec0ff */
[----:B------:R-:W-:Y:S02]  /*c8660*/  @P4 LOP3.LUT R154, R154, 0x100000, RZ, 0xfc, !PT ;  /* 0x001000009a9a4812 */ /* 0x000fe400078efcff */
[----:B------:R-:W-:Y:S02]  /*c8670*/  LOP3.LUT P4, RZ, R152, 0x2, RZ, 0xc0, !PT ;  /* 0x0000000298ff7812 */ /* 0x000fe4000788c0ff */
[----:B------:R-:W-:-:S04]  /*c8680*/  LOP3.LUT R154, R154, 0xfff7ffff, RZ, 0xc0, !PT ;  /* 0xfff7ffff9a9a7812 */ /* 0x000fc800078ec0ff */
[----:B------:R-:W-:Y:S02]  /*c8690*/  @P5 LOP3.LUT R154, R154, 0x80000, RZ, 0xfc, !PT ;  /* 0x000800009a9a5812 */ /* 0x000fe400078efcff */
[----:B------:R-:W-:Y:S02]  /*c86a0*/  LOP3.LUT P5, RZ, R152, 0x4, RZ, 0xc0, !PT ;  /* 0x0000000498ff7812 */ /* 0x000fe400078ac0ff */
[----:B------:R-:W-:Y:S02]  /*c86b0*/  LOP3.LUT R154, R154, 0xfffbffff, RZ, 0xc0, !PT ;  /* 0xfffbffff9a9a7812 */ /* 0x000fe400078ec0ff */
[----:B------:R-:W-:Y:S02]  /*c86c0*/  ISETP.LT.AND P5, PT, R14, UR6, !P5 ;  /* 0x000000060e007c0c */ /* 0x000fe4000efa1270 */
[----:B------:R-:W-:-:S11]  /*c86d0*/  @P6 LOP3.LUT R154, R154, 0x40000, RZ, 0xfc, !PT ;  /* 0x000400009a9a6812 */ /* 0x000fd600078efcff */
[----:B--2---:R1:W-:Y:S01]  /*c86e0*/  @P5 STG.E desc[UR4][R16.64], R150 ;  /* 0x0000009610005986 */ /* 0x0043e2000c101904 */
[----:B------:R-:W-:-:S03]  /*c86f0*/  ISETP.LT.AND P5, PT, R11, UR6, !P4 ;  /* 0x000000060b007c0c */ /* 0x000fc6000e7a1270 */
[----:B-1----:R-:W2:Y:S01]  /*c8700*/  LDL.LU R150, [R1+0x12f8] ;  /* 0x0012f80001967983 */ /* 0x002ea20000300800 */
[----:B---3--:R-:W-:-:S09]  /*c8710*/  IMAD.WIDE R16, R144, 0x4, R2 ;  /* 0x0000000490107825 */ /* 0x008fd200078e0202 */
[----:B------:R1:W-:Y:S01]  /*c8720*/  @P5 STG.E desc[UR4][R16.64], R147 ;  /* 0x0000009310005986 */ /* 0x0003e2000c101904 */
[----:B------:R-:W-:Y:S01]  /*c8730*/  ISETP.LT.AND P5, PT, R12, UR6, !P4 ;  /* 0x000000060c007c0c */ /* 0x000fe2000e7a1270 */
[----:B-1----:R-:W-:-:S12]  /*c8740*/  IMAD.WIDE R16, R144, 0x4, R4 ;  /* 0x0000000490107825 */ /* 0x002fd800078e0204 */
[----:B----4-:R1:W-:Y:S04]  /*c8750*/  @P5 STG.E desc[UR4][R16.64], R141 ;  /* 0x0000008d10005986 */ /* 0x0103e8000c101904 */
[----:B-1----:R-:W3:Y:S01]  /*c8760*/  LDL.LU R141, [R1+0xf08] ;  /* 0x000f0800018d7983 */ /* 0x002ee20000300800 */
[----:B------:R-:W-:Y:S01]  /*c8770*/  ISETP.LT.AND P5, PT, R13, UR6, !P4 ;  /* 0x000000060d007c0c */ /* 0x000fe2000e7a1270 */
[----:B------:R-:W-:-:S12]  /*c8780*/  IMAD.WIDE R16, R144, 0x4, R6 ;  /* 0x0000000490107825 */ /* 0x000fd800078e0206 */
[----:B------:R1:W-:Y:S04]  /*c8790*/  @P5 STG.E desc[UR4][R16.64], R146 ;  /* 0x0000009210005986 */ /* 0x0003e8000c101904 */
[----:B-1----:R-:W4:Y:S01]  /*c87a0*/  LDL.LU R146, [R1+0xb08] ;  /* 0x000b080001927983 */ /* 0x002f220000300800 */
[----:B------:R-:W-:-:S03]  /*c87b0*/  IMAD.WIDE R16, R144, 0x4, R8 ;  /* 0x0000000490107825 */ /* 0x000fc600078e0208 */
[----:B------:R-:W4:Y:S01]  /*c87c0*/  LDL.LU R144, [R1+0x708] ;  /* 0x0007080001907983 */ /* 0x000f220000300800 */
[----:B------:R-:W-:-:S03]  /*c87d0*/  ISETP.LT.AND P4, PT, R14, UR6, !P4 ;  /* 0x000000060e007c0c */ /* 0x000fc6000e781270 */
[----:B------:R-:W4:Y:S10]  /*c87e0*/  LDL.LU R147, [R1+0x268c] ;  /* 0x00268c0001937983 */ /* 0x000f340000300800 */
[----:B------:R1:W-:Y:S01]  /*c87f0*/  @P4 STG.E desc[UR4][R16.64], R151 ;  /* 0x0000009710004986 */ /* 0x0003e2000c101904 */
[----:B------:R-:W-:Y:S01]  /*c8800*/  ISETP.LT.AND P4, PT, R11, UR6, !P3 ;  /* 0x000000060b007c0c */ /* 0x000fe2000df81270 */
[----:B-1----:R-:W-:-:S12]  /*c8810*/  IMAD.WIDE R16, R145, 0x4, R2 ;  /* 0x0000000491107825 */ /* 0x002fd800078e0202 */
[----:B------:R1:W-:Y:S01]  /*c8820*/  @P4 STG.E desc[UR4][R16.64], R149 ;  /* 0x0000009510004986 */ /* 0x0003e2000c101904 */
[----:B------:R-:W-:-:S03]  /*c8830*/  ISETP.LT.AND P4, PT, R12, UR6, !P3 ;  /* 0x000000060c007c0c */ /* 0x000fc6000df81270 */
[----:B-1----:R-:W4:Y:S01]  /*c8840*/  LDL.LU R149, [R1+0x308] ;  /* 0x0003080001957983 */ /* 0x002f220000300800 */
[----:B------:R-:W-:-:S09]  /*c8850*/  IMAD.WIDE R16, R145, 0x4, R4 ;  /* 0x0000000491107825 */ /* 0x000fd200078e0204 */
[----:B------:R1:W-:Y:S01]  /*c8860*/  @P4 STG.E desc[UR4][R16.64], R143 ;  /* 0x0000008f10004986 */ /* 0x0003e2000c101904 */
[----:B------:R-:W-:-:S03]  /*c8870*/  ISETP.LT.AND P4, PT, R13, UR6, !P3 ;  /* 0x000000060d007c0c */ /* 0x000fc6000df81270 */
[----:B-1----:R-:W4:Y:S01]  /*c8880*/  LDL.LU R143, [R1+0x1ffc] ;  /* 0x001ffc00018f7983 */ /* 0x002f220000300800 */
[----:B------:R-:W-:-:S09]  /*c8890*/  IMAD.WIDE R16, R145, 0x4, R6 ;  /* 0x0000000491107825 */ /* 0x000fd200078e0206 */
[----:B------:R1:W-:Y:S04]  /*c88a0*/  @P4 STG.E desc[UR4][R16.64], R148 ;  /* 0x0000009410004986 */ /* 0x0003e8000c101904 */
[----:B-1----:R-:W4:Y:S01]  /*c88b0*/  LDL.LU R148, [R1+0x1afc] ;  /* 0x001afc0001947983 */ /* 0x002f220000300800 */
[----:B------:R-:W-:Y:S01]  /*c88c0*/  ISETP.LT.AND P3, PT, R14, UR6, !P3 ;  /* 0x000000060e007c0c */ /* 0x000fe2000df61270 */
[----:B------:R-:W-:Y:S02]  /*c88d0*/  IMAD.WIDE R16, R145, 0x4, R8 ;  /* 0x0000000491107825 */ /* 0x000fe400078e0208 */
[----:B------:R-:W4:Y:S04]  /*c88e0*/  LDL.LU R145, [R1+0x16fc] ;  /* 0x0016fc0001917983 */ /* 0x000f280000300800 */
[----:B------:R-:W4:Y:S06]  /*c88f0*/  LDL.LU R151, [R1+0x2690] ;  /* 0x0026900001977983 */ /* 0x000f2c0000300800 */
[----:B--2---:R1:W-:Y:S01]  /*c8900*/  @P3 STG.E desc[UR4][R16.64], R150 ;  /* 0x0000009610003986 */ /* 0x0043e2000c101904 */
[----:B------:R-:W-:Y:S01]  /*c8910*/  ISETP.LT.AND P3, PT, R11, UR6, !P0 ;  /* 0x000000060b007c0c */ /* 0x000fe2000c761270 */
[----:B-1----:R-:W-:-:S12]  /*c8920*/  IMAD.WIDE R16, R142, 0x4, R2 ;  /* 0x000000048e107825 */ /* 0x002fd800078e0202 */
[----:B---3--:R1:W-:Y:S04]  /*c8930*/  @P3 STG.E desc[UR4][R16.64], R141 ;  /* 0x0000008d10003986 */ /* 0x0083e8000c101904 */
[----:B-1----:R-:W2:Y:S01]  /*c8940*/  LDL.LU R141, [R1+0x12fc] ;  /* 0x0012fc00018d7983 */ /* 0x002ea20000300800 */
[----:B------:R-:W-:-:S03]  /*c8950*/  ISETP.LT.AND P3, PT, R12, UR6, !P0 ;  /* 0x000000060c007c0c */ /* 0x000fc6000c761270 */
[----:B------:R-:W3:Y:S01]  /*c8960*/  LDL.LU R150, [R1+0xf0c] ;  /* 0x000f0c0001967983 */ /* 0x000ee20000300800 */
[----:B------:R-:W-:-:S09]  /*c8970*/  IMAD.WIDE R16, R142, 0x4, R4 ;  /* 0x000000048e107825 */ /* 0x000fd200078e0204 */
[----:B----4-:R1:W-:Y:S04]  /*c8980*/  @P3 STG.E desc[UR4][R16.64], R146 ;  /* 0x0000009210003986 */ /* 0x0103e8000c101904 */
[----:B-1----:R-:W4:Y:S01]  /*c8990*/  LDL.LU R146, [R1+0xb0c] ;  /* 0x000b0c0001927983 */ /* 0x002f220000300800 */
[----:B------:R-:W-:Y:S01]  /*c89a0*/  ISETP.LT.AND P3, PT, R13, UR6, !P0 ;  /* 0x000000060d007c0c */ /* 0x000fe2000c761270 */
[----:B------:R-:W-:-:S12]  /*c89b0*/  IMAD.WIDE R16, R142, 0x4, R6 ;  /* 0x000000048e107825 */ /* 0x000fd800078e0206 */
[----:B------:R1:W-:Y:S04]  /*c89c0*/  @P3 STG.E desc[UR4][R16.64], R144 ;  /* 0x0000009010003986 */ /* 0x0003e8000c101904 */
[----:B-1----:R-:W4:Y:S01]  /*c89d0*/  LDL.LU R144, [R1+0x70c] ;  /* 0x00070c0001907983 */ /* 0x002f220000300800 */
[----:B------:R-:W-:Y:S01]  /*c89e0*/  ISETP.LT.AND P0, PT, R14, UR6, !P0 ;  /* 0x000000060e007c0c */ /* 0x000fe2000c701270 */
[----:B------:R-:W-:Y:S01]  /*c89f0*/  IMAD.WIDE R16, R142, 0x4, R8 ;  /* 0x000000048e107825 */ /* 0x000fe200078e0208 */
[----:B------:R-:W-:Y:S01]  /*c8a00*/  LOP3.LUT P5, RZ, R152, 0x8, RZ, 0xc0, !PT ;  /* 0x0000000898ff7812 */ /* 0x000fe200078ac0ff */
        /* <DEDUP_REMOVED lines=16> */
[----:B------:R-:W4:Y:S01]  /*c8b10*/  LDL.LU R147, [R1+0x1700] ;  /* 0x0017000001937983 */ /* 0x000f220000300800 */
[----:B------:R-:W-:-:S09]  /*c8b20*/  LOP3.LUT P4, RZ, R152, 0x10, RZ, 0xc0, !PT ;  /* 0x0000001098ff7812 */ /* 0x000fd2000788c0ff */
[----:B--2---:R1:W-:Y:S01]  /*c8b30*/  @P0 STG.E desc[UR4][R16.64], R141 ;  /* 0x0000008d10000986 */ /* 0x0043e2000c101904 */
[----:B------:R-:W-:-:S03]  /*c8b40*/  ISETP.LT.AND P0, PT, R11, UR6, !P4 ;  /* 0x000000060b007c0c */ /* 0x000fc6000e701270 */
[----:B-1----:R-:W2:Y:S04]  /*c8b50*/  LDL.LU R141, [R1+0x2698] ;  /* 0x00269800018d7983 */ /* 0x002ea80000300800 */
[----:B------:R-:W2:Y:S01]  /*c8b60*/  LDL.LU R149, [R1+0x1300] ;  /* 0x0013000001957983 */ /* 0x000ea20000300800 */
[----:B------:R-:W-:-:S05]  /*c8b70*/  IMAD.WIDE R16, R151, 0x4, R2 ;  /* 0x0000000497107825 */ /* 0x000fca00078e0202 */
[----:B---3--:R1:W-:Y:S01]  /*c8b80*/  @P0 STG.E desc[UR4][R16.64], R150 ;  /* 0x0000009610000986 */ /* 0x0083e2000c101904 */
[----:B------:R-:W-:-:S03]  /*c8b90*/  ISETP.LT.AND P0, PT, R12, UR6, !P4 ;  /* 0x000000060c007c0c */ /* 0x000fc6000e701270 */
[----:B-1----:R-:W3:Y:S01]  /*c8ba0*/  LDL.LU R150, [R1+0xf10] ;  /* 0x000f100001967983 */ /* 0x002ee20000300800 */
        /* <DEDUP_REMOVED lines=9> */
[----:B------:R-:W-:-:S11]  /*c8c40*/  LOP3.LUT P6, RZ, R152, 0x20, RZ, 0xc0, !PT ;  /* 0x0000002098ff7812 */ /* 0x000fd600078cc0ff */
[----:B------:R1:W-:Y:S01]  /*c8c50*/  @P0 STG.E desc[UR4][R16.64], R143 ;  /* 0x0000008f10000986 */ /* 0x0003e2000c101904 */
[----:B------:R-:W-:-:S03]  /*c8c60*/  ISETP.LT.AND P0, PT, R11, UR6, !P6 ;  /* 0x000000060b007c0c */ /* 0x000fc6000f701270 */
[----:B-1----:R-:W4:Y:S04]  /*c8c70*/  LDL.LU R143, [R1+0x269c] ;  /* 0x00269c00018f7983 */ /* 0x002f280000300800 */
[----:B------:R-:W4:Y:S01]  /*c8c80*/  LDL.LU R151, [R1+0x310] ;  /* 0x0003100001977983 */ /* 0x000f220000300800 */
[----:B------:R-:W-:-:S05]  /*c8c90*/  IMAD.WIDE R16, R142, 0x4, R2 ;  /* 0x000000048e107825 */ /* 0x000fca00078e0202 */
        /* <DEDUP_REMOVED lines=8> */
[----:B------:R1:W-:Y:S01]  /*c8d20*/  @P0 STG.E desc[UR4][R16.64], R147 ;  /* 0x0000009310000986 */ /* 0x0003e2000c101904 */
[----:B------:R-:W-:Y:S02]  /*c8d30*/  ISETP.LT.AND P0, PT, R14, UR6, !P6 ;  /* 0x000000060e007c0c */ /* 0x000fe4000f701270 */
[----:B------:R-:W-:Y:S01]  /*c8d40*/  LOP3.LUT P3, RZ, R152, 0x40, RZ, 0xc0, !PT ;  /* 0x0000004098ff7812 */ /* 0x000fe2000786c0ff */
[----:B-1----:R-:W-:Y:S01]  /*c8d50*/  IMAD.WIDE R16, R142, 0x4, R8 ;  /* 0x000000048e107825 */ /* 0x002fe200078e0208 */
[----:B------:R-:W4:Y:S04]  /*c8d60*/  LDL.LU R147, [R1+0x1704] ;  /* 0x0017040001937983 */ /* 0x000f280000300800 */
[----:B------:R-:W4:Y:S05]  /*c8d70*/  LDL.LU R142, [R1+0x26a0] ;  /* 0x0026a000018e7983 */ /* 0x000f2a0000300800 */
[----:B--2---:R1:W-:Y:S01]  /*c8d80*/  @P0 STG.E desc[UR4][R16.64], R149 ;  /* 0x0000009510000986 */ /* 0x0043e2000c101904 */
[----:B------:R-:W-:Y:S01]  /*c8d90*/  ISETP.LT.AND P0, PT, R11, UR6, !P3 ;  /* 0x000000060b007c0c */ /* 0x000fe2000df01270 */
[----:B-1----:R-:W-:-:S02]  /*c8da0*/  IMAD.WIDE R16, R141, 0x4, R2 ;  /* 0x000000048d107825 */ /* 0x002fc400078e0202 */
[----:B------:R-:W2:Y:S10]  /*c8db0*/  LDL.LU R149, [R1+0x1304] ;  /* 0x0013040001957983 */ /* 0x000eb40000300800 */
[----:B---3--:R1:W-:Y:S01]  /*c8dc0*/  @P0 STG.E desc[UR4][R16.64], R150 ;  /* 0x0000009610000986 */ /* 0x0083e2000c101904 */
[----:B------:R-:W-:Y:S01]  /*c8dd0*/  ISETP.LT.AND P0, PT, R12, UR6, !P3 ;  /* 0x000000060c007c0c */ /* 0x000fe2000df01270 */
[----:B-1----:R-:W-:-:S12]  /*c8de0*/  IMAD.WIDE R16, R141, 0x4, R4 ;  /* 0x000000048d107825 */ /* 0x002fd800078e0204 */
[----:B----4-:R1:W-:Y:S04]  /*c8df0*/  @P0 STG.E desc[UR4][R16.64], R146 ;  /* 0x0000009210000986 */ /* 0x0103e8000c101904 */
[----:B-1----:R-:W3:Y:S01]  /*c8e00*/  LDL.LU R146, [R1+0xf14] ;  /* 0x000f140001927983 */ /* 0x002ee20000300800 */
[----:B------:R-:W-:-:S03]  /*c8e10*/  ISETP.LT.AND P0, PT, R13, UR6, !P3 ;  /* 0x000000060d007c0c */ /* 0x000fc6000df01270 */
[----:B------:R-:W4:Y:S01]  /*c8e20*/  LDL.LU R150, [R1+0xb14] ;  /* 0x000b140001967983 */ /* 0x000f220000300800 */
[----:B------:R-:W-:-:S09]  /*c8e30*/  IMAD.WIDE R16, R141, 0x4, R6 ;  /* 0x000000048d107825 */ /* 0x000fd200078e0206 */
[----:B------:R1:W-:Y:S02]  /*c8e40*/  @P0 STG.E desc[UR4][R16.64], R144 ;  /* 0x0000009010000986 */ /* 0x0003e4000c101904 */
[----:B-1----:R-:W-:Y:S02]  /*c8e50*/  IMAD.WIDE R16, R141, 0x4, R8 ;  /* 0x000000048d107825 */ /* 0x002fe400078e0208 */
[----:B------:R-:W4:Y:S01]  /*c8e60*/  LDL.LU R141, [R1+0x714] ;  /* 0x00071400018d7983 */ /* 0x000f220000300800 */
[----:B------:R-:W-:Y:S02]  /*c8e70*/  ISETP.LT.AND P0, PT, R14, UR6, !P3 ;  /* 0x000000060e007c0c */ /* 0x000fe4000df01270 */
[----:B------:R-:W-:Y:S01]  /*c8e80*/  LOP3.LUT P5, RZ, R152, 0x80, RZ, 0xc0, !PT ;  /* 0x0000008098ff7812 */ /* 0x000fe200078ac0ff */
[----:B------:R-:W4:Y:S10]  /*c8e90*/  LDL.LU R144, [R1+0x26a4] ;  /* 0x0026a40001907983 */ /* 0x000f340000300800 */
[----:B------:R1:W-:Y:S01]  /*c8ea0*/  @P0 STG.E desc[UR4][R16.64], R151 ;  /* 0x0000009710000986 */ /* 0x0003e2000c101904 */
[----:B------:R-:W-:Y:S01]  /*c8eb0*/  ISETP.LT.AND P0, PT, R11, UR6, !P5 ;  /* 0x000000060b007c0c */ /* 0x000fe2000ef01270 */
[----:B-1----:R-:W-:-:S02]  /*c8ec0*/  IMAD.WIDE R16, R143, 0x4, R2 ;  /* 0x000000048f107825 */ /* 0x002fc400078e0202 */
[----:B------:R-:W4:Y:S10]  /*c8ed0*/  LDL.LU R151, [R1+0x314] ;  /* 0x0003140001977983 */ /* 0x000f340000300800 */
[----:B------:R1:W-:Y:S01]  /*c8ee0*/  @P0 STG.E desc[UR4][R16.64], R148 ;  /* 0x0000009410000986 */ /* 0x0003e2000c101904 */
[----:B------:R-:W-:Y:S01]  /*c8ef0*/  ISETP.LT.AND P0, PT, R12, UR6, !P5 ;  /* 0x000000060c007c0c */ /* 0x000fe2000ef01270 */
[----:B-1----:R-:W-:-:S12]  /*c8f00*/  IMAD.WIDE R16, R143, 0x4, R4 ;  /* 0x000000048f107825 */ /* 0x002fd800078e0204 */
[----:B------:R1:W-:Y:S04]  /*c8f10*/  @P0 STG.E desc[UR4][R16.64], R145 ;  /* 0x0000009110000986 */ /* 0x0003e8000c101904 */
[----:B-1----:R-:W4:Y:S01]  /*c8f20*/  LDL.LU R145, [R1+0x2008] ;  /* 0x0020080001917983 */ /* 0x002f220000300800 */
[----:B------:R-:W-:-:S03]  /*c8f30*/  ISETP.LT.AND P0, PT, R13, UR6, !P5 ;  /* 0x000000060d007c0c */ /* 0x000fc6000ef01270 */
[----:B------:R-:W4:Y:S01]  /*c8f40*/  LDL.LU R148, [R1+0x1b08] ;  /* 0x001b080001947983 */ /* 0x000f220000300800 */
[----:B------:R-:W-:-:S09]  /*c8f50*/  IMAD.WIDE R16, R143, 0x4, R6 ;  /* 0x000000048f107825 */ /* 0x000fd200078e0206 */
[----:B------:R1:W-:Y:S01]  /*c8f60*/  @P0 STG.E desc[UR4][R16.64], R147 ;  /* 0x0000009310000986 */ /* 0x0003e2000c101904 */
[----:B------:R-:W-:Y:S01]  /*c8f70*/  ISETP.LT.AND P0, PT, R14, UR6, !P5 ;  /* 0x000000060e007c0c */ /* 0x000fe2000ef01270 */
[----:B-1----:R-:W-:Y:S02]  /*c8f80*/  IMAD.WIDE R16, R143, 0x4, R8 ;  /* 0x000000048f107825 */ /* 0x002fe400078e0208 */
[----:B------:R-:W4:Y:S01]  /*c8f90*/  LDL.LU R143, [R1+0x1708] ;  /* 0x00170800018f7983 */ /* 0x000f220000300800 */
[----:B------:R-:W-:-:S03]  /*c8fa0*/  LOP3.LUT P4, RZ, R152, 0x100, RZ, 0xc0, !PT ;  /* 0x0000010098ff7812 */ /* 0x000fc6000788c0ff */
        /* <DEDUP_REMOVED lines=9> */
[----:B----4-:R1:W-:Y:S01]  /*c9040*/  @P0 STG.E desc[UR4][R16.64], R150 ;  /* 0x0000009610000986 */ /* 0x0103e2000c101904 */
[----:B------:R-:W-:-:S03]  /*c9050*/  ISETP.LT.AND P0, PT, R13, UR6, !P4 ;  /* 0x000000060d007c0c */ /* 0x000fc6000e701270 */
[----:B-1----:R-:W4:Y:S01]  /*c9060*/  LDL.LU R150, [R1+0xb18] ;  /* 0x000b180001967983 */ /* 0x002f220000300800 */
        /* <DEDUP_REMOVED lines=20> */
[----:B------:R-:W-:-:S03]  /*c91b0*/  ISETP.LT.AND P0, PT, R14, UR6, !P3 ;  /* 0x000000060e007c0c */ /* 0x000fc6000df01270 */
[----:B------:R-:W4:Y:S01]  /*c91c0*/  LDL.LU R151, [R1+0x170c] ;  /* 0x00170c0001977983 */ /* 0x000f220000300800 */
[----:B------:R-:W-:Y:S01]  /*c91d0*/  IMAD.WIDE R16, R144, 0x4, R8 ;  /* 0x0000000490107825 */ /* 0x000fe200078e0208 */
[----:B------:R-:W-:Y:S02]  /*c91e0*/  LOP3.LUT P5, RZ, R152, 0x400, RZ, 0xc0, !PT ;  /* 0x0000040098ff7812 */ /* 0x000fe400078ac0ff */
[----:B------:R-:W4:Y:S06]  /*c91f0*/  LDL.LU R144, [R1+0x26b0] ;  /* 0x0026b00001907983 */ /* 0x000f2c0000300800 */
[----:B--2---:R1:W-:Y:S01]  /*c9200*/  @P0 STG.E desc[UR4][R16.64], R146 ;  /* 0x0000009210000986 */ /* 0x0043e2000c101904 */
[----:B------:R-:W-:-:S03]  /*c9210*/  ISETP.LT.AND P0, PT, R11, UR6, !P5 ;  /* 0x000000060b007c0c */ /* 0x000fc6000ef01270 */
[----:B-1----:R-:W2:Y:S01]  /*c9220*/  LDL.LU R146, [R1+0x130c] ;  /* 0x00130c0001927983 */ /* 0x002ea20000300800 */
[----:B------:R-:W-:-:S09]  /*c9230*/  IMAD.WIDE R16, R147, 0x4, R2 ;  /* 0x0000000493107825 */ /* 0x000fd200078e0202 */
[----:B---3--:R1:W-:Y:S01]  /*c9240*/  @P0 STG.E desc[UR4][R16.64], R149 ;  /* 0x0000009510000986 */ /* 0x0083e2000c101904 */
[----:B------:R-:W-:-:S03]  /*c9250*/  ISETP.LT.AND P0, PT, R12, UR6, !P5 ;  /* 0x000000060c007c0c */ /* 0x000fc6000ef01270 */
[----:B-1----:R-:W3:Y:S01]  /*c9260*/  LDL.LU R149, [R1+0xf1c] ;  /* 0x000f1c0001957983 */ /* 0x002ee20000300800 */
[----:B------:R-:W-:-:S09]  /*c9270*/  IMAD.WIDE R16, R147, 0x4, R4 ;  /* 0x0000000493107825 */ /* 0x000fd200078e0204 */
[----:B----4-:R1:W-:Y:S01]  /*c9280*/  @P0 STG.E desc[UR4][R16.64], R150 ;  /* 0x0000009610000986 */ /* 0x0103e2000c101904 */
[----:B------:R-:W-:-:S03]  /*c9290*/  ISETP.LT.AND P0, PT, R13, UR6, !P5 ;  /* 0x000000060d007c0c */ /* 0x000fc6000ef01270 */
[----:B-1----:R-:W4:Y:S01]  /*c92a0*/  LDL.LU R150, [R1+0xb1c] ;  /* 0x000b1c0001967983 */ /* 0x002f220000300800 */
[----:B------:R-:W-:-:S09]  /*c92b0*/  IMAD.WIDE R16, R147, 0x4, R6 ;  /* 0x0000000493107825 */ /* 0x000fd200078e0206 */
        /* <DEDUP_REMOVED lines=19> */
[----:B------:R-:W-:-:S02]  /*c93f0*/  ISETP.LT.AND P0, PT, R14, UR6, !P6 ;  /* 0x000000060e007c0c */ /* 0x000fc4000f701270 */
[----:B------:R-:W-:Y:S01]  /*c9400*/  LOP3.LUT P4, RZ, R152, 0x1000, RZ, 0xc0, !PT ;  /* 0x0000100098ff7812 */ /* 0x000fe2000788c0ff */
[----:B-1----:R-:W-:Y:S02]  /*c9410*/  IMAD.WIDE R16, R141, 0x4, R8 ;  /* 0x000000048d107825 */ /* 0x002fe400078e0208 */
[----:B------:R-:W4:Y:S08]  /*c9420*/  LDL.LU R141, [R1+0x1b10] ;  /* 0x001b1000018d7983 */ /* 0x000f300000300800 */
[----:B--2---:R1:W-:Y:S01]  /*c9430*/  @P0 STG.E desc[UR4][R16.64], R146 ;  /* 0x0000009210000986 */ /* 0x0043e2000c101904 */
[----:B------:R-:W-:Y:S01]  /*c9440*/  ISETP.LT.AND P0, PT, R11, UR6, !P4 ;  /* 0x000000060b007c0c */ /* 0x000fe2000e701270 */
[----:B-1----:R-:W-:-:S02]  /*c9450*/  IMAD.WIDE R16, R144, 0x4, R2 ;  /* 0x0000000490107825 */ /* 0x002fc400078e0202 */
[----:B------:R-:W2:Y:S04]  /*c9460*/  LDL.LU R146, [R1+0x26b8] ;  /* 0x0026b80001927983 */ /* 0x000ea80000300800 */
[----:B------:R-:W2:Y:S06]  /*c9470*/  LDL.LU R151, [R1+0x1710] ;  /* 0x0017100001977983 */ /* 0x000eac0000300800 */
[----:B---3--:R1:W-:Y:S01]  /*c9480*/  @P0 STG.E desc[UR4][R16.64], R149 ;  /* 0x0000009510000986 */ /* 0x0083e2000c101904 */
[----:B------:R-:W-:Y:S01]  /*c9490*/  ISETP.LT.AND P0, PT, R12, UR6, !P4 ;  /* 0x000000060c007c0c */ /* 0x000fe2000e701270 */
[----:B-1----:R-:W-:-:S12]  /*c94a0*/  IMAD.WIDE R16, R144, 0x4, R4 ;  /* 0x0000000490107825 */ /* 0x002fd800078e0204 */
[----:B----4-:R1:W-:Y:S01]  /*c94b0*/  @P0 STG.E desc[UR4][R16.64], R150 ;  /* 0x0000009610000986 */ /* 0x0103e2000c101904 */
[----:B------:R-:W-:-:S03]  /*c94c0*/  ISETP.LT.AND P0, PT, R13, UR6, !P4 ;  /* 0x000000060d007c0c */ /* 0x000fc6000e701270 */
[----:B-1----:R-:W3:Y:S01]  /*c94d0*/  LDL.LU R150, [R1+0x1310] ;  /* 0x0013100001967983 */ /* 0x002ee20000300800 */
[----:B------:R-:W-:-:S09]  /*c94e0*/  IMAD.WIDE R16, R144, 0x4, R6 ;  /* 0x0000000490107825 */ /* 0x000fd200078e0206 */
[----:B------:R1:W-:Y:S04]  /*c94f0*/  @P0 STG.E desc[UR4][R16.64], R142 ;  /* 0x0000008e10000986 */ /* 0x0003e8000c101904 */
[----:B-1----:R-:W4:Y:S01]  /*c9500*/  LDL.LU R142, [R1+0xf20] ;  /* 0x000f2000018e7983 */ /* 0x002f220000300800 */
[----:B------:R-:W-:-:S03]  /*c9510*/  IMAD.WIDE R16, R144, 0x4, R8 ;  /* 0x0000000490107825 */ /* 0x000fc600078e0208 */
[----:B------:R-:W4:Y:S01]  /*c9520*/  LDL.LU R144, [R1+0xb20] ;  /* 0x000b200001907983 */ /* 0x000f220000300800 */
[----:B------:R-:W-:Y:S02]  /*c9530*/  ISETP.LT.AND P0, PT, R14, UR6, !P4 ;  /* 0x000000060e007c0c */ /* 0x000fe4000e701270 */
[----:B------:R-:W-:-:S11]  /*c9540*/  LOP3.LUT P3, RZ, R152, 0x2000, RZ, 0xc0, !PT ;  /* 0x0000200098ff7812 */ /* 0x000fd6000786c0ff */
[----:B------:R1:W-:Y:S01]  /*c9550*/  @P0 STG.E desc[UR4][R16.64], R145 ;  /* 0x0000009110000986 */ /* 0x0003e2000c101904 */
[----:B------:R-:W-:Y:S01]  /*c9560*/  ISETP.LT.AND P0, PT, R11, UR6, !P3 ;  /* 0x000000060b007c0c */ /* 0x000fe2000df01270 */
[----:B-1----:R-:W-:Y:S02]  /*c9570*/  IMAD.WIDE R16, R147, 0x4, R2 ;  /* 0x0000000493107825 */ /* 0x002fe400078e0202 */
[----:B------:R-:W4:Y:S10]  /*c9580*/  LDL.LU R145, [R1+0x26bc] ;  /* 0x0026bc0001917983 */ /* 0x000f340000300800 */
        /* <DEDUP_REMOVED lines=9> */
[----:B------:R-:W-:-:S03]  /*c9620*/  ISETP.LT.AND P0, PT, R14, UR6, !P3 ;  /* 0x000000060e007c0c */ /* 0x000fc6000df01270 */
[----:B-1----:R-:W4:Y:S01]  /*c9630*/  LDL.LU R141, [R1+0x2014] ;  /* 0x00201400018d7983 */ /* 0x002f220000300800 */
[----:B------:R-:W-:Y:S01]  /*c9640*/  IMAD.WIDE R16, R147, 0x4, R8 ;  /* 0x0000000493107825 */ /* 0x000fe200078e0208 */
[----:B------:R-:W-:Y:S02]  /*c9650*/  LOP3.LUT P5, RZ, R152, 0x4000, RZ, 0xc0, !PT ;  /* 0x0000400098ff7812 */ /* 0x000fe400078ac0ff */
[----:B------:R-:W4:Y:S04]  /*c9660*/  LDL.LU R147, [R1+0x1b14] ;  /* 0x001b140001937983 */ /* 0x000f280000300800 */
[----:B------:R-:W4:Y:S04]  /*c9670*/  LDL.LU R149, [R1+0x26c0] ;  /* 0x0026c00001957983 */ /* 0x000f280000300800 */
[----:B--2---:R1:W-:Y:S01]  /*c9680*/  @P0 STG.E desc[UR4][R16.64], R151 ;  /* 0x0000009710000986 */ /* 0x0043e2000c101904 */
[----:B------:R-:W-:Y:S01]  /*c9690*/  ISETP.LT.AND P0, PT, R11, UR6, !P5 ;  /* 0x000000060b007c0c */ /* 0x000fe2000ef01270 */
[----:B-1----:R-:W-:-:S02]  /*c96a0*/  IMAD.WIDE R16, R146, 0x4, R2 ;  /* 0x0000000492107825 */ /* 0x002fc400078e0202 */
[----:B------:R-:W2:Y:S10]  /*c96b0*/  LDL.LU R151, [R1+0x1714] ;  /* 0x0017140001977983 */ /* 0x000eb40000300800 */
        /* <DEDUP_REMOVED lines=8> */
[----:B-1----:R-:W4:Y:S04]  /*c9740*/  LDL.LU R144, [R1+0xf24] ;  /* 0x000f240001907983 */ /* 0x002f280000300800 */
[----:B------:R-:W4:Y:S01]  /*c9750*/  LDL.LU R150, [R1+0xb24] ;  /* 0x000b240001967983 */ /* 0x000f220000300800 */
        /* <DEDUP_REMOVED lines=14> */
[----:B------:R-:W-:-:S03]  /*c9840*/  IMAD.WIDE R16, R145, 0x4, R6 ;  /* 0x0000000491107825 */ /* 0x000fc600078e0206 */
[----:B------:R-:W4:Y:S06]  /*c9850*/  LDL.LU R148, [R1+0x2018] ;  /* 0x0020180001947983 */ /* 0x000f2c0000300800 */
[----:B------:R1:W-:Y:S01]  /*c9860*/  @P0 STG.E desc[UR4][R16.64], R147 ;  /* 0x0000009310000986 */ /* 0x0003e2000c101904 */
[----:B------:R-:W-:Y:S02]  /*c9870*/  ISETP.LT.AND P0, PT, R14, UR6, !P4 ;  /* 0x000000060e007c0c */ /* 0x000fe4000e701270 */
[----:B------:R-:W-:Y:S01]  /*c9880*/  LOP3.LUT P3, RZ, R152, 0x10000, RZ, 0xc0, !PT ;  /* 0x0001000098ff7812 */ /* 0x000fe2000786c0ff */
[----:B-1----:R-:W-:-:S02]  /*c9890*/  IMAD.WIDE R16, R145, 0x4, R8 ;  /* 0x0000000491107825 */ /* 0x002fc400078e0208 */
[----:B------:R-:W4:Y:S04]  /*c98a0*/  LDL.LU R145, [R1+0x1b18] ;  /* 0x001b180001917983 */ /* 0x000f280000300800 */
[----:B------:R-:W4:Y:S04]  /*c98b0*/  LDL.LU R147, [R1+0x26c8] ;  /* 0x0026c80001937983 */ /* 0x000f280000300800 */
[----:B--2---:R1:W-:Y:S01]  /*c98c0*/  @P0 STG.E desc[UR4][R16.64], R151 ;  /* 0x0000009710000986 */ /* 0x0043e2000c101904 */
[----:B------:R-:W-:Y:S01]  /*c98d0*/  ISETP.LT.AND P0, PT, R11, UR6, !P3 ;  /* 0x000000060b007c0c */ /* 0x000fe2000df01270 */
[----:B-1----:R-:W-:-:S12]  /*c98e0*/  IMAD.WIDE R16, R149, 0x4, R2 ;  /* 0x0000000495107825 */ /* 0x002fd800078e0202 */
[----:B---3--:R1:W-:Y:S01]  /*c98f0*/  @P0 STG.E desc[UR4][R16.64], R142 ;  /* 0x0000008e10000986 */ /* 0x0083e2000c101904 */
[----:B------:R-:W-:-:S03]  /*c9900*/  ISETP.LT.AND P0, PT, R12, UR6, !P3 ;  /* 0x000000060c007c0c */ /* 0x000fc6000df01270 */
[----:B-1----:R-:W2:Y:S01]  /*c9910*/  LDL.LU R142, [R1+0x1718] ;  /* 0x00171800018e7983 */ /* 0x002ea20000300800 */
[----:B------:R-:W-:-:S09]  /*c9920*/  IMAD.WIDE R16, R149, 0x4, R4 ;  /* 0x0000000495107825 */ /* 0x000fd200078e0204 */
[----:B----4-:R1:W-:Y:S04]  /*c9930*/  @P0 STG.E desc[UR4][R16.64], R144 ;  /* 0x0000009010000986 */ /* 0x0103e8000c101904 */
[----:B-1----:R-:W3:Y:S01]  /*c9940*/  LDL.LU R144, [R1+0x1318] ;  /* 0x0013180001907983 */ /* 0x002ee20000300800 */
[----:B------:R-:W-:-:S03]  /*c9950*/  ISETP.LT.AND P0, PT, R13, UR6, !P3 ;  /* 0x000000060d007c0c */ /* 0x000fc6000df01270 */
[----:B------:R-:W4:Y:S01]  /*c9960*/  LDL.LU R151, [R1+0xf28] ;  /* 0x000f280001977983 */ /* 0x000f220000300800 */
        /* <DEDUP_REMOVED lines=26> */
[----:B------:R-:W-:-:S03]  /*c9b10*/  ISETP.LT.AND P0, PT, R11, UR6, !P5 ;  /* 0x000000060b007c0c */ /* 0x000fc6000ef01270 */
[----:B-1----:R-:W2:Y:S01]  /*c9b20*/  LDL.LU R142, [R1+0x171c] ;  /* 0x00171c00018e7983 */ /* 0x002ea20000300800 */
[----:B------:R-:W-:-:S09]  /*c9b30*/  IMAD.WIDE R16, R147, 0x4, R2 ;  /* 0x0000000493107825 */ /* 0x000fd200078e0202 */
[----:B---3--:R1:W-:Y:S01]  /*c9b40*/  @P0 STG.E desc[UR4][R16.64], R144 ;  /* 0x0000009010000986 */ /* 0x0083e2000c101904 */
[----:B------:R-:W-:Y:S01]  /*c9b50*/  ISETP.LT.AND P0, PT, R12, UR6, !P5 ;  /* 0x000000060c007c0c */ /* 0x000fe2000ef01270 */
[----:B-1----:R-:W-:Y:S02]  /*c9b60*/  IMAD.WIDE R16, R147, 0x4, R4 ;  /* 0x0000000493107825 */ /* 0x002fe400078e0204 */
[----:B------:R-:W3:Y:S10]  /*c9b70*/  LDL.LU R144, [R1+0x131c] ;  /* 0x00131c0001907983 */ /* 0x000ef40000300800 */
[----:B----4-:R1:W-:Y:S01]  /*c9b80*/  @P0 STG.E desc[UR4][R16.64], R151 ;  /* 0x0000009710000986 */ /* 0x0103e2000c101904 */
[----:B------:R-:W-:Y:S01]  /*c9b90*/  ISETP.LT.AND P0, PT, R13, UR6, !P5 ;  /* 0x000000060d007c0c */ /* 0x000fe2000ef01270 */
[----:B-1----:R-:W-:-:S12]  /*c9ba0*/  IMAD.WIDE R16, R147, 0x4, R6 ;  /* 0x0000000493107825 */ /* 0x002fd800078e0206 */
        /* <DEDUP_REMOVED lines=8> */
[C---:B-1----:R-:W-:Y:S02]  /*c9c30*/  IMAD.WIDE R16, R149.reuse, 0x4, R2 ;  /* 0x0000000495107825 */ /* 0x042fe400078e0202 */
[----:B------:R-:W4:Y:S10]  /*c9c40*/  LDL.LU R143, [R1+0x72c] ;  /* 0x00072c00018f7983 */ /* 0x000f340000300800 */
[----:B------:R1:W-:Y:S01]  /*c9c50*/  @P0 STG.E desc[UR4][R16.64], R141 ;  /* 0x0000008d10000986 */ /* 0x0003e2000c101904 */
[----:B------:R-:W-:Y:S01]  /*c9c60*/  ISETP.LT.AND P0, PT, R12, UR6, !P4 ;  /* 0x000000060c007c0c */ /* 0x000fe2000e701270 */
[----:B-1----:R-:W-:-:S02]  /*c9c70*/  IMAD.WIDE R16, R149, 0x4, R4 ;  /* 0x0000000495107825 */ /* 0x002fc400078e0204 */
        /* <DEDUP_REMOVED lines=9> */
[----:B------:R-:W-:-:S08]  /*c9d10*/  LOP3.LUT P3, RZ, R152, 0x100000, RZ, 0xc0, !PT ;  /* 0x0010000098ff7812 */ /* 0x000fd0000786c0ff */
[----:B--2---:R1:W-:Y:S04]  /*c9d20*/  @P0 STG.E desc[UR4][R16.64], R142 ;  /* 0x0000008e10000986 */ /* 0x0043e8000c101904 */
[----:B-1----:R-:W2:Y:S01]  /*c9d30*/  LDL.LU R142, [R1+0x1720] ;  /* 0x00172000018e7983 */ /* 0x002ea20000300800 */
[----:B------:R-:W-:Y:S01]  /*c9d40*/  ISETP.LT.AND P0, PT, R11, UR6, !P3 ;  /* 0x000000060b007c0c */ /* 0x000fe2000df01270 */
[C---:B------:R-:W-:Y:S02]  /*c9d50*/  IMAD.WIDE R16, R145.reuse, 0x4, R2 ;  /* 0x0000000491107825 */ /* 0x040fe400078e0202 */
[----:B------:R-:W2:Y:S10]  /*c9d60*/  LDL.LU R149, [R1+0x1320] ;  /* 0x0013200001957983 */ /* 0x000eb40000300800 */
[----:B---3--:R1:W-:Y:S01]  /*c9d70*/  @P0 STG.E desc[UR4][R16.64], R144 ;  /* 0x0000009010000986 */ /* 0x0083e2000c101904 */
[----:B------:R-:W-:Y:S01]  /*c9d80*/  ISETP.LT.AND P0, PT, R12, UR6, !P3 ;  /* 0x000000060c007c0c */ /* 0x000fe2000df01270 */
[----:B-1----:R-:W-:-:S02]  /*c9d90*/  IMAD.WIDE R16, R145, 0x4, R4 ;  /* 0x0000000491107825 */ /* 0x002fc400078e0204 */
[----:B------:R-:W3:Y:S10]  /*c9da0*/  LDL.LU R144, [R1+0x26d8] ;  /* 0x0026d80001907983 */ /* 0x000ef40000300800 */
[----:B----4-:R1:W-:Y:S01]  /*c9db0*/  @P0 STG.E desc[UR4][R16.64], R150 ;  /* 0x0000009610000986 */ /* 0x0103e2000c101904 */
[----:B------:R-:W-:-:S03]  /*c9dc0*/  ISETP.LT.AND P0, PT, R13, UR6, !P3 ;  /* 0x000000060d007c0c */ /* 0x000fc6000df01270 */
[----:B-1----:R-:W4:Y:S01]  /*c9dd0*/  LDL.LU R150, [R1+0xf30] ;  /* 0x000f300001967983 */ /* 0x002f220000300800 */
        /* <DEDUP_REMOVED lines=13> */
[----:B------:R-:W4:Y:S01]  /*c9eb0*/  LDL.LU R151, [R1+0x320] ;  /* 0x0003200001977983 */ /* 0x000f220000300800 */
[----:B-1----:R-:W-:-:S03]  /*c9ec0*/  IMAD.WIDE R16, R141, 0x4, R4 ;  /* 0x000000048d107825 */ /* 0x002fc600078e0204 */
[----:B------:R-:W4:Y:S06]  /*c9ed0*/  LDL.LU R148, [R1+0x2034] ;  /* 0x0020340001947983 */ /* 0x000f2c0000300800 */
[----:B------:R1:W-:Y:S01]  /*c9ee0*/  @P0 STG.E desc[UR4][R16.64], R146 ;  /* 0x0000009210000986 */ /* 0x0003e2000c101904 */
[----:B------:R-:W-:Y:S01]  /*c9ef0*/  ISETP.LT.AND P0, PT, R13, UR6, !P5 ;  /* 0x000000060d007c0c */ /* 0x000fe2000ef01270 */
[----:B-1----:R-:W-:Y:S01]  /*c9f00*/  IMAD.WIDE R16, R141, 0x4, R6 ;  /* 0x000000048d107825 */ /* 0x002fe200078e0206 */
[----:B------:R-:W-:-:S11]  /*c9f10*/  LOP3.LUT P6, RZ, R152, 0x400000, RZ, 0xc0, !PT ;  /* 0x0040000098ff7812 */ /* 0x000fd600078cc0ff */
[----:B--2---:R1:W-:Y:S04]  /*c9f20*/  @P0 STG.E desc[UR4][R16.64], R142 ;  /* 0x0000008e10000986 */ /* 0x0043e8000c101904 */
[----:B-1----:R-:W2:Y:S01]  /*c9f30*/  LDL.LU R142, [R1+0x1b24] ;  /* 0x001b2400018e7983 */ /* 0x002ea20000300800 */
[----:B------:R-:W-:-:S03]  /*c9f40*/  ISETP.LT.AND P0, PT, R14, UR6, !P5 ;  /* 0x000000060e007c0c */ /* 0x000fc6000ef01270 */
[----:B------:R-:W2:Y:S01]  /*c9f50*/  LDL.LU R146, [R1+0x1724] ;  /* 0x0017240001927983 */ /* 0x000ea20000300800 */
[----:B------:R-:W-:-:S03]  /*c9f60*/  IMAD.WIDE R16, R141, 0x4, R8 ;  /* 0x000000048d107825 */ /* 0x000fc600078e0208 */
[----:B------:R-:W2:Y:S06]  /*c9f70*/  LDL.LU R141, [R1+0x26e0] ;  /* 0x0026e000018d7983 */ /* 0x000eac0000300800 */
[----:B------:R1:W-:Y:S01]  /*c9f80*/  @P0 STG.E desc[UR4][R16.64], R149 ;  /* 0x0000009510000986 */ /* 0x0003e2000c101904 */
[----:B------:R-:W-:-:S03]  /*c9f90*/  ISETP.LT.AND P0, PT, R11, UR6, !P6 ;  /* 0x000000060b007c0c */ /* 0x000fc6000f701270 */
[----:B-1----:R-:W2:Y:S01]  /*c9fa0*/  LDL.LU R149, [R1+0x1324] ;  /* 0x0013240001957983 */ /* 0x002ea20000300800 */
[----:B---3--:R-:W-:-:S09]  /*c9fb0*/  IMAD.WIDE R16, R144, 0x4, R2 ;  /* 0x0000000490107825 */ /* 0x008fd200078e0202 */
[----:B----4-:R1:W-:Y:S01]  /*c9fc0*/  @P0 STG.E desc[UR4][R16.64], R150 ;  /* 0x0000009610000986 */ /* 0x0103e2000c101904 */
[----:B------:R-:W-:-:S03]  /*c9fd0*/  ISETP.LT.AND P0, PT, R12, UR6, !P6 ;  /* 0x000000060c007c0c */ /* 0x000fc6000f701270 */
[----:B-1----:R-:W3:Y:S01]  /*c9fe0*/  LDL.LU R150, [R1+0xf34] ;  /* 0x000f340001967983 */ /* 0x002ee20000300800 */
[----:B------:R-:W-:-:S09]  /*c9ff0*/  IMAD.WIDE R16, R144, 0x4, R4 ;  /* 0x0000000490107825 */ /* 0x000fd200078e0204 */
[----:B------:R1:W-:Y:S01]  /*ca000*/  @P0 STG.E desc[UR4][R16.64], R147 ;  /* 0x0000009310000986 */ /* 0x0003e2000c101904 */
        /* <DEDUP_REMOVED lines=15> */
[----:B-1----:R-:W-:Y:S01]  /*ca100*/  IMAD.WIDE R16, R143, 0x4, R4 ;  /* 0x000000048f107825 */ /* 0x002fe200078e0204 */
[----:B------:R-:W-:-:S11]  /*ca110*/  LOP3.LUT P4, RZ, R152, 0x1000000, RZ, 0xc0, !PT ;  /* 0x0100000098ff7812 */ /* 0x000fd6000788c0ff */
[----:B--2---:R1:W-:Y:S01]  /*ca120*/  @P0 STG.E desc[UR4][R16.64], R142 ;  /* 0x0000008e10000986 */ /* 0x0043e2000c101904 */
[----:B------:R-:W-:-:S03]  /*ca130*/  ISETP.LT.AND P0, PT, R13, UR6, !P3 ;  /* 0x000000060d007c0c */ /* 0x000fc6000df01270 */
[----:B-1----:R-:W2:Y:S01]  /*ca140*/  LDL.LU R142, [R1+0x2038] ;  /* 0x00203800018e7983 */ /* 0x002ea20000300800 */
[----:B------:R-:W-:-:S09]  /*ca150*/  IMAD.WIDE R16, R143, 0x4, R6 ;  /* 0x000000048f107825 */ /* 0x000fd200078e0206 */
[----:B------:R1:W-:Y:S01]  /*ca160*/  @P0 STG.E desc[UR4][R16.64], R146 ;  /* 0x0000009210000986 */ /* 0x0003e2000c101904 */
[----:B------:R-:W-:-:S03]  /*ca170*/  ISETP.LT.AND P0, PT, R14, UR6, !P3 ;  /* 0x000000060e007c0c */ /* 0x000fc6000df01270 */
[----:B-1----:R-:W2:Y:S01]  /*ca180*/  LDL.LU R146, [R1+0x1b28] ;  /* 0x001b280001927983 */ /* 0x002ea20000300800 */
[----:B------:R-:W-:-:S03]  /*ca190*/  IMAD.WIDE R16, R143, 0x4, R8 ;  /* 0x000000048f107825 */ /* 0x000fc600078e0208 */
[----:B------:R-:W2:Y:S06]  /*ca1a0*/  LDL.LU R143, [R1+0x1728] ;  /* 0x00172800018f7983 */ /* 0x000eac0000300800 */
[----:B------:R1:W-:Y:S01]  /*ca1b0*/  @P0 STG.E desc[UR4][R16.64], R149 ;  /* 0x0000009510000986 */ /* 0x0003e2000c101904 */
[----:B------:R-:W-:-:S03]  /*ca1c0*/  ISETP.LT.AND P0, PT, R11, UR6, !P4 ;  /* 0x000000060b007c0c */ /* 0x000fc6000e701270 */
[----:B------:R-:W2:Y:S01]  /*ca1d0*/  LDL.LU R148, [R1+0x26e8] ;  /* 0x0026e80001947983 */ /* 0x000ea20000300800 */
[----:B-1----:R-:W-:-:S03]  /*ca1e0*/  IMAD.WIDE R16, R141, 0x4, R2 ;  /* 0x000000048d107825 */ /* 0x002fc600078e0202 */
[----:B------:R-:W2:Y:S06]  /*ca1f0*/  LDL.LU R149, [R1+0x1328] ;  /* 0x0013280001957983 */ /* 0x000eac0000300800 */
        /* <DEDUP_REMOVED lines=9> */
[----:B------:R-:W-:Y:S01]  /*ca290*/  ISETP.LT.AND P0, PT, R14, UR6, !P4 ;  /* 0x000000060e007c0c */ /* 0x000fe2000e701270 */
[----:B------:R-:W-:Y:S01]  /*ca2a0*/  IMAD.WIDE R16, R141, 0x4, R8 ;  /* 0x000000048d107825 */ /* 0x000fe200078e0208 */
[C---:B------:R-:W-:Y:S01]  /*ca2b0*/  LOP3.LUT P5, RZ, R152.reuse, 0x2000000, RZ, 0xc0, !PT ;  /* 0x0200000098ff7812 */ /* 0x040fe200078ac0ff */
[----:B------:R-:W4:Y:S04]  /*ca2c0*/  LDL.LU R147, [R1+0x338] ;  /* 0x0003380001937983 */ /* 0x000f280000300800 */
[----:B------:R-:W4:Y:S06]  /*ca2d0*/  LDL.LU R141, [R1+0x26ec] ;  /* 0x0026ec00018d7983 */ /* 0x000f2c0000300800 */
[----:B------:R1:W-:Y:S01]  /*ca2e0*/  @P0 STG.E desc[UR4][R16.64], R151 ;  /* 0x0000009710000986 */ /* 0x0003e2000c101904 */
[----:B------:R-:W-:Y:S01]  /*ca2f0*/  ISETP.LT.AND P0, PT, R11, UR6, !P5 ;  /* 0x000000060b007c0c */ /* 0x000fe2000ef01270 */
[----:B-1----:R-:W-:Y:S01]  /*ca300*/  IMAD.WIDE R16, R145, 0x4, R2 ;  /* 0x0000000491107825 */ /* 0x002fe200078e0202 */
[----:B------:R-:W-:-:S11]  /*ca310*/  LOP3.LUT P6, RZ, R152, 0x4000000, RZ, 0xc0, !PT ;  /* 0x0400000098ff7812 */ /* 0x000fd600078cc0ff */
[----:B--2---:R1:W-:Y:S01]  /*ca320*/  @P0 STG.E desc[UR4][R16.64], R142 ;  /* 0x0000008e10000986 */ /* 0x0043e2000c101904 */
[----:B------:R-:W-:Y:S01]  /*ca330*/  ISETP.LT.AND P0, PT, R12, UR6, !P5 ;  /* 0x000000060c007c0c */ /* 0x000fe2000ef01270 */
[----:B-1----:R-:W-:Y:S02]  /*ca340*/  IMAD.WIDE R16, R145, 0x4, R4 ;  /* 0x0000000491107825 */ /* 0x002fe400078e0204 */
[----:B------:R-:W2:Y:S10]  /*ca350*/  LDL.LU R142, [R1+0x328] ;  /* 0x00032800018e7983 */ /* 0x000eb40000300800 */
[----:B------:R1:W-:Y:S01]  /*ca360*/  @P0 STG.E desc[UR4][R16.64], R146 ;  /* 0x0000009210000986 */ /* 0x0003e2000c101904 */
[----:B------:R-:W-:Y:S01]  /*ca370*/  ISETP.LT.AND P0, PT, R13, UR6, !P5 ;  /* 0x000000060d007c0c */ /* 0x000fe2000ef01270 */
[----:B-1----:R-:W-:-:S02]  /*ca380*/  IMAD.WIDE R16, R145, 0x4, R6 ;  /* 0x0000000491107825 */ /* 0x002fc400078e0206 */
[----:B------:R-:W2:Y:S10]  /*ca390*/  LDL.LU R146, [R1+0x203c] ;  /* 0x00203c0001927983 */ /* 0x000eb40000300800 */
[----:B------:R1:W-:Y:S01]  /*ca3a0*/  @P0 STG.E desc[UR4][R16.64], R143 ;  /* 0x0000008f10000986 */ /* 0x0003e2000c101904 */
[----:B------:R-:W-:Y:S01]  /*ca3b0*/  ISETP.LT.AND P0, PT, R14, UR6, !P5 ;  /* 0x000000060e007c0c */ /* 0x000fe2000ef01270 */
[----:B-1----:R-:W-:-:S02]  /*ca3c0*/  IMAD.WIDE R16, R145, 0x4, R8 ;  /* 0x0000000491107825 */ /* 0x002fc400078e0208 */
[----:B------:R-:W2:Y:S10]  /*ca3d0*/  LDL.LU R143, [R1+0x1b2c] ;  /* 0x001b2c00018f7983 */ /* 0x000eb40000300800 */
[----:B------:R1:W-:Y:S01]  /*ca3e0*/  @P0 STG.E desc[UR4][R16.64], R149 ;  /* 0x0000009510000986 */ /* 0x0003e2000c101904 */
[----:B------:R-:W-:-:S03]  /*ca3f0*/  ISETP.LT.AND P0, PT, R11, UR6, !P6 ;  /* 0x000000060b007c0c */ /* 0x000fc6000f701270 */
[----:B------:R-:W2:Y:S01]  /*ca400*/  LDL.LU R145, [R1+0x26f0] ;  /* 0x0026f00001917983 */ /* 0x000ea20000300800 */
[----:B-1----:R-:W-:-:S03]  /*ca410*/  IMAD.WIDE R16, R148, 0x4, R2 ;  /* 0x0000000494107825 */ /* 0x002fc600078e0202 */
[----:B------:R-:W2:Y:S06]  /*ca420*/  LDL.LU R149, [R1+0x172c] ;  /* 0x00172c0001957983 */ /* 0x000eac0000300800 */
[----:B---3--:R1:W-:Y:S01]  /*ca430*/  @P0 STG.E desc[UR4][R16.64], R150 ;  /* 0x0000009610000986 */ /* 0x0083e2000c101904 */
[----:B------:R-:W-:Y:S01]  /*ca440*/  ISETP.LT.AND P0, PT, R12, UR6, !P6 ;  /* 0x000000060c007c0c */ /* 0x000fe2000f701270 */
[C---:B-1----:R-:W-:Y:S02]  /*ca450*/  IMAD.WIDE R16, R148.reuse, 0x4, R4 ;  /* 0x0000000494107825 */ /* 0x042fe400078e0204 */
[----:B------:R-:W3:Y:S10]  /*ca460*/  LDL.LU R150, [R1+0x132c] ;  /* 0x00132c0001967983 */ /* 0x000ef40000300800 */
[----:B----4-:R1:W-:Y:S04]  /*ca470*/  @P0 STG.E desc[UR4][R16.64], R144 ;  /* 0x0000009010000986 */ /* 0x0103e8000c101904 */
[----:B-1----:R-:W4:Y:S01]  /*ca480*/  LDL.LU R144, [R1+0xf3c] ;  /* 0x000f3c0001907983 */ /* 0x002f220000300800 */
[----:B------:R-:W-:Y:S01]  /*ca490*/  ISETP.LT.AND P0, PT, R13, UR6, !P6 ;  /* 0x000000060d007c0c */ /* 0x000fe2000f701270 */
[----:B------:R-:W-:-:S12]  /*ca4a0*/  IMAD.WIDE R16, R148, 0x4, R6 ;  /* 0x0000000494107825 */ /* 0x000fd800078e0206 */
[----:B------:R1:W-:Y:S01]  /*ca4b0*/  @P0 STG.E desc[UR4][R16.64], R147 ;  /* 0x0000009310000986 */ /* 0x0003e2000c101904 */
[----:B------:R-:W-:Y:S01]  /*ca4c0*/  ISETP.LT.AND P0, PT, R14, UR6, !P6 ;  /* 0x000000060e007c0c */ /* 0x000fe2000f701270 */
[----:B-1----:R-:W-:Y:S02]  /*ca4d0*/  IMAD.WIDE R16, R148, 0x4, R8 ;  /* 0x0000000494107825 */ /* 0x002fe400078e0208 */
[----:B------:R-:W4:Y:S04]  /*ca4e0*/  LDL.LU R147, [R1+0x73c] ;  /* 0x00073c0001937983 */ /* 0x000f280000300800 */
[----:B------:R-:W4:Y:S04]  /*ca4f0*/  LDL.LU R148, [R1+0x26f4] ;  /* 0x0026f40001947983 */ /* 0x000f280000300800 */
[----:B------:R-:W4:Y:S04]  /*ca500*/  LDL.LU R151, [R1+0x33c] ;  /* 0x00033c0001977983 */ /* 0x000f280000300800 */
[----:B--2---:R1:W-:Y:S01]  /*ca510*/  @P0 STG.E desc[UR4][R16.64], R142 ;  /* 0x0000008e10000986 */ /* 0x0043e2000c101904 */
        /* <DEDUP_REMOVED lines=8> */
[----:B------:R-:W-:-:S02]  /*ca5a0*/  ISETP.LT.AND P0, PT, R13, UR6, !P1 ;  /* 0x000000060d007c0c */ /* 0x000fc4000cf01270 */
[----:B------:R-:W-:Y:S01]  /*ca5b0*/  ISETP.LT.AND P1, PT, R14, UR6, !P1 ;  /* 0x000000060e007c0c */ /* 0x000fe2000cf21270 */
[----:B-1----:R-:W-:Y:S01]  /*ca5c0*/  IMAD.WIDE R16, R141, 0x4, R6 ;  /* 0x000000048d107825 */ /* 0x002fe200078e0206 */
[----:B------:R-:W2:Y:S09]  /*ca5d0*/  LDL.LU R143, [R1+0x2040] ;  /* 0x00204000018f7983 */ /* 0x000eb20000300800 */
[----:B------:R1:W-:Y:S01]  /*ca5e0*/  @P0 STG.E desc[UR4][R16.64], R149 ;  /* 0x0000009510000986 */ /* 0x0003e2000c101904 */
[----:B------:R-:W-:Y:S01]  /*ca5f0*/  ISETP.LT.AND P0, PT, R11, UR6, !P2 ;  /* 0x000000060b007c0c */ /* 0x000fe2000d701270 */
[----:B------:R-:W-:-:S04]  /*ca600*/  IMAD.WIDE R18, R145, 0x4, R2 ;  /* 0x0000000491127825 */ /* 0x000fc800078e0202 */
[----:B-1----:R-:W-:Y:S02]  /*ca610*/  IMAD.WIDE R16, R141, 0x4, R8 ;  /* 0x000000048d107825 */ /* 0x002fe400078e0208 */
[----:B------:R-:W2:Y:S04]  /*ca620*/  LDL.LU R141, [R1+0x26f8] ;  /* 0x0026f800018d7983 */ /* 0x000ea80000300800 */
[----:B---3--:R-:W-:Y:S04]  /*ca630*/  @P1 STG.E desc[UR4][R16.64], R150 ;  /* 0x0000009610001986 */ /* 0x008fe8000c101904 */
[----:B------:R-:W3:Y:S04]  /*ca640*/  LDL.LU R149, [R1+0x1b30] ;  /* 0x001b300001957983 */ /* 0x000ee80000300800 */
[----:B----4-:R1:W-:Y:S04]  /*ca650*/  @P0 STG.E desc[UR4][R18.64], R144 ;  /* 0x0000009012000986 */ /* 0x0103e8000c101904 */
[----:B-1----:R-:W4:Y:S01]  /*ca660*/  LDL.LU R144, [R1+0x1330] ;  /* 0x0013300001907983 */ /* 0x002f220000300800 */
[----:B------:R-:W-:-:S02]  /*ca670*/  ISETP.LT.AND P1, PT, R12, UR6, !P2 ;  /* 0x000000060c007c0c */ /* 0x000fc4000d721270 */
[----:B------:R-:W-:Y:S01]  /*ca680*/  ISETP.LT.AND P0, PT, R13, UR6, !P2 ;  /* 0x000000060d007c0c */ /* 0x000fe2000d701270 */
[C---:B------:R-:W-:Y:S01]  /*ca690*/  IMAD.WIDE R16, R145.reuse, 0x4, R4 ;  /* 0x0000000491107825 */ /* 0x040fe200078e0204 */
[----:B------:R-:W-:Y:S01]  /*ca6a0*/  ISETP.LT.AND P2, PT, R14, UR6, !P2 ;  /* 0x000000060e007c0c */ /* 0x000fe2000d741270 */
[----:B------:R-:W4:Y:S01]  /*ca6b0*/  LDL.LU R150, [R1+0xf40] ;  /* 0x000f400001967983 */ /* 0x000f220000300800 */
[----:B------:R-:W-:Y:S01]  /*ca6c0*/  LOP3.LUT P3, RZ, R154, 0x200000, RZ, 0xc0, !PT ;  /* 0x002000009aff7812 */ /* 0x000fe2000786c0ff */
[----:B------:R-:W-:-:S06]  /*ca6d0*/  IMAD.WIDE R18, R145, 0x4, R6 ;  /* 0x0000000491127825 */ /* 0x000fcc00078e0206 */
[----:B------:R1:W-:Y:S01]  /*ca6e0*/  @P1 STG.E desc[UR4][R16.64], R147 ;  /* 0x0000009310001986 */ /* 0x0003e2000c101904 */
[----:B------:R-:W-:-:S03]  /*ca6f0*/  ISETP.LT.AND P1, PT, R11, UR6, !P3 ;  /* 0x000000060b007c0c */ /* 0x000fc6000df21270 */
[----:B------:R1:W-:Y:S01]  /*ca700*/  @P0 STG.E desc[UR4][R18.64], R151 ;  /* 0x0000009712000986 */ /* 0x0003e2000c101904 */
[----:B------:R-:W-:Y:S01]  /*ca710*/  ISETP.LT.AND P0, PT, R12, UR6, !P3 ;  /* 0x000000060c007c0c */ /* 0x000fe2000df01270 */
[----:B-1----:R-:W-:Y:S02]  /*ca720*/  IMAD.WIDE R16, R145, 0x4, R8 ;  /* 0x0000000491107825 */ /* 0x002fe400078e0208 */
[----:B------:R-:W4:Y:S02]  /*ca730*/  LDL.LU R147, [R1+0xb30] ;  /* 0x000b300001937983 */ /* 0x000f240000300800 */
[C---:B------:R-:W-:Y:S02]  /*ca740*/  IMAD.WIDE R18, R148.reuse, 0x4, R4 ;  /* 0x0000000494127825 */ /* 0x040fe400078e0204 */
[----:B--2---:R1:W-:Y:S01]  /*ca750*/  @P2 STG.E desc[UR4][R16.64], R142 ;  /* 0x0000008e10002986 */ /* 0x0043e2000c101904 */
[----:B------:R-:W-:Y:S01]  /*ca760*/  ISETP.LT.AND P2, PT, R13, UR6, !P3 ;  /* 0x000000060d007c0c */ /* 0x000fe2000df41270 */
[----:B-1----:R-:W-:-:S02]  /*ca770*/  IMAD.WIDE R16, R148, 0x4, R2 ;  /* 0x0000000494107825 */ /* 0x002fc400078e0202 */
[----:B------:R-:W2:Y:S04]  /*ca780*/  LDL.LU R142, [R1+0x26fc] ;  /* 0x0026fc00018e7983 */ /* 0x000ea80000300800 */
[----:B------:R-:W2:Y:S04]  /*ca790*/  LDL.LU R145, [R1+0x340] ;  /* 0x0003400001917983 */ /* 0x000ea80000300800 */
[----:B------:R1:W-:Y:S01]  /*ca7a0*/  @P1 STG.E desc[UR4][R16.64], R146 ;  /* 0x0000009210001986 */ /* 0x0003e2000c101904 */
[----:B------:R-:W-:-:S03]  /*ca7b0*/  ISETP.LT.AND P3, PT, R14, UR6, !P3 ;  /* 0x000000060e007c0c */ /* 0x000fc6000df61270 */
[----:B-1----:R-:W2:Y:S04]  /*ca7c0*/  LDL.LU R146, [R1+0x740] ;  /* 0x0007400001927983 */ /* 0x002ea80000300800 */
[----:B------:R1:W-:Y:S04]  /*ca7d0*/  @P0 STG.E desc[UR4][R18.64], R143 ;  /* 0x0000008f12000986 */ /* 0x0003e8000c101904 */
[----:B-1----:R-:W2:Y:S01]  /*ca7e0*/  LDL.LU R143, [R1+0x1734] ;  /* 0x00173400018f7983 */ /* 0x002ea20000300800 */
[----:B------:R-:W-:-:S04]  /*ca7f0*/  IMAD.WIDE R18, R148, 0x4, R6 ;  /* 0x0000000494127825 */ /* 0x000fc800078e0206 */
[----:B------:R-:W-:Y:S02]  /*ca800*/  IMAD.WIDE R16, R148, 0x4, R8 ;  /* 0x0000000494107825 */ /* 0x000fe400078e0208 */
[----:B------:R-:W2:Y:S04]  /*ca810*/  LDL.LU R148, [R1+0x2700] ;  /* 0x0027000001947983 */ /* 0x000ea80000300800 */
[----:B------:R-:W2:Y:S04]  /*ca820*/  LDL.LU R248, [R1+0x2044] ;  /* 0x0020440001f87983 */ /* 0x000ea80000300800 */
[----:B---3--:R-:W-:Y:S04]  /*ca830*/  @P2 STG.E desc[UR4][R18.64], R149 ;  /* 0x0000009512002986 */ /* 0x008fe8000c101904 */
[----:B------:R-:W3:Y:S04]  /*ca840*/  LDL.LU R151, [R1+0x1b34] ;  /* 0x001b340001977983 */ /* 0x000ee80000300800 */
[----:B----4-:R1:W-:Y:S04]  /*ca850*/  @P3 STG.E desc[UR4][R16.64], R144 ;  /* 0x0000009010003986 */ /* 0x0103e8000c101904 */
[----:B-1----:R-:W4:Y:S01]  /*ca860*/  LDL.LU R144, [R1+0x1334] ;  /* 0x0013340001907983 */ /* 0x002f220000300800 */
[C---:B------:R-:W-:Y:S01]  /*ca870*/  LOP3.LUT P4, RZ, R154.reuse, 0x100000, RZ, 0xc0, !PT ;  /* 0x001000009aff7812 */ /* 0x040fe2000788c0ff */
[----:B------:R-:W-:Y:S01]  /*ca880*/  IMAD.WIDE R18, R141, 0x4, R2 ;  /* 0x000000048d127825 */ /* 0x000fe200078e0202 */
[----:B------:R-:W-:Y:S01]  /*ca890*/  LOP3.LUT P5, RZ, R154, 0x80000, RZ, 0xc0, !PT ;  /* 0x000800009aff7812 */ /* 0x000fe200078ac0ff */
[----:B------:R-:W4:Y:S01]  /*ca8a0*/  LDL.LU R149, [R1+0xf44] ;  /* 0x000f440001957983 */ /* 0x000f220000300800 */
[----:B------:R-:W-:-:S02]  /*ca8b0*/  ISETP.LT.AND P0, PT, R11, UR6, !P4 ;  /* 0x000000060b007c0c */ /* 0x000fc4000e701270 */
[----:B------:R-:W-:Y:S02]  /*ca8c0*/  ISETP.LT.AND P1, PT, R12, UR6, !P4 ;  /* 0x000000060c007c0c */ /* 0x000fe4000e721270 */
[----:B------:R-:W-:Y:S02]  /*ca8d0*/  ISETP.LT.AND P2, PT, R13, UR6, !P4 ;  /* 0x000000060d007c0c */ /* 0x000fe4000e741270 */
[----:B------:R-:W-:Y:S01]  /*ca8e0*/  ISETP.LT.AND P4, PT, R14, UR6, !P4 ;  /* 0x000000060e007c0c */ /* 0x000fe2000e781270 */
[----:B------:R-:W-:-:S06]  /*ca8f0*/  IMAD.WIDE R20, R141, 0x4, R4 ;  /* 0x000000048d147825 */ /* 0x000fcc00078e0204 */
[----:B------:R1:W-:Y:S01]  /*ca900*/  @P0 STG.E desc[UR4][R18.64], R150 ;  /* 0x0000009612000986 */ /* 0x0003e2000c101904 */
[----:B------:R-:W-:-:S03]  /*ca910*/  ISETP.LT.AND P0, PT, R11, UR6, !P5 ;  /* 0x000000060b007c0c */ /* 0x000fc6000ef01270 */
[----:B------:R1:W-:Y:S02]  /*ca920*/  @P1 STG.E desc[UR4][R20.64], R147 ;  /* 0x0000009314001986 */ /* 0x0003e4000c101904 */
[C---:B-1----:R-:W-:Y:S02]  /*ca930*/  IMAD.WIDE R18, R141.reuse, 0x4, R6 ;  /* 0x000000048d127825 */ /* 0x042fe400078e0206 */
[----:B------:R-:W4:Y:S02]  /*ca940*/  LDL.LU R150, [R1+0xb34] ;  /* 0x000b340001967983 */ /* 0x000f240000300800 */
[----:B------:R-:W-:Y:S02]  /*ca950*/  IMAD.WIDE R20, R141, 0x4, R8 ;  /* 0x000000048d147825 */ /* 0x000fe400078e0208 */
[----:B------:R-:W4:Y:S04]  /*ca960*/  LDL.LU R141, [R1+0x2704] ;  /* 0x00270400018d7983 */ /* 0x000f280000300800 */
[----:B------:R-:W4:Y:S01]  /*ca970*/  LDL.LU R147, [R1+0x344] ;  /* 0x0003440001937983 */ /* 0x000f220000300800 */
[----:B------:R-:W-:-:S02]  /*ca980*/  ISETP.LT.AND P3, PT, R12, UR6, !P5 ;  /* 0x000000060c007c0c */ /* 0x000fc4000ef61270 */
[----:B------:R-:W-:Y:S02]  /*ca990*/  ISETP.LT.AND P1, PT, R13, UR6, !P5 ;  /* 0x000000060d007c0c */ /* 0x000fe4000ef21270 */
[----:B------:R-:W-:Y:S01]  /*ca9a0*/  ISETP.LT.AND P5, PT, R14, UR6, !P5 ;  /* 0x000000060e007c0c */ /* 0x000fe2000efa1270 */
[C---:B--2---:R-:W-:Y:S01]  /*ca9b0*/  IMAD.WIDE R16, R142.reuse, 0x4, R2 ;  /* 0x000000048e107825 */ /* 0x044fe200078e0202 */
[----:B------:R1:W-:Y:S04]  /*ca9c0*/  @P2 STG.E desc[UR4][R18.64], R145 ;  /* 0x0000009112002986 */ /* 0x0003e8000c101904 */
[----:B-1----:R-:W2:Y:S04]  /*ca9d0*/  LDL.LU R145, [R1+0x744] ;  /* 0x0007440001917983 */ /* 0x002ea80000300800 */
[----:B------:R1:W-:Y:S01]  /*ca9e0*/  @P4 STG.E desc[UR4][R20.64], R146 ;  /* 0x0000009214004986 */ /* 0x0003e2000c101904 */
[----:B------:R-:W-:-:S03]  /*ca9f0*/  IMAD.WIDE R18, R142, 0x4, R4 ;  /* 0x000000048e127825 */ /* 0x000fc600078e0204 */
[----:B-1----:R-:W2:Y:S04]  /*caa00*/  LDL.LU R146, [R1+0x1738] ;  /* 0x0017380001927983 */ /* 0x002ea80000300800 */
[----:B------:R1:W-:Y:S04]  /*caa10*/  @P0 STG.E desc[UR4][R16.64], R143 ;  /* 0x0000008f10000986 */ /* 0x0003e8000c101904 */
[----:B-1----:R-:W2:Y:S01]  /*caa20*/  LDL.LU R143, [R1+0x2048] ;  /* 0x00204800018f7983 */ /* 0x002ea20000300800 */
[----:B------:R-:W-:-:S04]  /*caa30*/  IMAD.WIDE R16, R142, 0x4, R6 ;  /* 0x000000048e107825 */ /* 0x000fc800078e0206 */
[----:B------:R-:W-:Y:S01]  /*caa40*/  IMAD.WIDE R20, R142, 0x4, R8 ;  /* 0x000000048e147825 */ /* 0x000fe200078e0208 */
[----:B------:R-:W-:Y:S04]  /*caa50*/  @P3 STG.E desc[UR4][R18.64], R248 ;  /* 0x000000f812003986 */ /* 0x000fe8000c101904 */
[----:B---3--:R-:W-:Y:S04]  /*caa60*/  @P1 STG.E desc[UR4][R16.64], R151 ;  /* 0x0000009710001986 */ /* 0x008fe8000c101904 */
[----:B------:R-:W3:Y:S04]  /*caa70*/  LDL.LU R142, [R1+0x2708] ;  /* 0x00270800018e7983 */ /* 0x000ee80000300800 */
[----:B----4-:R1:W-:Y:S04]  /*caa80*/  @P5 STG.E desc[UR4][R20.64], R144 ;  /* 0x0000009014005986 */ /* 0x0103e8000c101904 */
[----:B-1----:R-:W4:Y:S01]  /*caa90*/  LDL.LU R144, [R1+0x1b38] ;  /* 0x001b380001907983 */ /* 0x002f220000300800 */
[----:B------:R-:W-:Y:S01]  /*caaa0*/  LOP3.LUT P6, RZ, R154, 0x40000, RZ, 0xc0, !PT ;  /* 0x000400009aff7812 */ /* 0x000fe200078cc0ff */
[----:B------:R-:W-:-:S02]  /*caab0*/  VIADD R0, R10, 0x1a4 ;  /* 0x000001a40a007836 */ /* 0x000fc40000000000 */
[----:B------:R-:W-:Y:S01]  /*caac0*/  IMAD.WIDE R16, R148, 0x4, R2 ;  /* 0x0000000494107825 */ /* 0x000fe200078e0202 */
[----:B------:R-:W-:Y:S01]  /*caad0*/  ISETP.LT.AND P0, PT, R11, UR6, !P6 ;  /* 0x000000060b007c0c */ /* 0x000fe2000f701270 */
[----:B------:R-:W3:Y:S01]  /*caae0*/  LDL.LU R244, [R1+0x1338] ;  /* 0x0013380001f47983 */ /* 0x000ee20000300800 */
[----:B------:R-:W-:Y:S02]  /*caaf0*/  ISETP.LT.AND P3, PT, R12, UR6, !P6 ;  /* 0x000000060c007c0c */ /* 0x000fe4000f761270 */
[----:B------:R-:W-:Y:S01]  /*cab00*/  ISETP.GE.AND P2, PT, R0, UR7, PT ;  /* 0x0000000700007c0c */ /* 0x000fe2000bf46270 */
[----:B------:R-:W-:Y:S01]  /*cab10*/  IMAD.WIDE R18, R148, 0x4, R4 ;  /* 0x0000000494127825 */ /* 0x000fe200078e0204 */
[----:B------:R-:W-:Y:S01]  /*cab20*/  ISETP.LT.AND P1, PT, R13, UR6, !P6 ;  /* 0x000000060d007c0c */ /* 0x000fe2000f721270 */
[----:B------:R-:W3:Y:S01]  /*cab30*/  LDL.LU R248, [R1+0xf48] ;  /* 0x000f480001f87983 */ /* 0x000ee20000300800 */
[----:B------:R-:W-:Y:S02]  /*cab40*/  ISETP.LT.AND P6, PT, R14, UR6, !P6 ;  /* 0x000000060e007c0c */ /* 0x000fe4000f7c1270 */
[----:B------:R-:W-:Y:S01]  /*cab50*/  ISETP.LT.AND P5, PT, R11, UR6, !P2 ;  /* 0x000000060b007c0c */ /* 0x000fe2000d7a1270 */
[----:B------:R-:W3:Y:S01]  /*cab60*/  LDL.LU R151, [R1+0xb38] ;  /* 0x000b380001977983 */ /* 0x000ee20000300800 */
[----:B------:R-:W-:-:S03]  /*cab70*/  ISETP.LT.AND P4, PT, R12, UR6, !P2 ;  /* 0x000000060c007c0c */ /* 0x000fc6000d781270 */
[----:B------:R1:W-:Y:S04]  /*cab80*/  @P0 STG.E desc[UR4][R16.64], R149 ;  /* 0x0000009510000986 */ /* 0x0003e8000c101904 */
[----:B------:R1:W-:Y:S01]  /*cab90*/  @P3 STG.E desc[UR4][R18.64], R150 ;  /* 0x0000009612003986 */ /* 0x0003e2000c101904 */
[----:B------:R-:W-:-:S03]  /*caba0*/  IMAD.WIDE R20, R141, 0x4, R2 ;  /* 0x000000048d147825 */ /* 0x000fc600078e0202 */
[----:B------:R-:W3:Y:S01]  /*cabb0*/  LDS.128 R152, [R153] ;  /* 0x0000000099987984 */ /* 0x000ee20000000c00 */
[----:B------:R-:W-:-:S04]  /*cabc0*/  IMAD.WIDE R22, R141, 0x4, R4 ;  /* 0x000000048d167825 */ /* 0x000fc800078e0204 */
[C---:B-1----:R-:W-:Y:S01]  /*cabd0*/  IMAD.WIDE R16, R148.reuse, 0x4, R6 ;  /* 0x0000000494107825 */ /* 0x042fe200078e0206 */
[----:B------:R-:W3:Y:S03]  /*cabe0*/  LDL.LU R150, [R1+0x348] ;  /* 0x0003480001967983 */ /* 0x000ee60000300800 */
[----:B------:R-:W-:Y:S01]  /*cabf0*/  IMAD.WIDE R18, R148, 0x4, R8 ;  /* 0x0000000494127825 */ /* 0x000fe200078e0208 */
[----:B------:R1:W-:Y:S04]  /*cac00*/  @P1 STG.E desc[UR4][R16.64], R147 ;  /* 0x0000009310001986 */ /* 0x0003e8000c101904 */
[----:B------:R-:W3:Y:S04]  /*cac10*/  LDL.LU R149, [R1+0x2710] ;  /* 0x0027100001957983 */ /* 0x000ee80000300800 */
[----:B------:R-:W3:Y:S01]  /*cac20*/  LDL.LU R148, [R1+0x748] ;  /* 0x0007480001947983 */ /* 0x000ee20000300800 */
[----:B------:R-:W-:Y:S01]  /*cac30*/  ISETP.LT.AND P3, PT, R13, UR6, !P2 ;  /* 0x000000060d007c0c */ /* 0x000fe2000d761270 */
[----:B-1----:R-:W-:-:S02]  /*cac40*/  IMAD.WIDE R16, R141, 0x4, R6 ;  /* 0x000000048d107825 */ /* 0x002fc400078e0206 */
[----:B--2---:R-:W-:Y:S04]  /*cac50*/  @P6 STG.E desc[UR4][R18.64], R145 ;  /* 0x0000009112006986 */ /* 0x004fe8000c101904 */
[----:B------:R-:W-:Y:S04]  /*cac60*/  @P5 STG.E desc[UR4][R20.64], R146 ;  /* 0x0000009214005986 */ /* 0x000fe8000c101904 */
[----:B------:R1:W-:Y:S04]  /*cac70*/  @P4 STG.E desc[UR4][R22.64], R143 ;  /* 0x0000008f16004986 */ /* 0x0003e8000c101904 */
[----:B-1----:R-:W2:Y:S04]  /*cac80*/  LDL.LU R143, [R1+0x173c] ;  /* 0x00173c00018f7983 */ /* 0x002ea80000300800 */
[----:B------:R-:W2:Y:S04]  /*cac90*/  LDL.LU R147, [R1+0x270c] ;  /* 0x00270c0001937983 */ /* 0x000ea80000300800 */
[----:B------:R-:W2:Y:S04]  /*caca0*/  LDL.LU R145, [R1+0x204c] ;  /* 0x00204c0001917983 */ /* 0x000ea80000300800 */
[----:B------:R-:W2:Y:S04]  /*cacb0*/  LDL.LU R146, [R1+0x1b3c] ;  /* 0x001b3c0001927983 */ /* 0x000ea80000300800 */
[----:B----4-:R1:W-:Y:S02]  /*cacc0*/  @P3 STG.E desc[UR4][R16.64], R144 ;  /* 0x0000009010003986 */ /* 0x0103e4000c101904 */
[----:B-1----:R-:W-:-:S02]  /*cacd0*/  IMAD.WIDE R16, R141, 0x4, R8 ;  /* 0x000000048d107825 */ /* 0x002fc400078e0208 */
[----:B------:R-:W4:Y:S04]  /*cace0*/  LDL.LU R144, [R1+0x133c] ;  /* 0x00133c0001907983 */ /* 0x000f280000300800 */
[----:B------:R-:W4:Y:S01]  /*cacf0*/  LDL.LU R141, [R1+0xf4c] ;  /* 0x000f4c00018d7983 */ /* 0x000f220000300800 */
[----:B------:R-:W-:Y:S01]  /*cad00*/  VIADD R0, R10, 0x1a5 ;  /* 0x000001a50a007836 */ /* 0x000fe20000000000 */
[----:B------:R-:W-:-:S04]  /*cad10*/  ISETP.LT.AND P2, PT, R14, UR6, !P2 ;  /* 0x000000060e007c0c */ /* 0x000fc8000d741270 */
[----:B------:R-:W-:Y:S01]  /*cad20*/  ISETP.GE.AND P0, PT, R0, UR7, PT ;  /* 0x0000000700007c0c */ /* 0x000fe2000bf06270 */
[----:B------:R-:W-:-:S03]  /*cad30*/  VIADD R0, R10, 0x1a6 ;  /* 0x000001a60a007836 */ /* 0x000fc60000000000 */
[----:B------:R-:W-:Y:S02]  /*cad40*/  ISETP.LT.AND P6, PT, R11, UR6, !P0 ;  /* 0x000000060b007c0c */ /* 0x000fe4000c7c1270 */
[----:B------:R-:W-:Y:S02]  /*cad50*/  ISETP.LT.AND P4, PT, R12, UR6, !P0 ;  /* 0x000000060c007c0c */ /* 0x000fe4000c781270 */
[----:B------:R-:W-:Y:S02]  /*cad60*/  ISETP.LT.AND P5, PT, R13, UR6, !P0 ;  /* 0x000000060d007c0c */ /* 0x000fe4000c7a1270 */
[----:B------:R-:W-:Y:S01]  /*cad70*/  ISETP.GE.AND P1, PT, R0, UR7, PT ;  /* 0x0000000700007c0c */ /* 0x000fe2000bf26270 */
[----:B---3--:R-:W-:Y:S01]  /*cad80*/  IMAD.WIDE R18, R142, 0x4, R2 ;  /* 0x000000048e127825 */ /* 0x008fe200078e0202 */
[----:B------:R-:W-:Y:S01]  /*cad90*/  ISETP.LT.AND P0, PT, R14, UR6, !P0 ;  /* 0x000000060e007c0c */ /* 0x000fe2000c701270 */
[----:B------:R-:W-:Y:S01]  /*cada0*/  @P2 STG.E desc[UR4][R16.64], R244 ;  /* 0x000000f410002986 */ /* 0x000fe2000c101904 */
[----:B------:R-:W-:Y:S01]  /*cadb0*/  ISETP.LT.AND P2, PT, R11, UR6, !P1 ;  /* 0x000000060b007c0c */ /* 0x000fe2000cf41270 */
[----:B------:R-:W-:-:S04]  /*cadc0*/  IMAD.WIDE R20, R142, 0x4, R4 ;  /* 0x000000048e147825 */ /* 0x000fc800078e0204 */
[----:B------:R-:W-:Y:S01]  /*cadd0*/  IMAD.WIDE R22, R142, 0x4, R6 ;  /* 0x000000048e167825 */ /* 0x000fe200078e0206 */
[----:B------:R1:W-:Y:S03]  /*cade0*/  @P6 STG.E desc[UR4][R18.64], R248 ;  /* 0x000000f812006986 */ /* 0x0003e6000c101904 */
[----:B------:R-:W-:Y:S01]  /*cadf0*/  VIADD R15, R10, 0x1a7 ;  /* 0x000001a70a0f7836 */ /* 0x000fe20000000000 */
[----:B------:R3:W-:Y:S04]  /*cae00*/  @P4 STG.E desc[UR4][R20.64], R151 ;  /* 0x0000009714004986 */ /* 0x0007e8000c101904 */
[----:B------:R-:W-:Y:S01]  /*cae10*/  @P5 STG.E desc[UR4][R22.64], R150 ;  /* 0x0000009616005986 */ /* 0x000fe2000c101904 */
[----:B------:R-:W-:Y:S01]  /*cae20*/  ISETP.LT.AND P5, PT, R12, UR6, !P1 ;  /* 0x000000060c007c0c */ /* 0x000fe2000cfa1270 */
[----:B-1----:R-:W-:Y:S01]  /*cae30*/  IMAD.WIDE R18, R142, 0x4, R8 ;  /* 0x000000048e127825 */ /* 0x002fe200078e0208 */
[----:B------:R-:W-:Y:S01]  /*cae40*/  ISETP.GE.AND P3, PT, R15, UR7, PT ;  /* 0x000000070f007c0c */ /* 0x000fe2000bf66270 */
[----:B---3--:R-:W3:Y:S01]  /*cae50*/  LDL.LU R151, [R1+0xb3c] ;  /* 0x000b3c0001977983 */ /* 0x008ee20000300800 */
[----:B------:R-:W-:-:S02]  /*cae60*/  ISETP.LT.AND P4, PT, R13, UR6, !P1 ;  /* 0x000000060d007c0c */ /* 0x000fc4000cf81270 */
[----:B------:R-:W-:Y:S01]  /*cae70*/  ISETP.LT.AND P1, PT, R14, UR6, !P1 ;  /* 0x000000060e007c0c */ /* 0x000fe2000cf21270 */
[----:B------:R-:W3:Y:S01]  /*cae80*/  LDL.LU R142, [R1+0x2714] ;  /* 0x00271400018e7983 */ /* 0x000ee20000300800 */
[----:B------:R-:W-:-:S03]  /*cae90*/  ISETP.LT.AND P6, PT, R11, UR6, !P3 ;  /* 0x000000060b007c0c */ /* 0x000fc6000dfc1270 */
[----:B------:R1:W-:Y:S04]  /*caea0*/  @P0 STG.E desc[UR4][R18.64], R148 ;  /* 0x0000009412000986 */ /* 0x0003e8000c101904 */
[----:B-1----:R-:W3:Y:S01]  /*caeb0*/  LDL.LU R148, [R1+0x34c] ;  /* 0x00034c0001947983 */ /* 0x002ee20000300800 */
[----:B--2---:R-:W-:-:S05]  /*caec0*/  IMAD.WIDE R16, R147, 0x4, R2 ;  /* 0x0000000493107825 */ /* 0x004fca00078e0202 */
[----:B------:R1:W-:Y:S01]  /*caed0*/  @P2 STG.E desc[UR4][R16.64], R143 ;  /* 0x0000008f10002986 */ /* 0x0003e2000c101904 */
[----:B------:R-:W-:-:S04]  /*caee0*/  IMAD.WIDE R20, R147, 0x4, R4 ;  /* 0x0000000493147825 */ /* 0x000fc800078e0204 */
[C---:B------:R-:W-:Y:S01]  /*caef0*/  IMAD.WIDE R18, R147.reuse, 0x4, R6 ;  /* 0x0000000493127825 */ /* 0x040fe200078e0206 */
[----:B------:R2:W-:Y:S04]  /*caf00*/  @P5 STG.E desc[UR4][R20.64], R145 ;  /* 0x0000009114005986 */ /* 0x0005e8000c101904 */
[----:B-1----:R-:W3:Y:S01]  /*caf10*/  LDL.LU R143, [R1+0x74c] ;  /* 0x00074c00018f7983 */ /* 0x002ee20000300800 */
[----:B------:R-:W-:-:S03]  /*caf20*/  IMAD.WIDE R16, R147, 0x4, R8 ;  /* 0x0000000493107825 */ /* 0x000fc600078e0208 */
[----:B------:R-:W3:Y:S01]  /*caf30*/  LDL.LU R150, [R1+0x1740] ;  /* 0x0017400001967983 */ /* 0x000ee20000300800 */
[----:B--2---:R-:W-:-:S03]  /*caf40*/  IMAD.WIDE R20, R149, 0x4, R2 ;  /* 0x0000000495147825 */ /* 0x004fc600078e0202 */
[----:B------:R-:W2:Y:S04]  /*caf50*/  LDL.LU R147, [R1+0x2050] ;  /* 0x0020500001937983 */ /* 0x000ea80000300800 */
[----:B------:R1:W-:Y:S04]  /*caf60*/  @P4 STG.E desc[UR4][R18.64], R146 ;  /* 0x0000009212004986 */ /* 0x0003e8000c101904 */
[----:B------:R-:W2:Y:S04]  /*caf70*/  LDL.LU R145, [R1+0x1b40] ;  /* 0x001b400001917983 */ /* 0x000ea80000300800 */
[----:B-1----:R-:W2:Y:S04]  /*caf80*/  LDL.LU R146, [R1+0x1340] ;  /* 0x0013400001927983 */ /* 0x002ea80000300800 */
[----:B----4-:R1:W-:Y:S04]  /*caf90*/  @P1 STG.E desc[UR4][R16.64], R144 ;  /* 0x0000009010001986 */ /* 0x0103e8000c101904 */
[----:B------:R4:W-:Y:S04]  /*cafa0*/  @P6 STG.E desc[UR4][R20.64], R141 ;  /* 0x0000008d14006986 */ /* 0x0009e8000c101904 */
[----:B-1----:R-:W2:Y:S04]  /*cafb0*/  LDL.LU R144, [R1+0xf50] ;  /* 0x000f500001907983 */ /* 0x002ea80000300800 */
[----:B----4-:R-:W4:Y:S01]  /*cafc0*/  LDL.LU R141, [R1+0x2718] ;  /* 0x00271800018d7983 */ /* 0x010f220000300800 */
[----:B------:R-:W-:-:S02]  /*cafd0*/  ISETP.LT.AND P2, PT, R12, UR6, !P3 ;  /* 0x000000060c007c0c */ /* 0x000fc4000df41270 */
[----:B------:R-:W-:Y:S01]  /*cafe0*/  ISETP.LT.AND P4, PT, R13, UR6, !P3 ;  /* 0x000000060d007c0c */ /* 0x000fe2000df81270 */
[----:B------:R-:W-:Y:S01]  /*caff0*/  VIADD R0, R10, 0x1a8 ;  /* 0x000001a80a007836 */ /* 0x000fe20000000000 */
[----:B------:R-:W-:Y:S01]  /*cb000*/  ISETP.LT.AND P3, PT, R14, UR6, !P3 ;  /* 0x000000060e007c0c */ /* 0x000fe2000df61270 */
[C---:B------:R-:W-:Y:S01]  /*cb010*/  IMAD.WIDE R18, R149.reuse, 0x4, R4 ;  /* 0x0000000495127825 */ /* 0x040fe200078e0204 */
[----:B------:R-:W4:Y:S02]  /*cb020*/  LDL.LU R248, [R1+0xb40] ;  /* 0x000b400001f87983 */ /* 0x000f240000300800 */
[----:B------:R-:W-:Y:S01]  /*cb030*/  ISETP.GE.AND P0, PT, R0, UR7, PT ;  /* 0x0000000700007c0c */ /* 0x000fe2000bf06270 */
[----:B------:R-:W-:-:S03]  /*cb040*/  IMAD.WIDE R16, R149, 0x4, R6 ;  /* 0x0000000495107825 */ /* 0x000fc600078e0206 */
[----:B------:R-:W-:Y:S01]  /*cb050*/  ISETP.LT.AND P5, PT, R11, UR6, !P0 ;  /* 0x000000060b007c0c */ /* 0x000fe2000c7a1270 */
[----:B------:R-:W-:Y:S01]  /*cb060*/  VIADD R15, R10, 0x1a9 ;  /* 0x000001a90a0f7836 */ /* 0x000fe20000000000 */
[----:B------:R-:W-:-:S04]  /*cb070*/  ISETP.LT.AND P6, PT, R12, UR6, !P0 ;  /* 0x000000060c007c0c */ /* 0x000fc8000c7c1270 */
[----:B------:R-:W-:Y:S01]  /*cb080*/  ISETP.GE.AND P1, PT, R15, UR7, PT ;  /* 0x000000070f007c0c */ /* 0x000fe2000bf26270 */
[----:B---3--:R1:W-:Y:S02]  /*cb090*/  @P2 STG.E desc[UR4][R18.64], R151 ;  /* 0x0000009712002986 */ /* 0x0083e4000c101904 */
[----:B-1----:R-:W-:Y:S02]  /*cb0a0*/  IMAD.WIDE R18, R149, 0x4, R8 ;  /* 0x0000000495127825 */ /* 0x002fe400078e0208 */
[----:B------:R-:W3:Y:S04]  /*cb0b0*/  LDL.LU R151, [R1+0x750] ;  /* 0x0007500001977983 */ /* 0x000ee80000300800 */
[----:B------:R1:W-:Y:S01]  /*cb0c0*/  @P4 STG.E desc[UR4][R16.64], R148 ;  /* 0x0000009410004986 */ /* 0x0003e2000c101904 */
[----:B------:R-:W-:-:S02]  /*cb0d0*/  ISETP.LT.AND P4, PT, R13, UR6, !P0 ;  /* 0x000000060d007c0c */ /* 0x000fc4000c781270 */
[----:B------:R-:W-:Y:S01]  /*cb0e0*/  ISETP.LT.AND P0, PT, R14, UR6, !P0 ;  /* 0x000000060e007c0c */ /* 0x000fe2000c701270 */
[----:B------:R-:W-:-:S04]  /*cb0f0*/  IMAD.WIDE R20, R142, 0x4, R4 ;  /* 0x000000048e147825 */ /* 0x000fc800078e0204 */
[----:B-1----:R-:W-:Y:S01]  /*cb100*/  IMAD.WIDE R16, R142, 0x4, R2 ;  /* 0x000000048e107825 */ /* 0x002fe200078e0202 */
[----:B------:R1:W-:Y:S01]  /*cb110*/  @P3 STG.E desc[UR4][R18.64], R143 ;  /* 0x0000008f12003986 */ /* 0x0003e2000c101904 */
[----:B------:R-:W-:-:S03]  /*cb120*/  ISETP.LT.AND P3, PT, R11, UR6, !P1 ;  /* 0x000000060b007c0c */ /* 0x000fc6000cf61270 */
[----:B-1----:R-:W3:Y:S04]  /*cb130*/  LDL.LU R143, [R1+0x350] ;  /* 0x00035000018f7983 */ /* 0x002ee80000300800 */
[----:B------:R-:W3:Y:S01]  /*cb140*/  LDL.LU R148, [R1+0x271c] ;  /* 0x00271c0001947983 */ /* 0x000ee20000300800 */
[----:B------:R-:W-:-:S03]  /*cb150*/  IMAD.WIDE R18, R142, 0x4, R6 ;  /* 0x000000048e127825 */ /* 0x000fc600078e0206 */
[----:B------:R1:W-:Y:S04]  /*cb160*/  @P5 STG.E desc[UR4][R16.64], R150 ;  /* 0x0000009610005986 */ /* 0x0003e8000c101904 */
[----:B------:R-:W3:Y:S04]  /*cb170*/  LDL.LU R149, [R1+0x1744] ;  /* 0x0017440001957983 */ /* 0x000ee80000300800 */
[----:B--2---:R2:W-:Y:S04]  /*cb180*/  @P6 STG.E desc[UR4][R20.64], R147 ;  /* 0x0000009314006986 */ /* 0x0045e8000c101904 */
[----:B-1----:R-:W3:Y:S04]  /*cb190*/  LDL.LU R150, [R1+0x2054] ;  /* 0x0020540001967983 */ /* 0x002ee80000300800 */
[----:B------:R1:W-:Y:S01]  /*cb1a0*/  @P4 STG.E desc[UR4][R18.64], R145 ;  /* 0x0000009112004986 */ /* 0x0003e2000c101904 */
[----:B--2---:R-:W-:-:S03]  /*cb1b0*/  IMAD.WIDE R20, R142, 0x4, R8 ;  /* 0x000000048e147825 */ /* 0x004fc600078e0208 */
[----:B------:R-:W2:Y:S04]  /*cb1c0*/  LDL.LU R142, [R1+0x2720] ;  /* 0x00272000018e7983 */ /* 0x000ea80000300800 */
[----:B------:R-:W2:Y:S01]  /*cb1d0*/  LDL.LU R147, [R1+0x1b44] ;  /* 0x001b440001937983 */ /* 0x000ea20000300800 */
[----:B----4-:R-:W-:-:S03]  /*cb1e0*/  IMAD.WIDE R16, R141, 0x4, R2 ;  /* 0x000000048d107825 */ /* 0x010fc600078e0202 */
[----:B------:R4:W-:Y:S01]  /*cb1f0*/  @P0 STG.E desc[UR4][R20.64], R146 ;  /* 0x0000009214000986 */ /* 0x0009e2000c101904 */
[----:B-1----:R-:W-:-:S03]  /*cb200*/  IMAD.WIDE R18, R141, 0x4, R4 ;  /* 0x000000048d127825 */ /* 0x002fc600078e0204 */
[----:B------:R-:W2:Y:S04]  /*cb210*/  LDL.LU R145, [R1+0x1344] ;  /* 0x0013440001917983 */ /* 0x000ea80000300800 */
[----:B------:R1:W-:Y:S01]  /*cb220*/  @P3 STG.E desc[UR4][R16.64], R144 ;  /* 0x0000009010003986 */ /* 0x0003e2000c101904 */
[----:B----4-:R-:W-:-:S04]  /*cb230*/  IMAD.WIDE R20, R141, 0x4, R8 ;  /* 0x000000048d147825 */ /* 0x010fc800078e0208 */
[----:B-1----:R-:W-:Y:S01]  /*cb240*/  IMAD.WIDE R16, R141, 0x4, R6 ;  /* 0x000000048d107825 */ /* 0x002fe200078e0206 */
[----:B------:R-:W4:Y:S04]  /*cb250*/  LDL.LU R144, [R1+0xf54] ;  /* 0x000f540001907983 */ /* 0x000f280000300800 */
[----:B------:R-:W4:Y:S01]  /*cb260*/  LDL.LU R141, [R1+0xb44] ;  /* 0x000b4400018d7983 */ /* 0x000f220000300800 */
[----:B------:R-:W-:Y:S01]  /*cb270*/  ISETP.LT.AND P6, PT, R12, UR6, !P1 ;  /* 0x000000060c007c0c */ /* 0x000fe2000cfc1270 */
[----:B------:R-:W-:Y:S01]  /*cb280*/  VIADD R0, R10, 0x1aa ;  /* 0x000001aa0a007836 */ /* 0x000fe20000000000 */
[----:B------:R-:W-:Y:S01]  /*cb290*/  ISETP.LT.AND P5, PT, R13, UR6, !P1 ;  /* 0x000000060d007c0c */ /* 0x000fe2000cfa1270 */
[----:B------:R-:W4:Y:S01]  /*cb2a0*/  LDL.LU R146, [R1+0x2724] ;  /* 0x0027240001927983 */ /* 0x000f220000300800 */
[----:B------:R-:W-:-:S02]  /*cb2b0*/  ISETP.LT.AND P1, PT, R14, UR6, !P1 ;  /* 0x000000060e007c0c */ /* 0x000fc4000cf21270 */
[----:B------:R-:W-:Y:S01]  /*cb2c0*/  ISETP.GE.AND P2, PT, R0, UR7, PT ;  /* 0x0000000700007c0c */ /* 0x000fe2000bf46270 */
[----:B------:R-:W-:-:S03]  /*cb2d0*/  VIADD R0, R10, 0x1ab ;  /* 0x000001ab0a007836 */ /* 0x000fc60000000000 */
[----:B------:R-:W-:Y:S02]  /*cb2e0*/  ISETP.LT.AND P0, PT, R11, UR6, !P2 ;  /* 0x000000060b007c0c */ /* 0x000fe4000d701270 */
[----:B------:R-:W-:Y:S01]  /*cb2f0*/  ISETP.LT.AND P3, PT, R12, UR6, !P2 ;  /* 0x000000060c007c0c */ /* 0x000fe2000d761270 */
[----:B------:R-:W-:Y:S01]  /*cb300*/  @P6 STG.E desc[UR4][R18.64], R248 ;  /* 0x000000f812006986 */ /* 0x000fe2000c101904 */
[----:B------:R-:W-:-:S03]  /*cb310*/  ISETP.GE.AND P4, PT, R0, UR7, PT ;  /* 0x0000000700007c0c */ /* 0x000fc6000bf86270 */
[----:B---3--:R1:W-:Y:S01]  /*cb320*/  @P5 STG.E desc[UR4][R16.64], R151 ;  /* 0x0000009710005986 */ /* 0x0083e2000c101904 */
[----:B------:R-:W-:Y:S02]  /*cb330*/  ISETP.LT.AND P6, PT, R11, UR6, !P4 ;  /* 0x000000060b007c0c */ /* 0x000fe4000e7c1270 */
[----:B------:R-:W-:Y:S01]  /*cb340*/  ISETP.LT.AND P5, PT, R12, UR6, !P4 ;  /* 0x000000060c007c0c */ /* 0x000fe2000e7a1270 */
[----:B------:R3:W-:Y:S01]  /*cb350*/  @P1 STG.E desc[UR4][R20.64], R143 ;  /* 0x0000008f14001986 */ /* 0x0007e2000c101904 */
[----:B------:R-:W-:Y:S02]  /*cb360*/  ISETP.LT.AND P1, PT, R13, UR6, !P2 ;  /* 0x000000060d007c0c */ /* 0x000fe4000d721270 */
[----:B------:R-:W-:Y:S01]  /*cb370*/  ISETP.LT.AND P2, PT, R14, UR6, !P2 ;  /* 0x000000060e007c0c */ /* 0x000fe2000d741270 */
[----:B-1----:R-:W-:-:S04]  /*cb380*/  IMAD.WIDE R16, R148, 0x4, R2 ;  /* 0x0000000494107825 */ /* 0x002fc800078e0202 */
[C---:B------:R-:W-:Y:S01]  /*cb390*/  IMAD.WIDE R18, R148.reuse, 0x4, R4 ;  /* 0x0000000494127825 */ /* 0x040fe200078e0204 */
[----:B---3--:R-:W3:Y:S04]  /*cb3a0*/  LDL.LU R143, [R1+0x754] ;  /* 0x00075400018f7983 */ /* 0x008ee80000300800 */
[----:B------:R1:W-:Y:S04]  /*cb3b0*/  @P0 STG.E desc[UR4][R16.64], R149 ;  /* 0x0000009510000986 */ /* 0x0003e8000c101904 */
[----:B------:R1:W-:Y:S04]  /*cb3c0*/  @P3 STG.E desc[UR4][R18.64], R150 ;  /* 0x0000009612003986 */ /* 0x0003e8000c101904 */
[----:B------:R-:W3:Y:S01]  /*cb3d0*/  LDL.LU R244, [R1+0x354] ;  /* 0x0003540001f47983 */ /* 0x000ee20000300800 */
[----:B-1----:R-:W-:-:S03]  /*cb3e0*/  IMAD.WIDE R16, R148, 0x4, R6 ;  /* 0x0000000494107825 */ /* 0x002fc600078e0206 */
[----:B------:R-:W3:Y:S01]  /*cb3f0*/  LDL.LU R248, [R1+0x1748] ;  /* 0x0017480001f87983 */ /* 0x000ee20000300800 */
[----:B------:R-:W-:-:S03]  /*cb400*/  IMAD.WIDE R18, R148, 0x4, R8 ;  /* 0x0000000494127825 */ /* 0x000fc600078e0208 */
[----:B------:R-:W3:Y:S01]  /*cb410*/  LDL.LU R151, [R1+0x2058] ;  /* 0x0020580001977983 */ /* 0x000ee20000300800 */
[----:B--2---:R-:W-:-:S03]  /*cb420*/  IMAD.WIDE R20, R142, 0x4, R2 ;  /* 0x000000048e147825 */ /* 0x004fc600078e0202 */
[----:B------:R-:W2:Y:S01]  /*cb430*/  LDL.LU R150, [R1+0x1b48] ;  /* 0x001b480001967983 */ /* 0x000ea20000300800 */
[----:B------:R-:W-:-:S03]  /*cb440*/  IMAD.WIDE R22, R142, 0x4, R4 ;  /* 0x000000048e167825 */ /* 0x000fc600078e0204 */
[----:B------:R-:W-:Y:S04]  /*cb450*/  @P1 STG.E desc[UR4][R16.64], R147 ;  /* 0x0000009310001986 */ /* 0x000fe8000c101904 */
[----:B------:R-:W2:Y:S04]  /*cb460*/  LDL.LU R149, [R1+0x272c] ;  /* 0x00272c0001957983 */ /* 0x000ea80000300800 */
[----:B------:R1:W-:Y:S04]  /*cb470*/  @P2 STG.E desc[UR4][R18.64], R145 ;  /* 0x0000009112002986 */ /* 0x0003e8000c101904 */
[----:B----4-:R-:W-:Y:S04]  /*cb480*/  @P6 STG.E desc[UR4][R20.64], R144 ;  /* 0x0000009014006986 */ /* 0x010fe8000c101904 */
[----:B-1----:R-:W4:Y:S04]  /*cb490*/  LDL.LU R145, [R1+0x1348] ;  /* 0x0013480001917983 */ /* 0x002f280000300800 */
[----:B------:R1:W-:Y:S04]  /*cb4a0*/  @P5 STG.E desc[UR4][R22.64], R141 ;  /* 0x0000008d16005986 */ /* 0x0003e8000c101904 */
[----:B-1----:R-:W4:Y:S04]  /*cb4b0*/  LDL.LU R141, [R1+0xf58] ;  /* 0x000f5800018d7983 */ /* 0x002f280000300800 */
[----:B------:R-:W4:Y:S04]  /*cb4c0*/  LDL.LU R148, [R1+0x2728] ;  /* 0x0027280001947983 */ /* 0x000f280000300800 */
[----:B------:R-:W4:Y:S04]  /*cb4d0*/  LDL.LU R147, [R1+0xb48] ;  /* 0x000b480001937983 */ /* 0x000f280000300800 */
[----:B------:R-:W4:Y:S01]  /*cb4e0*/  LDL.LU R144, [R1+0x758] ;  /* 0x0007580001907983 */ /* 0x000f220000300800 */
[----:B------:R-:W-:Y:S01]  /*cb4f0*/  ISETP.LT.AND P3, PT, R13, UR6, !P4 ;  /* 0x000000060d007c0c */ /* 0x000fe2000e761270 */
[----:B------:R-:W-:Y:S01]  /*cb500*/  VIADD R0, R10, 0x1ac ;  /* 0x000001ac0a007836 */ /* 0x000fe20000000000 */
[----:B------:R-:W-:Y:S01]  /*cb510*/  ISETP.LT.AND P4, PT, R14, UR6, !P4 ;  /* 0x000000060e007c0c */ /* 0x000fe2000e781270 */
[----:B------:R-:W-:-:S03]  /*cb520*/  IMAD.WIDE R16, R142, 0x4, R6 ;  /* 0x000000048e107825 */ /* 0x000fc600078e0206 */
[----:B------:R-:W-:-:S04]  /*cb530*/  ISETP.GE.AND P0, PT, R0, UR7, PT ;  /* 0x0000000700007c0c */ /* 0x000fc8000bf06270 */
[----:B------:R-:W-:Y:S02]  /*cb540*/  ISETP.LT.AND P6, PT, R11, UR6, !P0 ;  /* 0x000000060b007c0c */ /* 0x000fe4000c7c1270 */
[----:B------:R-:W-:Y:S01]  /*cb550*/  ISETP.LT.AND P2, PT, R12, UR6, !P0 ;  /* 0x000000060c007c0c */ /* 0x000fe2000c741270 */
[----:B------:R-:W-:Y:S01]  /*cb560*/  VIADD R0, R10, 0x1ad ;  /* 0x000001ad0a007836 */ /* 0x000fe20000000000 */
[----:B------:R-:W-:Y:S02]  /*cb570*/  ISETP.LT.AND P5, PT, R13, UR6, !P0 ;  /* 0x000000060d007c0c */ /* 0x000fe4000c7a1270 */
[----:B------:R-:W-:Y:S01]  /*cb580*/  ISETP.LT.AND P0, PT, R14, UR6, !P0 ;  /* 0x000000060e007c0c */ /* 0x000fe2000c701270 */
[----:B------:R-:W-:Y:S01]  /*cb590*/  IMAD.WIDE R18, R146, 0x4, R2 ;  /* 0x0000000492127825 */ /* 0x000fe200078e0202 */
[----:B------:R-:W-:-:S03]  /*cb5a0*/  ISETP.GE.AND P1, PT, R0, UR7, PT ;  /* 0x0000000700007c0c */ /* 0x000fc6000bf26270 */
[----:B------:R-:W-:-:S04]  /*cb5b0*/  IMAD.WIDE R20, R146, 0x4, R4 ;  /* 0x0000000492147825 */ /* 0x000fc800078e0204 */
[----:B------:R-:W-:Y:S01]  /*cb5c0*/  IMAD.WIDE R22, R146, 0x4, R6 ;  /* 0x0000000492167825 */ /* 0x000fe200078e0206 */
[----:B---3--:R1:W-:Y:S03]  /*cb5d0*/  @P3 STG.E desc[UR4][R16.64], R143 ;  /* 0x0000008f10003986 */ /* 0x0083e6000c101904 */
[----:B-1----:R-:W-:Y:S01]  /*cb5e0*/  IMAD.WIDE R16, R142, 0x4, R8 ;  /* 0x000000048e107825 */ /* 0x002fe200078e0208 */
[----:B------:R-:W3:Y:S04]  /*cb5f0*/  LDL.LU R143, [R1+0x358] ;  /* 0x00035800018f7983 */ /* 0x000ee80000300800 */
[----:B------:R-:W3:Y:S04]  /*cb600*/  LDL.LU R142, [R1+0x174c] ;  /* 0x00174c00018e7983 */ /* 0x000ee80000300800 */
[----:B------:R-:W-:Y:S01]  /*cb610*/  @P4 STG.E desc[UR4][R16.64], R244 ;  /* 0x000000f410004986 */ /* 0x000fe2000c101904 */
[----:B------:R-:W-:-:S03]  /*cb620*/  ISETP.LT.AND P4, PT, R11, UR6, !P1 ;  /* 0x000000060b007c0c */ /* 0x000fc6000cf81270 */
[----:B------:R1:W-:Y:S04]  /*cb630*/  @P6 STG.E desc[UR4][R18.64], R248 ;  /* 0x000000f812006986 */ /* 0x0003e8000c101904 */
[----:B------:R1:W-:Y:S04]  /*cb640*/  @P2 STG.E desc[UR4][R20.64], R151 ;  /* 0x0000009714002986 */ /* 0x0003e8000c101904 */
[----:B--2---:R-:W-:Y:S01]  /*cb650*/  @P5 STG.E desc[UR4][R22.64], R150 ;  /* 0x0000009616005986 */ /* 0x004fe2000c101904 */
[----:B-1----:R-:W-:-:S03]  /*cb660*/  IMAD.WIDE R18, R146, 0x4, R8 ;  /* 0x0000000492127825 */ /* 0x002fc600078e0208 */
[----:B------:R-:W2:Y:S04]  /*cb670*/  LDL.LU R151, [R1+0x205c] ;  /* 0x00205c0001977983 */ /* 0x000ea80000300800 */
[----:B------:R-:W2:Y:S01]  /*cb680*/  LDL.LU R146, [R1+0x2730] ;  /* 0x0027300001927983 */ /* 0x000ea20000300800 */
[----:B------:R-:W-:-:S03]  /*cb690*/  ISETP.LT.AND P5, PT, R12, UR6, !P1 ;  /* 0x000000060c007c0c */ /* 0x000fc6000cfa1270 */
[----:B----4-:R1:W-:Y:S01]  /*cb6a0*/  @P0 STG.E desc[UR4][R18.64], R145 ;  /* 0x0000009112000986 */ /* 0x0103e2000c101904 */
[----:B------:R-:W-:-:S03]  /*cb6b0*/  ISETP.LT.AND P2, PT, R13, UR6, !P1 ;  /* 0x000000060d007c0c */ /* 0x000fc6000cf41270 */
[----:B-1----:R-:W4:Y:S01]  /*cb6c0*/  LDL.LU R145, [R1+0x1b4c] ;  /* 0x001b4c0001917983 */ /* 0x002f220000300800 */
[----:B------:R-:W-:-:S05]  /*cb6d0*/  IMAD.WIDE R16, R148, 0x4, R2 ;  /* 0x0000000494107825 */ /* 0x000fca00078e0202 */
[----:B------:R1:W-:Y:S01]  /*cb6e0*/  @P4 STG.E desc[UR4][R16.64], R141 ;  /* 0x0000008d10004986 */ /* 0x0003e2000c101904 */
[----:B------:R-:W-:-:S04]  /*cb6f0*/  IMAD.WIDE R20, R148, 0x4, R4 ;  /* 0x0000000494147825 */ /* 0x000fc800078e0204 */
[C---:B------:R-:W-:Y:S01]  /*cb700*/  IMAD.WIDE R18, R148.reuse, 0x4, R6 ;  /* 0x0000000494127825 */ /* 0x040fe200078e0206 */
[----:B-1----:R-:W4:Y:S04]  /*cb710*/  LDL.LU R141, [R1+0x134c] ;  /* 0x00134c00018d7983 */ /* 0x002f280000300800 */
[----:B------:R-:W4:Y:S04]  /*cb720*/  LDL.LU R150, [R1+0xf5c] ;  /* 0x000f5c0001967983 */ /* 0x000f280000300800 */
[----:B------:R1:W-:Y:S01]  /*cb730*/  @P5 STG.E desc[UR4][R20.64], R147 ;  /* 0x0000009314005986 */ /* 0x0003e2000c101904 */
[----:B------:R-:W-:-:S03]  /*cb740*/  IMAD.WIDE R16, R148, 0x4, R8 ;  /* 0x0000000494107825 */ /* 0x000fc600078e0208 */
[----:B------:R1:W-:Y:S04]  /*cb750*/  @P2 STG.E desc[UR4][R18.64], R144 ;  /* 0x0000009012002986 */ /* 0x0003e8000c101904 */
[----:B-1----:R-:W4:Y:S04]  /*cb760*/  LDL.LU R147, [R1+0xb4c] ;  /* 0x000b4c0001937983 */ /* 0x002f280000300800 */
[----:B------:R-:W4:Y:S04]  /*cb770*/  LDL.LU R148, [R1+0x75c] ;  /* 0x00075c0001947983 */ /* 0x000f280000300800 */
[----:B------:R-:W4:Y:S01]  /*cb780*/  LDL.LU R144, [R1+0x35c] ;  /* 0x00035c0001907983 */ /* 0x000f220000300800 */
[----:B------:R-:W-:Y:S01]  /*cb790*/  VIADD R15, R10, 0x1ae ;  /* 0x000001ae0a0f7836 */ /* 0x000fe20000000000 */
[----:B------:R-:W-:-:S04]  /*cb7a0*/  ISETP.LT.AND P1, PT, R14, UR6, !P1 ;  /* 0x000000060e007c0c */ /* 0x000fc8000cf21270 */
[----:B------:R-:W-:-:S04]  /*cb7b0*/  ISETP.GE.AND P3, PT, R15, UR7, PT ;  /* 0x000000070f007c0c */ /* 0x000fc8000bf66270 */
[----:B------:R-:W-:Y:S01]  /*cb7c0*/  ISETP.LT.AND P6, PT, R11, UR6, !P3 ;  /* 0x000000060b007c0c */ /* 0x000fe2000dfc1270 */
[----:B------:R-:W-:Y:S01]  /*cb7d0*/  IMAD.WIDE R20, R149, 0x4, R2 ;  /* 0x0000000495147825 */ /* 0x000fe200078e0202 */
[----:B------:R-:W-:Y:S02]  /*cb7e0*/  ISETP.LT.AND P4, PT, R12, UR6, !P3 ;  /* 0x000000060c007c0c */ /* 0x000fe4000df81270 */
[----:B------:R-:W-:Y:S01]  /*cb7f0*/  ISETP.LT.AND P2, PT, R13, UR6, !P3 ;  /* 0x000000060d007c0c */ /* 0x000fe2000df41270 */
[----:B------:R-:W-:Y:S01]  /*cb800*/  VIADD R0, R10, 0x1af ;  /* 0x000001af0a007836 */ /* 0x000fe20000000000 */
[----:B------:R-:W-:Y:S01]  /*cb810*/  ISETP.LT.AND P3, PT, R14, UR6, !P3 ;  /* 0x000000060e007c0c */ /* 0x000fe2000df61270 */
[----:B------:R-:W-:-:S03]  /*cb820*/  IMAD.WIDE R18, R149, 0x4, R6 ;  /* 0x0000000495127825 */ /* 0x000fc600078e0206 */
[----:B------:R-:W-:-:S04]  /*cb830*/  ISETP.GE.AND P0, PT, R0, UR7, PT ;  /* 0x0000000700007c0c */ /* 0x000fc8000bf06270 */
[----:B------:R-:W-:Y:S01]  /*cb840*/  ISETP.LT.AND P5, PT, R11, UR6, !P0 ;  /* 0x000000060b007c0c */ /* 0x000fe2000c7a1270 */
[----:B---3--:R1:W-:Y:S04]  /*cb850*/  @P1 STG.E desc[UR4][R16.64], R143 ;  /* 0x0000008f10001986 */ /* 0x0083e8000c101904 */
[----:B------:R3:W-:Y:S04]  /*cb860*/  @P6 STG.E desc[UR4][R20.64], R142 ;  /* 0x0000008e14006986 */ /* 0x0007e8000c101904 */
[----:B-1----:R-:W4:Y:S04]  /*cb870*/  LDL.LU R143, [R1+0x1b50] ;  /* 0x001b5000018f7983 */ /* 0x002f280000300800 */
[----:B---3--:R-:W3:Y:S01]  /*cb880*/  LDL.LU R142, [R1+0x2734] ;  /* 0x00273400018e7983 */ /* 0x008ee20000300800 */
[----:B------:R-:W-:-:S03]  /*cb890*/  IMAD.WIDE R16, R149, 0x4, R4 ;  /* 0x0000000495107825 */ /* 0x000fc600078e0204 */
[----:B------:R-:W3:Y:S01]  /*cb8a0*/  LDL.LU R248, [R1+0x1750] ;  /* 0x0017500001f87983 */ /* 0x000ee20000300800 */
[----:B------:R-:W-:-:S03]  /*cb8b0*/  ISETP.LT.AND P6, PT, R12, UR6, !P0 ;  /* 0x000000060c007c0c */ /* 0x000fc6000c7c1270 */
[----:B--2---:R1:W-:Y:S04]  /*cb8c0*/  @P4 STG.E desc[UR4][R16.64], R151 ;  /* 0x0000009710004986 */ /* 0x0043e8000c101904 */
[----:B-1----:R-:W2:Y:S01]  /*cb8d0*/  LDL.LU R151, [R1+0x2060] ;  /* 0x0020600001977983 */ /* 0x002ea20000300800 */
[----:B------:R-:W-:-:S03]  /*cb8e0*/  IMAD.WIDE R16, R149, 0x4, R8 ;  /* 0x0000000495107825 */ /* 0x000fc600078e0208 */
[----:B----4-:R1:W-:Y:S01]  /*cb8f0*/  @P2 STG.E desc[UR4][R18.64], R145 ;  /* 0x0000009112002986 */ /* 0x0103e2000c101904 */
[----:B------:R-:W-:Y:S02]  /*cb900*/  ISETP.LT.AND P2, PT, R13, UR6, !P0 ;  /* 0x000000060d007c0c */ /* 0x000fe4000c741270 */
[----:B------:R-:W-:Y:S01]  /*cb910*/  ISETP.LT.AND P0, PT, R14, UR6, !P0 ;  /* 0x000000060e007c0c */ /* 0x000fe2000c701270 */
[----:B-1----:R-:W4:Y:S01]  /*cb920*/  LDL.LU R145, [R1+0x1350] ;  /* 0x0013500001917983 */ /* 0x002f220000300800 */
[----:B------:R-:W-:-:S04]  /*cb930*/  IMAD.WIDE R18, R146, 0x4, R2 ;  /* 0x0000000492127825 */ /* 0x000fc800078e0202 */
[C---:B------:R-:W-:Y:S01]  /*cb940*/  IMAD.WIDE R20, R146.reuse, 0x4, R4 ;  /* 0x0000000492147825 */ /* 0x040fe200078e0204 */
[----:B------:R1:W-:Y:S04]  /*cb950*/  @P3 STG.E desc[UR4][R16.64], R141 ;  /* 0x0000008d10003986 */ /* 0x0003e8000c101904 */
[----:B------:R1:W-:Y:S04]  /*cb960*/  @P5 STG.E desc[UR4][R18.64], R150 ;  /* 0x0000009612005986 */ /* 0x0003e8000c101904 */
[----:B-1----:R-:W4:Y:S01]  /*cb970*/  LDL.LU R141, [R1+0x2738] ;  /* 0x00273800018d7983 */ /* 0x002f220000300800 */
[----:B------:R-:W-:-:S03]  /*cb980*/  IMAD.WIDE R16, R146, 0x4, R6 ;  /* 0x0000000492107825 */ /* 0x000fc600078e0206 */
[----:B------:R-:W4:Y:S01]  /*cb990*/  LDL.LU R149, [R1+0xf60] ;  /* 0x000f600001957983 */ /* 0x000f220000300800 */
[----:B------:R-:W-:-:S03]  /*cb9a0*/  IMAD.WIDE R18, R146, 0x4, R8 ;  /* 0x0000000492127825 */ /* 0x000fc600078e0208 */
[----:B------:R-:W4:Y:S04]  /*cb9b0*/  LDL.LU R146, [R1+0xb50] ;  /* 0x000b500001927983 */ /* 0x000f280000300800 */
[----:B------:R1:W-:Y:S04]  /*cb9c0*/  @P6 STG.E desc[UR4][R20.64], R147 ;  /* 0x0000009314006986 */ /* 0x0003e8000c101904 */
[----:B------:R1:W-:Y:S04]  /*cb9d0*/  @P2 STG.E desc[UR4][R16.64], R148 ;  /* 0x0000009410002986 */ /* 0x0003e8000c101904 */
[----:B------:R1:W-:Y:S04]  /*cb9e0*/  @P0 STG.E desc[UR4][R18.64], R144 ;  /* 0x0000009012000986 */ /* 0x0003e8000c101904 */
[----:B-1----:R-:W4:Y:S04]  /*cb9f0*/  LDL.LU R147, [R1+0x273c] ;  /* 0x00273c0001937983 */ /* 0x002f280000300800 */
[----:B------:R-:W4:Y:S04]  /*cba00*/  LDL.LU R150, [R1+0x760] ;  /* 0x0007600001967983 */ /* 0x000f280000300800 */
[----:B------:R-:W4:Y:S04]  /*cba10*/  LDL.LU R148, [R1+0x360] ;  /* 0x0003600001947983 */ /* 0x000f280000300800 */
[----:B------:R-:W4:Y:S01]  /*cba20*/  LDL.LU R144, [R1+0x1b54] ;  /* 0x001b540001907983 */ /* 0x000f220000300800 */
[----:B------:R-:W-:-:S05]  /*cba30*/  VIADD R15, R10, 0x1b0 ;  /* 0x000001b00a0f7836 */ /* 0x000fca0000000000 */
[----:B------:R-:W-:-:S04]  /*cba40*/  ISETP.GE.AND P1, PT, R15, UR7, PT ;  /* 0x000000070f007c0c */ /* 0x000fc8000bf26270 */
[----:B------:R-:W-:Y:S02]  /*cba50*/  ISETP.LT.AND P3, PT, R11, UR6, !P1 ;  /* 0x000000060b007c0c */ /* 0x000fe4000cf61270 */
[----:B------:R-:W-:Y:S02]  /*cba60*/  ISETP.LT.AND P6, PT, R12, UR6, !P1 ;  /* 0x000000060c007c0c */ /* 0x000fe4000cfc1270 */
[----:B------:R-:W-:Y:S02]  /*cba70*/  ISETP.LT.AND P5, PT, R13, UR6, !P1 ;  /* 0x000000060d007c0c */ /* 0x000fe4000cfa1270 */
[----:B------:R-:W-:Y:S01]  /*cba80*/  ISETP.LT.AND P1, PT, R14, UR6, !P1 ;  /* 0x000000060e007c0c */ /* 0x000fe2000cf21270 */
[----:B------:R-:W-:-:S05]  /*cba90*/  VIADD R0, R10, 0x1b1 ;  /* 0x000001b10a007836 */ /* 0x000fca0000000000 */
[----:B------:R-:W-:Y:S01]  /*cbaa0*/  ISETP.GE.AND P4, PT, R0, UR7, PT ;  /* 0x0000000700007c0c */ /* 0x000fe2000bf86270 */
[----:B------:R-:W-:-:S03]  /*cbab0*/  VIADD R0, R10, 0x1b2 ;  /* 0x000001b20a007836 */ /* 0x000fc60000000000 */
[----:B------:R-:W-:Y:S02]  /*cbac0*/  ISETP.LT.AND P0, PT, R11, UR6, !P4 ;  /* 0x000000060b007c0c */ /* 0x000fe4000e701270 */
[----:B------:R-:W-:Y:S01]  /*cbad0*/  ISETP.GE.AND P2, PT, R0, UR7, PT ;  /* 0x0000000700007c0c */ /* 0x000fe2000bf46270 */
[----:B---3--:R-:W-:-:S04]  /*cbae0*/  IMAD.WIDE R20, R142, 0x4, R2 ;  /* 0x000000048e147825 */ /* 0x008fc800078e0202 */
[C---:B------:R-:W-:Y:S01]  /*cbaf0*/  IMAD.WIDE R16, R142.reuse, 0x4, R4 ;  /* 0x000000048e107825 */ /* 0x040fe200078e0204 */
[----:B------:R1:W-:Y:S03]  /*cbb00*/  @P3 STG.E desc[UR4][R20.64], R143 ;  /* 0x0000008f14003986 */ /* 0x0003e6000c101904 */
[C---:B------:R-:W-:Y:S01]  /*cbb10*/  IMAD.WIDE R18, R142.reuse, 0x4, R6 ;  /* 0x000000048e127825 */ /* 0x040fe200078e0206 */
[----:B------:R-:W-:Y:S03]  /*cbb20*/  @P6 STG.E desc[UR4][R16.64], R248 ;  /* 0x000000f810006986 */ /* 0x000fe6000c101904 */
[----:B-1----:R-:W-:Y:S02]  /*cbb30*/  IMAD.WIDE R20, R142, 0x4, R8 ;  /* 0x000000048e147825 */ /* 0x002fe400078e0208 */
[----:B------:R-:W3:Y:S01]  /*cbb40*/  LDL.LU R142, [R1+0x1754] ;  /* 0x00175400018e7983 */ /* 0x000ee20000300800 */
[----:B------:R-:W-:-:S03]  /*cbb50*/  ISETP.LT.AND P3, PT, R12, UR6, !P4 ;  /* 0x000000060c007c0c */ /* 0x000fc6000e761270 */
[----:B------:R-:W3:Y:S04]  /*cbb60*/  LDL.LU R143, [R1+0x2740] ;  /* 0x00274000018f7983 */ /* 0x000ee80000300800 */
[----:B--2---:R-:W-:Y:S01]  /*cbb70*/  @P5 STG.E desc[UR4][R18.64], R151 ;  /* 0x0000009712005986 */ /* 0x004fe2000c101904 */
[----:B------:R-:W-:-:S03]  /*cbb80*/  ISETP.LT.AND P6, PT, R11, UR6, !P2 ;  /* 0x000000060b007c0c */ /* 0x000fc6000d7c1270 */
[----:B----4-:R1:W-:Y:S01]  /*cbb90*/  @P1 STG.E desc[UR4][R20.64], R145 ;  /* 0x0000009114001986 */ /* 0x0103e2000c101904 */
[----:B------:R-:W-:Y:S02]  /*cbba0*/  ISETP.LT.AND P1, PT, R13, UR6, !P4 ;  /* 0x000000060d007c0c */ /* 0x000fe4000e721270 */
[----:B------:R-:W-:Y:S01]  /*cbbb0*/  ISETP.LT.AND P4, PT, R14, UR6, !P4 ;  /* 0x000000060e007c0c */ /* 0x000fe2000e781270 */
[----:B-1----:R-:W2:Y:S04]  /*cbbc0*/  LDL.LU R145, [R1+0x2064] ;  /* 0x0020640001917983 */ /* 0x002ea80000300800 */
[----:B------:R-:W4:Y:S04]  /*cbbd0*/  LDL.LU R244, [R1+0x1354] ;  /* 0x0013540001f47983 */ /* 0x000f280000300800 */
[----:B------:R-:W4:Y:S04]  /*cbbe0*/  LDL.LU R248, [R1+0xf64] ;  /* 0x000f640001f87983 */ /* 0x000f280000300800 */
[----:B------:R-:W4:Y:S01]  /*cbbf0*/  LDL.LU R151, [R1+0xb54] ;  /* 0x000b540001977983 */ /* 0x000f220000300800 */
[----:B------:R-:W-:-:S04]  /*cbc00*/  IMAD.WIDE R16, R141, 0x4, R2 ;  /* 0x000000048d107825 */ /* 0x000fc800078e0202 */
[C---:B------:R-:W-:Y:S01]  /*cbc10*/  IMAD.WIDE R18, R141.reuse, 0x4, R4 ;  /* 0x000000048d127825 */ /* 0x040fe200078e0204 */
[----:B------:R1:W-:Y:S04]  /*cbc20*/  @P0 STG.E desc[UR4][R16.64], R149 ;  /* 0x0000009510000986 */ /* 0x0003e8000c101904 */
[----:B------:R1:W-:Y:S02]  /*cbc30*/  @P3 STG.E desc[UR4][R18.64], R146 ;  /* 0x0000009212003986 */ /* 0x0003e4000c101904 */
[----:B-1----:R-:W-:-:S04]  /*cbc40*/  IMAD.WIDE R16, R141, 0x4, R6 ;  /* 0x000000048d107825 */ /* 0x002fc800078e0206 */
[----:B------:R-:W-:Y:S01]  /*cbc50*/  IMAD.WIDE R18, R141, 0x4, R8 ;  /* 0x000000048d127825 */ /* 0x000fe200078e0208 */
[----:B------:R-:W4:Y:S03]  /*cbc60*/  LDL.LU R146, [R1+0x764] ;  /* 0x0007640001927983 */ /* 0x000f260000300800 */
[C---:B------:R-:W-:Y:S01]  /*cbc70*/  IMAD.WIDE R20, R147.reuse, 0x4, R2 ;  /* 0x0000000493147825 */ /* 0x040fe200078e0202 */
[----:B------:R-:W4:Y:S04]  /*cbc80*/  LDL.LU R141, [R1+0x2748] ;  /* 0x00274800018d7983 */ /* 0x000f280000300800 */
[----:B------:R-:W-:Y:S04]  /*cbc90*/  @P1 STG.E desc[UR4][R16.64], R150 ;  /* 0x0000009610001986 */ /* 0x000fe8000c101904 */
[----:B------:R-:W-:Y:S04]  /*cbca0*/  @P4 STG.E desc[UR4][R18.64], R148 ;  /* 0x0000009412004986 */ /* 0x000fe8000c101904 */
[----:B------:R1:W-:Y:S04]  /*cbcb0*/  @P6 STG.E desc[UR4][R20.64], R144 ;  /* 0x0000009014006986 */ /* 0x0003e8000c101904 */
[----:B-1----:R-:W4:Y:S01]  /*cbcc0*/  LDL.LU R144, [R1+0x364] ;  /* 0x0003640001907983 */ /* 0x002f220000300800 */
[----:B------:R-:W-:Y:S01]  /*cbcd0*/  ISETP.LT.AND P5, PT, R12, UR6, !P2 ;  /* 0x000000060c007c0c */ /* 0x000fe2000d7a1270 */
[----:B------:R-:W-:Y:S01]  /*cbce0*/  IMAD.WIDE R22, R147, 0x4, R4 ;  /* 0x0000000493167825 */ /* 0x000fe200078e0204 */
[----:B------:R-:W-:Y:S01]  /*cbcf0*/  ISETP.LT.AND P3, PT, R13, UR6, !P2 ;  /* 0x000000060d007c0c */ /* 0x000fe2000d761270 */
[----:B------:R-:W4:Y:S02]  /*cbd00*/  LDL.LU R149, [R1+0x1b58] ;  /* 0x001b580001957983 */ /* 0x000f240000300800 */
[----:B------:R-:W-:-:S02]  /*cbd10*/  VIADD R0, R10, 0x1b3 ;  /* 0x000001b30a007836 */ /* 0x000fc40000000000 */
[----:B------:R-:W-:-:S03]  /*cbd20*/  IMAD.WIDE R16, R147, 0x4, R6 ;  /* 0x0000000493107825 */ /* 0x000fc600078e0206 */
[----:B------:R-:W-:Y:S02]  /*cbd30*/  ISETP.GE.AND P0, PT, R0, UR7, PT ;  /* 0x0000000700007c0c */ /* 0x000fe4000bf06270 */
[----:B------:R-:W-:Y:S02]  /*cbd40*/  ISETP.LT.AND P2, PT, R14, UR6, !P2 ;  /* 0x000000060e007c0c */ /* 0x000fe4000d741270 */
[----:B------:R-:W-:Y:S02]  /*cbd50*/  ISETP.LT.AND P6, PT, R11, UR6, !P0 ;  /* 0x000000060b007c0c */ /* 0x000fe4000c7c1270 */
[----:B------:R-:W-:Y:S01]  /*cbd60*/  ISETP.LT.AND P4, PT, R12, UR6, !P0 ;  /* 0x000000060c007c0c */ /* 0x000fe2000c781270 */
[----:B---3--:R1:W-:Y:S04]  /*cbd70*/  @P5 STG.E desc[UR4][R22.64], R142 ;  /* 0x0000008e16005986 */ /* 0x0083e8000c101904 */
[----:B-1----:R-:W3:Y:S01]  /*cbd80*/  LDL.LU R142, [R1+0x2744] ;  /* 0x00274400018e7983 */ /* 0x002ee20000300800 */
[----:B------:R-:W-:-:S02]  /*cbd90*/  ISETP.LT.AND P5, PT, R13, UR6, !P0 ;  /* 0x000000060d007c0c */ /* 0x000fc4000c7a1270 */
[----:B------:R-:W-:Y:S01]  /*cbda0*/  ISETP.LT.AND P0, PT, R14, UR6, !P0 ;  /* 0x000000060e007c0c */ /* 0x000fe2000c701270 */
[----:B------:R-:W-:-:S04]  /*cbdb0*/  IMAD.WIDE R18, R143, 0x4, R2 ;  /* 0x000000048f127825 */ /* 0x000fc800078e0202 */
[----:B------:R-:W-:Y:S01]  /*cbdc0*/  IMAD.WIDE R20, R143, 0x4, R4 ;  /* 0x000000048f147825 */ /* 0x000fe200078e0204 */
[----:B--2---:R1:W-:Y:S04]  /*cbdd0*/  @P3 STG.E desc[UR4][R16.64], R145 ;  /* 0x0000009110003986 */ /* 0x0043e8000c101904 */
[----:B-1----:R-:W2:Y:S01]  /*cbde0*/  LDL.LU R145, [R1+0x1758] ;  /* 0x0017580001917983 */ /* 0x002ea20000300800 */
[----:B------:R-:W-:-:S03]  /*cbdf0*/  IMAD.WIDE R16, R147, 0x4, R8 ;  /* 0x0000000493107825 */ /* 0x000fc600078e0208 */
[----:B------:R-:W2:Y:S04]  /*cbe00*/  LDL.LU R150, [R1+0x2068] ;  /* 0x0020680001967983 */ /* 0x000ea80000300800 */
[----:B------:R-:W2:Y:S01]  /*cbe10*/  LDL.LU R148, [R1+0x1358] ;  /* 0x0013580001947983 */ /* 0x000ea20000300800 */
[----:B------:R-:W-:-:S03]  /*cbe20*/  IMAD.WIDE R22, R143, 0x4, R6 ;  /* 0x000000048f167825 */ /* 0x000fc600078e0206 */
[----:B------:R-:W2:Y:S04]  /*cbe30*/  LDL.LU R147, [R1+0xf68] ;  /* 0x000f680001937983 */ /* 0x000ea80000300800 */
[----:B----4-:R-:W-:Y:S04]  /*cbe40*/  @P2 STG.E desc[UR4][R16.64], R244 ;  /* 0x000000f410002986 */ /* 0x010fe8000c101904 */
[----:B------:R1:W-:Y:S04]  /*cbe50*/  @P6 STG.E desc[UR4][R18.64], R248 ;  /* 0x000000f812006986 */ /* 0x0003e8000c101904 */
[----:B------:R-:W-:Y:S04]  /*cbe60*/  @P4 STG.E desc[UR4][R20.64], R151 ;  /* 0x0000009714004986 */ /* 0x000fe8000c101904 */
[----:B------:R4:W-:Y:S01]  /*cbe70*/  @P5 STG.E desc[UR4][R22.64], R146 ;  /* 0x0000009216005986 */ /* 0x0009e2000c101904 */
[----:B-1----:R-:W-:-:S03]  /*cbe80*/  IMAD.WIDE R18, R143, 0x4, R8 ;  /* 0x000000048f127825 */ /* 0x002fc600078e0208 */
[----:B------:R-:W2:Y:S04]  /*cbe90*/  LDL.LU R143, [R1+0xb58] ;  /* 0x000b5800018f7983 */ /* 0x000ea80000300800 */
[----:B----4-:R-:W4:Y:S04]  /*cbea0*/  LDL.LU R146, [R1+0x274c] ;  /* 0x00274c0001927983 */ /* 0x010f280000300800 */
[----:B------:R1:W-:Y:S04]  /*cbeb0*/  @P0 STG.E desc[UR4][R18.64], R144 ;  /* 0x0000009012000986 */ /* 0x0003e8000c101904 */
[----:B-1----:R-:W4:Y:S01]  /*cbec0*/  LDL.LU R144, [R1+0x768] ;  /* 0x0007680001907983 */ /* 0x002f220000300800 */
[----:B------:R-:W-:-:S05]  /*cbed0*/  VIADD R0, R10, 0x1b4 ;  /* 0x000001b40a007836 */ /* 0x000fca0000000000 */
[----:B------:R-:W-:-:S04]  /*cbee0*/  ISETP.GE.AND P1, PT, R0, UR7, PT ;  /* 0x0000000700007c0c */ /* 0x000fc8000bf26270 */
[----:B------:R-:W-:Y:S02]  /*cbef0*/  ISETP.LT.AND P2, PT, R11, UR6, !P1 ;  /* 0x000000060b007c0c */ /* 0x000fe4000cf41270 */
[----:B------:R-:W-:Y:S01]  /*cbf00*/  ISETP.LT.AND P5, PT, R12, UR6, !P1 ;  /* 0x000000060c007c0c */ /* 0x000fe2000cfa1270 */
[----:B------:R-:W-:Y:S01]  /*cbf10*/  VIADD R15, R10, 0x1b5 ;  /* 0x000001b50a0f7836 */ /* 0x000fe20000000000 */
[----:B------:R-:W-:-:S04]  /*cbf20*/  ISETP.LT.AND P4, PT, R13, UR6, !P1 ;  /* 0x000000060d007c0c */ /* 0x000fc8000cf81270 */
[----:B------:R-:W-:Y:S02]  /*cbf30*/  ISETP.GE.AND P3, PT, R15, UR7, PT ;  /* 0x000000070f007c0c */ /* 0x000fe4000bf66270 */
[----:B------:R-:W-:Y:S02]  /*cbf40*/  ISETP.LT.AND P1, PT, R14, UR6, !P1 ;  /* 0x000000060e007c0c */ /* 0x000fe4000cf21270 */
[----:B------:R-:W-:Y:S01]  /*cbf50*/  ISETP.LT.AND P6, PT, R11, UR6, !P3 ;  /* 0x000000060b007c0c */ /* 0x000fe2000dfc1270 */
[----:B---3--:R-:W-:-:S04]  /*cbf60*/  IMAD.WIDE R16, R142, 0x4, R2 ;  /* 0x000000048e107825 */ /* 0x008fc800078e0202 */
[C---:B------:R-:W-:Y:S01]  /*cbf70*/  IMAD.WIDE R20, R142.reuse, 0x4, R4 ;  /* 0x000000048e147825 */ /* 0x040fe200078e0204 */
[----:B------:R1:W-:Y:S03]  /*cbf80*/  @P2 STG.E desc[UR4][R16.64], R149 ;  /* 0x0000009510002986 */ /* 0x0003e6000c101904 */
[----:B------:R-:W-:Y:S01]  /*cbf90*/  IMAD.WIDE R18, R142, 0x4, R6 ;  /* 0x000000048e127825 */ /* 0x000fe200078e0206 */
[----:B------:R-:W-:-:S03]  /*cbfa0*/  ISETP.LT.AND P2, PT, R12, UR6, !P3 ;  /* 0x000000060c007c0c */ /* 0x000fc6000df41270 */
[----:B-1----:R-:W-:Y:S02]  /*cbfb0*/  IMAD.WIDE R16, R142, 0x4, R8 ;  /* 0x000000048e107825 */ /* 0x002fe400078e0208 */
[----:B------:R-:W3:Y:S04]  /*cbfc0*/  LDL.LU R142, [R1+0x2750] ;  /* 0x00275000018e7983 */ /* 0x000ee80000300800 */
[----:B------:R-:W3:Y:S04]  /*cbfd0*/  LDL.LU R248, [R1+0x368] ;  /* 0x0003680001f87983 */ /* 0x000ee80000300800 */
[----:B------:R-:W3:Y:S04]  /*cbfe0*/  LDL.LU R149, [R1+0x1b5c] ;  /* 0x001b5c0001957983 */ /* 0x000ee80000300800 */
[----:B--2---:R1:W-:Y:S04]  /*cbff0*/  @P5 STG.E desc[UR4][R20.64], R145 ;  /* 0x0000009114005986 */ /* 0x0043e8000c101904 */
[----:B------:R2:W-:Y:S04]  /*cc000*/  @P4 STG.E desc[UR4][R18.64], R150 ;  /* 0x0000009612004986 */ /* 0x0005e8000c101904 */
[----:B-1----:R-:W3:Y:S01]  /*cc010*/  LDL.LU R145, [R1+0x175c] ;  /* 0x00175c0001917983 */ /* 0x002ee20000300800 */
[----:B------:R-:W-:Y:S01]  /*cc020*/  IMAD.WIDE R20, R141, 0x4, R2 ;  /* 0x000000048d147825 */ /* 0x000fe200078e0202 */
[----:B------:R-:W-:-:S02]  /*cc030*/  ISETP.LT.AND P4, PT, R13, UR6, !P3 ;  /* 0x000000060d007c0c */ /* 0x000fc4000df81270 */
[----:B------:R1:W-:Y:S04]  /*cc040*/  @P1 STG.E desc[UR4][R16.64], R148 ;  /* 0x0000009410001986 */ /* 0x0003e8000c101904 */
[----:B--2---:R-:W2:Y:S04]  /*cc050*/  LDL.LU R150, [R1+0x206c] ;  /* 0x00206c0001967983 */ /* 0x004ea80000300800 */
[----:B------:R1:W-:Y:S04]  /*cc060*/  @P6 STG.E desc[UR4][R20.64], R147 ;  /* 0x0000009314006986 */ /* 0x0003e8000c101904 */
[----:B-1----:R-:W2:Y:S01]  /*cc070*/  LDL.LU R148, [R1+0x135c] ;  /* 0x00135c0001947983 */ /* 0x002ea20000300800 */
[----:B------:R-:W-:-:S03]  /*cc080*/  IMAD.WIDE R16, R141, 0x4, R4 ;  /* 0x000000048d107825 */ /* 0x000fc600078e0204 */
[----:B------:R-:W2:Y:S01]  /*cc090*/  LDL.LU R147, [R1+0xf6c] ;  /* 0x000f6c0001937983 */ /* 0x000ea20000300800 */
[----:B------:R-:W-:-:S03]  /*cc0a0*/  IMAD.WIDE R18, R141, 0x4, R6 ;  /* 0x000000048d127825 */ /* 0x000fc600078e0206 */
[----:B------:R1:W-:Y:S02]  /*cc0b0*/  @P2 STG.E desc[UR4][R16.64], R143 ;  /* 0x0000008f10002986 */ /* 0x0003e4000c101904 */
[----:B-1----:R-:W-:Y:S02]  /*cc0c0*/  IMAD.WIDE R16, R141, 0x4, R8 ;  /* 0x000000048d107825 */ /* 0x002fe400078e0208 */
[----:B------:R-:W2:Y:S04]  /*cc0d0*/  LDL.LU R141, [R1+0x36c] ;  /* 0x00036c00018d7983 */ /* 0x000ea80000300800 */
[----:B------:R-:W2:Y:S04]  /*cc0e0*/  LDL.LU R143, [R1+0x2754] ;  /* 0x00275400018f7983 */ /* 0x000ea80000300800 */
[----:B------:R-:W2:Y:S04]  /*cc0f0*/  LDL.LU R151, [R1+0xb5c] ;  /* 0x000b5c0001977983 */ /* 0x000ea80000300800 */
[----:B----4-:R1:W-:Y:S04]  /*cc100*/  @P4 STG.E desc[UR4][R18.64], R144 ;  /* 0x0000009012004986 */ /* 0x0103e8000c101904 */
[----:B-1----:R-:W4:Y:S01]  /*cc110*/  LDL.LU R144, [R1+0x76c] ;  /* 0x00076c0001907983 */ /* 0x002f220000300800 */
[----:B------:R-:W-:Y:S01]  /*cc120*/  VIADD R0, R10, 0x1b6 ;  /* 0x000001b60a007836 */ /* 0x000fe20000000000 */
[----:B------:R-:W-:-:S04]  /*cc130*/  ISETP.LT.AND P3, PT, R14, UR6, !P3 ;  /* 0x000000060e007c0c */ /* 0x000fc8000df61270 */
[----:B------:R-:W-:-:S04]  /*cc140*/  ISETP.GE.AND P0, PT, R0, UR7, PT ;  /* 0x0000000700007c0c */ /* 0x000fc8000bf06270 */
[----:B------:R-:W-:Y:S02]  /*cc150*/  ISETP.LT.AND P5, PT, R11, UR6, !P0 ;  /* 0x000000060b007c0c */ /* 0x000fe4000c7a1270 */
[----:B------:R-:W-:Y:S01]  /*cc160*/  ISETP.LT.AND P6, PT, R12, UR6, !P0 ;  /* 0x000000060c007c0c */ /* 0x000fe2000c7c1270 */
[----:B------:R-:W-:Y:S02]  /*cc170*/  VIADD R15, R10, 0x1b7 ;  /* 0x000001b70a0f7836 */ /* 0x000fe40000000000 */
[C---:B------:R-:W-:Y:S01]  /*cc180*/  IMAD.WIDE R18, R146.reuse, 0x4, R2 ;  /* 0x0000000492127825 */ /* 0x040fe200078e0202 */
[----:B------:R-:W-:Y:S02]  /*cc190*/  ISETP.LT.AND P4, PT, R13, UR6, !P0 ;  /* 0x000000060d007c0c */ /* 0x000fe4000c781270 */
[----:B------:R-:W-:Y:S01]  /*cc1a0*/  ISETP.GE.AND P1, PT, R15, UR7, PT ;  /* 0x000000070f007c0c */ /* 0x000fe2000bf26270 */
[----:B------:R-:W-:Y:S01]  /*cc1b0*/  IMAD.WIDE R20, R146, 0x4, R4 ;  /* 0x0000000492147825 */ /* 0x000fe200078e0204 */
[----:B------:R-:W-:Y:S01]  /*cc1c0*/  ISETP.LT.AND P0, PT, R14, UR6, !P0 ;  /* 0x000000060e007c0c */ /* 0x000fe2000c701270 */
[----:B---3--:R-:W-:Y:S01]  /*cc1d0*/  @P3 STG.E desc[UR4][R16.64], R248 ;  /* 0x000000f810003986 */ /* 0x008fe2000c101904 */
[----:B------:R-:W-:-:S03]  /*cc1e0*/  ISETP.LT.AND P3, PT, R11, UR6, !P1 ;  /* 0x000000060b007c0c */ /* 0x000fc6000cf61270 */
[----:B------:R1:W-:Y:S01]  /*cc1f0*/  @P5 STG.E desc[UR4][R18.64], R149 ;  /* 0x0000009512005986 */ /* 0x0003e2000c101904 */
[----:B------:R-:W-:Y:S01]  /*cc200*/  ISETP.LT.AND P5, PT, R13, UR6, !P1 ;  /* 0x000000060d007c0c */ /* 0x000fe2000cfa1270 */
[----:B-1----:R-:W-:Y:S02]  /*cc210*/  IMAD.WIDE R18, R146, 0x4, R6 ;  /* 0x0000000492127825 */ /* 0x002fe400078e0206 */
[----:B------:R-:W3:Y:S02]  /*cc220*/  LDL.LU R149, [R1+0x1b60] ;  /* 0x001b600001957983 */ /* 0x000ee40000300800 */
[----:B------:R-:W-:Y:S02]  /*cc230*/  IMAD.WIDE R16, R142, 0x4, R2 ;  /* 0x000000048e107825 */ /* 0x000fe400078e0202 */
[----:B------:R1:W-:Y:S01]  /*cc240*/  @P6 STG.E desc[UR4][R20.64], R145 ;  /* 0x0000009114006986 */ /* 0x0003e2000c101904 */
[----:B------:R-:W-:Y:S01]  /*cc250*/  ISETP.LT.AND P6, PT, R12, UR6, !P1 ;  /* 0x000000060c007c0c */ /* 0x000fe2000cfc1270 */
[----:B-1----:R-:W-:-:S02]  /*cc260*/  IMAD.WIDE R20, R146, 0x4, R8 ;  /* 0x0000000492147825 */ /* 0x002fc400078e0208 */
[----:B------:R-:W3:Y:S04]  /*cc270*/  LDL.LU R146, [R1+0x2070] ;  /* 0x0020700001927983 */ /* 0x000ee80000300800 */
[----:B------:R-:W3:Y:S04]  /*cc280*/  LDL.LU R145, [R1+0x2758] ;  /* 0x0027580001917983 */ /* 0x000ee80000300800 */
[----:B--2---:R1:W-:Y:S04]  /*cc290*/  @P4 STG.E desc[UR4][R18.64], R150 ;  /* 0x0000009612004986 */ /* 0x0043e8000c101904 */
[----:B------:R2:W-:Y:S04]  /*cc2a0*/  @P0 STG.E desc[UR4][R20.64], R148 ;  /* 0x0000009414000986 */ /* 0x0005e8000c101904 */
[----:B------:R2:W-:Y:S04]  /*cc2b0*/  @P3 STG.E desc[UR4][R16.64], R147 ;  /* 0x0000009310003986 */ /* 0x0005e8000c101904 */
[----:B-1----:R-:W3:Y:S01]  /*cc2c0*/  LDL.LU R150, [R1+0x1760] ;  /* 0x0017600001967983 */ /* 0x002ee20000300800 */
[----:B------:R-:W-:-:S03]  /*cc2d0*/  IMAD.WIDE R18, R142, 0x4, R4 ;  /* 0x000000048e127825 */ /* 0x000fc600078e0204 */
[----:B--2---:R-:W2:Y:S01]  /*cc2e0*/  LDL.LU R148, [R1+0x1360] ;  /* 0x0013600001947983 */ /* 0x004ea20000300800 */
[----:B------:R-:W-:-:S03]  /*cc2f0*/  IMAD.WIDE R20, R142, 0x4, R8 ;  /* 0x000000048e147825 */ /* 0x000fc600078e0208 */
[----:B------:R-:W2:Y:S01]  /*cc300*/  LDL.LU R147, [R1+0xf70] ;  /* 0x000f700001937983 */ /* 0x000ea20000300800 */
[----:B------:R-:W-:-:S03]  /*cc310*/  IMAD.WIDE R16, R142, 0x4, R6 ;  /* 0x000000048e107825 */ /* 0x000fc600078e0206 */
[----:B------:R-:W2:Y:S04]  /*cc320*/  LDL.LU R142, [R1+0x770] ;  /* 0x00077000018e7983 */ /* 0x000ea80000300800 */
[----:B------:R-:W-:Y:S04]  /*cc330*/  @P6 STG.E desc[UR4][R18.64], R151 ;  /* 0x0000009712006986 */ /* 0x000fe8000c101904 */
[----:B----4-:R1:W-:Y:S04]  /*cc340*/  @P5 STG.E desc[UR4][R16.64], R144 ;  /* 0x0000009010005986 */ /* 0x0103e8000c101904 */
[----:B-1----:R-:W4:Y:S01]  /*cc350*/  LDL.LU R144, [R1+0xb60] ;  /* 0x000b600001907983 */ /* 0x002f220000300800 */
[----:B------:R-:W-:Y:S01]  /*cc360*/  VIADD R0, R10, 0x1b8 ;  /* 0x000001b80a007836 */ /* 0x000fe20000000000 */
[----:B------:R-:W-:-:S04]  /*cc370*/  ISETP.LT.AND P1, PT, R14, UR6, !P1 ;  /* 0x000000060e007c0c */ /* 0x000fc8000cf21270 */
[----:B------:R-:W-:Y:S01]  /*cc380*/  ISETP.GE.AND P2, PT, R0, UR7, PT ;  /* 0x0000000700007c0c */ /* 0x000fe2000bf46270 */
[----:B------:R-:W-:-:S03]  /*cc390*/  VIADD R0, R10, 0x1b9 ;  /* 0x000001b90a007836 */ /* 0x000fc60000000000 */
[----:B------:R-:W-:Y:S02]  /*cc3a0*/  ISETP.LT.AND P0, PT, R11, UR6, !P2 ;  /* 0x000000060b007c0c */ /* 0x000fe4000d701270 */
[----:B------:R-:W-:Y:S01]  /*cc3b0*/  ISETP.LT.AND P3, PT, R12, UR6, !P2 ;  /* 0x000000060c007c0c */ /* 0x000fe2000d761270 */
[----:B------:R-:W-:Y:S01]  /*cc3c0*/  IMAD.WIDE R16, R143, 0x4, R2 ;  /* 0x000000048f107825 */ /* 0x000fe200078e0202 */
[----:B------:R-:W-:Y:S01]  /*cc3d0*/  ISETP.GE.AND P4, PT, R0, UR7, PT ;  /* 0x0000000700007c0c */ /* 0x000fe2000bf86270 */
[----:B------:R1:W-:Y:S01]  /*cc3e0*/  @P1 STG.E desc[UR4][R20.64], R141 ;  /* 0x0000008d14001986 */ /* 0x0003e2000c101904 */
[----:B------:R-:W-:Y:S01]  /*cc3f0*/  ISETP.LT.AND P1, PT, R13, UR6, !P2 ;  /* 0x000000060d007c0c */ /* 0x000fe2000d721270 */
[----:B------:R-:W-:Y:S01]  /*cc400*/  IMAD.WIDE R18, R143, 0x4, R4 ;  /* 0x000000048f127825 */ /* 0x000fe200078e0204 */
[----:B------:R-:W-:Y:S02]  /*cc410*/  ISETP.LT.AND P2, PT, R14, UR6, !P2 ;  /* 0x000000060e007c0c */ /* 0x000fe4000d741270 */
[----:B------:R-:W-:-:S02]  /*cc420*/  ISETP.LT.AND P6, PT, R11, UR6, !P4 ;  /* 0x000000060b007c0c */ /* 0x000fc4000e7c1270 */
[----:B------:R-:W-:Y:S01]  /*cc430*/  ISETP.LT.AND P5, PT, R12, UR6, !P4 ;  /* 0x000000060c007c0c */ /* 0x000fe2000e7a1270 */
[----:B-1----:R-:W4:Y:S04]  /*cc440*/  LDL.LU R141, [R1+0x275c] ;  /* 0x00275c00018d7983 */ /* 0x002f280000300800 */
[----:B------:R-:W4:Y:S04]  /*cc450*/  LDL.LU R244, [R1+0x370] ;  /* 0x0003700001f47983 */ /* 0x000f280000300800 */
[----:B------:R-:W4:Y:S04]  /*cc460*/  LDL.LU R248, [R1+0x1b64] ;  /* 0x001b640001f87983 */ /* 0x000f280000300800 */
[----:B------:R-:W4:Y:S04]  /*cc470*/  LDL.LU R151, [R1+0x2074] ;  /* 0x0020740001977983 */ /* 0x000f280000300800 */
[----:B---3--:R1:W-:Y:S02]  /*cc480*/  @P0 STG.E desc[UR4][R16.64], R149 ;  /* 0x0000009510000986 */ /* 0x0083e4000c101904 */
[----:B-1----:R-:W-:-:S02]  /*cc490*/  IMAD.WIDE R16, R143, 0x4, R6 ;  /* 0x000000048f107825 */ /* 0x002fc400078e0206 */
[----:B------:R1:W-:Y:S01]  /*cc4a0*/  @P3 STG.E desc[UR4][R18.64], R146 ;  /* 0x0000009212003986 */ /* 0x0003e2000c101904 */
[----:B------:R-:W-:Y:S01]  /*cc4b0*/  ISETP.LT.AND P3, PT, R13, UR6, !P4 ;  /* 0x000000060d007c0c */ /* 0x000fe2000e761270 */
[----:B------:R-:W-:-:S04]  /*cc4c0*/  IMAD.WIDE R20, R145, 0x4, R2 ;  /* 0x0000000491147825 */ /* 0x000fc800078e0202 */
[----:B-1----:R-:W-:Y:S02]  /*cc4d0*/  IMAD.WIDE R18, R143, 0x4, R8 ;  /* 0x000000048f127825 */ /* 0x002fe400078e0208 */
[----:B------:R-:W3:Y:S02]  /*cc4e0*/  LDL.LU R143, [R1+0x1764] ;  /* 0x00176400018f7983 */ /* 0x000ee40000300800 */
[C---:B------:R-:W-:Y:S02]  /*cc4f0*/  IMAD.WIDE R22, R145.reuse, 0x4, R4 ;  /* 0x0000000491167825 */ /* 0x040fe400078e0204 */
[----:B------:R-:W3:Y:S04]  /*cc500*/  LDL.LU R146, [R1+0x2764] ;  /* 0x0027640001927983 */ /* 0x000ee80000300800 */
[----:B------:R1:W-:Y:S04]  /*cc510*/  @P1 STG.E desc[UR4][R16.64], R150 ;  /* 0x0000009610001986 */ /* 0x0003e8000c101904 */
[----:B--2---:R-:W-:Y:S04]  /*cc520*/  @P2 STG.E desc[UR4][R18.64], R148 ;  /* 0x0000009412002986 */ /* 0x004fe8000c101904 */
[----:B------:R-:W-:Y:S04]  /*cc530*/  @P6 STG.E desc[UR4][R20.64], R147 ;  /* 0x0000009314006986 */ /* 0x000fe8000c101904 */
[----:B------:R-:W2:Y:S04]  /*cc540*/  LDL.LU R149, [R1+0x1364] ;  /* 0x0013640001957983 */ /* 0x000ea80000300800 */
[----:B------:R1:W-:Y:S04]  /*cc550*/  @P5 STG.E desc[UR4][R22.64], R142 ;  /* 0x0000008e16005986 */ /* 0x0003e8000c101904 */
[----:B-1----:R-:W2:Y:S01]  /*cc560*/  LDL.LU R150, [R1+0xf74] ;  /* 0x000f740001967983 */ /* 0x002ea20000300800 */
[----:B------:R-:W-:-:S03]  /*cc570*/  IMAD.WIDE R16, R145, 0x4, R6 ;  /* 0x0000000491107825 */ /* 0x000fc600078e0206 */
[----:B------:R-:W2:Y:S04]  /*cc580*/  LDL.LU R142, [R1+0x2760] ;  /* 0x00276000018e7983 */ /* 0x000ea80000300800 */
[----:B----4-:R1:W-:Y:S04]  /*cc590*/  @P3 STG.E desc[UR4][R16.64], R144 ;  /* 0x0000009010003986 */ /* 0x0103e8000c101904 */
[----:B-1----:R-:W4:Y:S04]  /*cc5a0*/  LDL.LU R144, [R1+0x774] ;  /* 0x0007740001907983 */ /* 0x002f280000300800 */
[----:B------:R-:W4:Y:S04]  /*cc5b0*/  LDL.LU R148, [R1+0xb64] ;  /* 0x000b640001947983 */ /* 0x000f280000300800 */
[----:B------:R-:W4:Y:S01]  /*cc5c0*/  LDL.LU R147, [R1+0x374] ;  /* 0x0003740001937983 */ /* 0x000f220000300800 */
[----:B------:R-:W-:Y:S01]  /*cc5d0*/  VIADD R0, R10, 0x1ba ;  /* 0x000001ba0a007836 */ /* 0x000fe20000000000 */
[----:B------:R-:W-:-:S04]  /*cc5e0*/  ISETP.LT.AND P4, PT, R14, UR6, !P4 ;  /* 0x000000060e007c0c */ /* 0x000fc8000e781270 */
[----:B------:R-:W-:-:S04]  /*cc5f0*/  ISETP.GE.AND P0, PT, R0, UR7, PT ;  /* 0x0000000700007c0c */ /* 0x000fc8000bf06270 */
[----:B------:R-:W-:Y:S02]  /*cc600*/  ISETP.LT.AND P6, PT, R11, UR6, !P0 ;  /* 0x000000060b007c0c */ /* 0x000fe4000c7c1270 */
[----:B------:R-:W-:Y:S02]  /*cc610*/  ISETP.LT.AND P2, PT, R12, UR6, !P0 ;  /* 0x000000060c007c0c */ /* 0x000fe4000c741270 */
[----:B------:R-:W-:Y:S01]  /*cc620*/  ISETP.LT.AND P5, PT, R13, UR6, !P0 ;  /* 0x000000060d007c0c */ /* 0x000fe2000c7a1270 */
[----:B------:R-:W-:-:S04]  /*cc630*/  IMAD.WIDE R16, R145, 0x4, R8 ;  /* 0x0000000491107825 */ /* 0x000fc800078e0208 */
[C---:B------:R-:W-:Y:S01]  /*cc640*/  IMAD.WIDE R18, R141.reuse, 0x4, R2 ;  /* 0x000000048d127825 */ /* 0x040fe200078e0202 */
[----:B------:R-:W-:Y:S03]  /*cc650*/  @P4 STG.E desc[UR4][R16.64], R244 ;  /* 0x000000f410004986 */ /* 0x000fe6000c101904 */
[----:B------:R-:W-:Y:S02]  /*cc660*/  VIADD R0, R10, 0x1bb ;  /* 0x000001bb0a007836 */ /* 0x000fe40000000000 */
[C---:B------:R-:W-:Y:S01]  /*cc670*/  IMAD.WIDE R20, R141.reuse, 0x4, R4 ;  /* 0x000000048d147825 */ /* 0x040fe200078e0204 */
[----:B------:R1:W-:Y:S03]  /*cc680*/  @P6 STG.E desc[UR4][R18.64], R248 ;  /* 0x000000f812006986 */ /* 0x0003e6000c101904 */
[----:B------:R-:W-:Y:S01]  /*cc690*/  IMAD.WIDE R22, R141, 0x4, R6 ;  /* 0x000000048d167825 */ /* 0x000fe200078e0206 */
[----:B------:R-:W-:Y:S01]  /*cc6a0*/  ISETP.GE.AND P1, PT, R0, UR7, PT ;  /* 0x0000000700007c0c */ /* 0x000fe2000bf26270 */
[----:B------:R-:W-:Y:S01]  /*cc6b0*/  @P2 STG.E desc[UR4][R20.64], R151 ;  /* 0x0000009714002986 */ /* 0x000fe2000c101904 */
[----:B------:R-:W-:-:S03]  /*cc6c0*/  ISETP.LT.AND P0, PT, R14, UR6, !P0 ;  /* 0x000000060e007c0c */ /* 0x000fc6000c701270 */
[----:B------:R-:W4:Y:S01]  /*cc6d0*/  LDL.LU R145, [R1+0x1b68] ;  /* 0x001b680001917983 */ /* 0x000f220000300800 */
[----:B------:R-:W-:Y:S01]  /*cc6e0*/  ISETP.LT.AND P4, PT, R11, UR6, !P1 ;  /* 0x000000060b007c0c */ /* 0x000fe2000cf81270 */
[----:B-1----:R-:W-:Y:S01]  /*cc6f0*/  IMAD.WIDE R18, R141, 0x4, R8 ;  /* 0x000000048d127825 */ /* 0x002fe200078e0208 */
[----:B------:R-:W-:Y:S01]  /*cc700*/  ISETP.LT.AND P2, PT, R13, UR6, !P1 ;  /* 0x000000060d007c0c */ /* 0x000fe2000cf41270 */
[----:B---3--:R1:W-:Y:S01]  /*cc710*/  @P5 STG.E desc[UR4][R22.64], R143 ;  /* 0x0000008f16005986 */ /* 0x0083e2000c101904 */
[----:B------:R-:W-:-:S03]  /*cc720*/  ISETP.LT.AND P5, PT, R12, UR6, !P1 ;  /* 0x000000060c007c0c */ /* 0x000fc6000cfa1270 */
[----:B-1----:R-:W3:Y:S01]  /*cc730*/  LDL.LU R143, [R1+0x2078] ;  /* 0x00207800018f7983 */ /* 0x002ee20000300800 */
[----:B------:R-:W-:-:S03]  /*cc740*/  ISETP.LT.AND P1, PT, R14, UR6, !P1 ;  /* 0x000000060e007c0c */ /* 0x000fc6000cf21270 */
[----:B------:R-:W3:Y:S04]  /*cc750*/  LDL.LU R141, [R1+0x2768] ;  /* 0x00276800018d7983 */ /* 0x000ee80000300800 */
[----:B--2---:R1:W-:Y:S04]  /*cc760*/  @P0 STG.E desc[UR4][R18.64], R149 ;  /* 0x0000009512000986 */ /* 0x0043e8000c101904 */
[----:B-1----:R-:W2:Y:S01]  /*cc770*/  LDL.LU R149, [R1+0x1768] ;  /* 0x0017680001957983 */ /* 0x002ea20000300800 */
[----:B------:R-:W-:-:S04]  /*cc780*/  IMAD.WIDE R16, R142, 0x4, R2 ;  /* 0x000000048e107825 */ /* 0x000fc800078e0202 */
[C---:B------:R-:W-:Y:S01]  /*cc790*/  IMAD.WIDE R20, R142.reuse, 0x4, R4 ;  /* 0x000000048e147825 */ /* 0x040fe200078e0204 */
[----:B------:R1:W-:Y:S03]  /*cc7a0*/  @P4 STG.E desc[UR4][R16.64], R150 ;  /* 0x0000009610004986 */ /* 0x0003e6000c101904 */
[----:B------:R-:W-:-:S04]  /*cc7b0*/  IMAD.WIDE R18, R142, 0x4, R6 ;  /* 0x000000048e127825 */ /* 0x000fc800078e0206 */
[----:B-1----:R-:W-:Y:S02]  /*cc7c0*/  IMAD.WIDE R16, R142, 0x4, R8 ;  /* 0x000000048e107825 */ /* 0x002fe400078e0208 */
[----:B------:R-:W2:Y:S04]  /*cc7d0*/  LDL.LU R142, [R1+0x276c] ;  /* 0x00276c00018e7983 */ /* 0x000ea80000300800 */
[----:B------:R-:W2:Y:S04]  /*cc7e0*/  LDL.LU R248, [R1+0x1368] ;  /* 0x0013680001f87983 */ /* 0x000ea80000300800 */
[----:B----4-:R1:W-:Y:S04]  /*cc7f0*/  @P5 STG.E desc[UR4][R20.64], R144 ;  /* 0x0000009014005986 */ /* 0x0103e8000c101904 */
[----:B------:R-:W4:Y:S04]  /*cc800*/  LDL.LU R150, [R1+0xf78] ;  /* 0x000f780001967983 */ /* 0x000f280000300800 */
[----:B-1----:R-:W4:Y:S04]  /*cc810*/  LDL.LU R144, [R1+0x778] ;  /* 0x0007780001907983 */ /* 0x002f280000300800 */
[----:B------:R-:W-:Y:S04]  /*cc820*/  @P2 STG.E desc[UR4][R18.64], R148 ;  /* 0x0000009412002986 */ /* 0x000fe8000c101904 */
[----:B------:R1:W-:Y:S04]  /*cc830*/  @P1 STG.E desc[UR4][R16.64], R147 ;  /* 0x0000009310001986 */ /* 0x0003e8000c101904 */
[----:B-1----:R-:W4:Y:S01]  /*cc840*/  LDL.LU R147, [R1+0xb68] ;  /* 0x000b680001937983 */ /* 0x002f220000300800 */
[----:B------:R-:W-:-:S05]  /*cc850*/  VIADD R15, R10, 0x1bc ;  /* 0x000001bc0a0f7836 */ /* 0x000fca0000000000 */
[----:B------:R-:W-:-:S04]  /*cc860*/  ISETP.GE.AND P3, PT, R15, UR7, PT ;  /* 0x000000070f007c0c */ /* 0x000fc8000bf66270 */
[----:B------:R-:W-:Y:S02]  /*cc870*/  ISETP.LT.AND P6, PT, R11, UR6, !P3 ;  /* 0x000000060b007c0c */ /* 0x000fe4000dfc1270 */
[----:B------:R-:W-:Y:S01]  /*cc880*/  ISETP.LT.AND P4, PT, R12, UR6, !P3 ;  /* 0x000000060c007c0c */ /* 0x000fe2000df81270 */
[----:B------:R-:W-:-:S04]  /*cc890*/  IMAD.WIDE R20, R146, 0x4, R2 ;  /* 0x0000000492147825 */ /* 0x000fc800078e0202 */
[----:B------:R-:W-:Y:S01]  /*cc8a0*/  IMAD.WIDE R16, R146, 0x4, R4 ;  /* 0x0000000492107825 */ /* 0x000fe200078e0204 */
[----:B------:R-:W-:-:S03]  /*cc8b0*/  ISETP.LT.AND P2, PT, R13, UR6, !P3 ;  /* 0x000000060d007c0c */ /* 0x000fc6000df41270 */
[----:B------:R-:W-:Y:S02]  /*cc8c0*/  VIADD R0, R10, 0x1bd ;  /* 0x000001bd0a007836 */ /* 0x000fe40000000000 */
[----:B------:R1:W-:Y:S03]  /*cc8d0*/  @P6 STG.E desc[UR4][R20.64], R145 ;  /* 0x0000009114006986 */ /* 0x0003e6000c101904 */
[----:B------:R-:W-:Y:S02]  /*cc8e0*/  ISETP.GE.AND P0, PT, R0, UR7, PT ;  /* 0x0000000700007c0c */ /* 0x000fe4000bf06270 */
[----:B------:R-:W-:Y:S01]  /*cc8f0*/  ISETP.LT.AND P3, PT, R14, UR6, !P3 ;  /* 0x000000060e007c0c */ /* 0x000fe2000df61270 */
[----:B-1----:R-:W4:Y:S01]  /*cc900*/  LDL.LU R145, [R1+0x378] ;  /* 0x0003780001917983 */ /* 0x002f220000300800 */
[----:B------:R-:W-:Y:S01]  /*cc910*/  ISETP.LT.AND P5, PT, R11, UR6, !P0 ;  /* 0x000000060b007c0c */ /* 0x000fe2000c7a1270 */
[----:B------:R-:W-:Y:S01]  /*cc920*/  IMAD.WIDE R18, R146, 0x4, R6 ;  /* 0x0000000492127825 */ /* 0x000fe200078e0206 */
[----:B------:R-:W-:Y:S01]  /*cc930*/  ISETP.LT.AND P6, PT, R12, UR6, !P0 ;  /* 0x000000060c007c0c */ /* 0x000fe2000c7c1270 */
[----:B---3--:R1:W-:Y:S04]  /*cc940*/  @P4 STG.E desc[UR4][R16.64], R143 ;  /* 0x0000008f10004986 */ /* 0x0083e8000c101904 */
[----:B-1----:R-:W3:Y:S01]  /*cc950*/  LDL.LU R143, [R1+0x1b6c] ;  /* 0x001b6c00018f7983 */ /* 0x002ee20000300800 */
[----:B------:R-:W-:-:S03]  /*cc960*/  IMAD.WIDE R16, R146, 0x4, R8 ;  /* 0x0000000492107825 */ /* 0x000fc600078e0208 */
[----:B------:R-:W3:Y:S04]  /*cc970*/  LDL.LU R146, [R1+0x136c] ;  /* 0x00136c0001927983 */ /* 0x000ee80000300800 */
[----:B------:R-:W3:Y:S01]  /*cc980*/  LDL.LU R148, [R1+0x2770] ;  /* 0x0027700001947983 */ /* 0x000ee20000300800 */
[----:B------:R-:W-:-:S03]  /*cc990*/  IMAD.WIDE R20, R141, 0x4, R4 ;  /* 0x000000048d147825 */ /* 0x000fc600078e0204 */
[----:B--2---:R1:W-:Y:S01]  /*cc9a0*/  @P2 STG.E desc[UR4][R18.64], R149 ;  /* 0x0000009512002986 */ /* 0x0043e2000c101904 */
[----:B------:R-:W-:-:S03]  /*cc9b0*/  ISETP.LT.AND P2, PT, R13, UR6, !P0 ;  /* 0x000000060d007c0c */ /* 0x000fc6000c741270 */
[----:B------:R-:W2:Y:S04]  /*cc9c0*/  LDL.LU R151, [R1+0x207c] ;  /* 0x00207c0001977983 */ /* 0x000ea80000300800 */
[----:B-1----:R-:W2:Y:S01]  /*cc9d0*/  LDL.LU R149, [R1+0x176c] ;  /* 0x00176c0001957983 */ /* 0x002ea20000300800 */
[----:B------:R-:W-:-:S03]  /*cc9e0*/  IMAD.WIDE R18, R141, 0x4, R2 ;  /* 0x000000048d127825 */ /* 0x000fc600078e0202 */
[----:B------:R1:W-:Y:S04]  /*cc9f0*/  @P3 STG.E desc[UR4][R16.64], R248 ;  /* 0x000000f810003986 */ /* 0x0003e8000c101904 */
[----:B----4-:R-:W-:Y:S01]  /*cca00*/  @P5 STG.E desc[UR4][R18.64], R150 ;  /* 0x0000009612005986 */ /* 0x010fe2000c101904 */
[----:B-1----:R-:W-:-:S03]  /*cca10*/  IMAD.WIDE R16, R141, 0x4, R6 ;  /* 0x000000048d107825 */ /* 0x002fc600078e0206 */
[----:B------:R1:W-:Y:S04]  /*cca20*/  @P6 STG.E desc[UR4][R20.64], R144 ;  /* 0x0000009014006986 */ /* 0x0003e8000c101904 */
[----:B-1----:R-:W4:Y:S01]  /*cca30*/  LDL.LU R144, [R1+0xf7c] ;  /* 0x000f7c0001907983 */ /* 0x002f220000300800 */
[----:B------:R-:W-:-:S03]  /*cca40*/  IMAD.WIDE R20, R141, 0x4, R8 ;  /* 0x000000048d147825 */ /* 0x000fc600078e0208 */
[----:B------:R-:W4:Y:S04]  /*cca50*/  LDL.LU R150, [R1+0x77c] ;  /* 0x00077c0001967983 */ /* 0x000f280000300800 */
[----:B------:R-:W4:Y:S04]  /*cca60*/  LDL.LU R141, [R1+0x2774] ;  /* 0x00277400018d7983 */ /* 0x000f280000300800 */
[----:B------:R1:W-:Y:S04]  /*cca70*/  @P2 STG.E desc[UR4][R16.64], R147 ;  /* 0x0000009310002986 */ /* 0x0003e8000c101904 */
[----:B-1----:R-:W4:Y:S01]  /*cca80*/  LDL.LU R147, [R1+0xb6c] ;  /* 0x000b6c0001937983 */ /* 0x002f220000300800 */
        /* <DEDUP_REMOVED lines=9> */
[----:B------:R1:W-:Y:S03]  /*ccb20*/  @P0 STG.E desc[UR4][R20.64], R145 ;  /* 0x0000009114000986 */ /* 0x0003e6000c101904 */
[----:B------:R-:W-:Y:S01]  /*ccb30*/  ISETP.GE.AND P4, PT, R0, UR7, PT ;  /* 0x0000000700007c0c */ /* 0x000fe2000bf86270 */
[----:B------:R-:W-:-:S03]  /*ccb40*/  IMAD.WIDE R16, R142, 0x4, R4 ;  /* 0x000000048e107825 */ /* 0x000fc600078e0204 */
[----:B------:R-:W-:Y:S01]  /*ccb50*/  ISETP.LT.AND P0, PT, R11, UR6, !P4 ;  /* 0x000000060b007c0c */ /* 0x000fe2000e701270 */
[C---:B-1----:R-:W-:Y:S01]  /*ccb60*/  IMAD.WIDE R20, R142.reuse, 0x4, R8 ;  /* 0x000000048e147825 */ /* 0x042fe200078e0208 */
[----:B---3--:R1:W-:Y:S04]  /*ccb70*/  @P3 STG.E desc[UR4][R18.64], R143 ;  /* 0x0000008f12003986 */ /* 0x0083e8000c101904 */
[----:B-1----:R-:W3:Y:S01]  /*ccb80*/  LDL.LU R143, [R1+0x37c] ;  /* 0x00037c00018f7983 */ /* 0x002ee20000300800 */
[----:B------:R-:W-:-:S03]  /*ccb90*/  IMAD.WIDE R18, R142, 0x4, R6 ;  /* 0x000000048e127825 */ /* 0x000fc600078e0206 */
[----:B------:R-:W3:Y:S04]  /*ccba0*/  LDL.LU R145, [R1+0x1b70] ;  /* 0x001b700001917983 */ /* 0x000ee80000300800 */
[----:B------:R-:W3:Y:S01]  /*ccbb0*/  LDL.LU R142, [R1+0x1770] ;  /* 0x00177000018e7983 */ /* 0x000ee20000300800 */
[----:B------:R-:W-:-:S03]  /*ccbc0*/  ISETP.LT.AND P3, PT, R12, UR6, !P4 ;  /* 0x000000060c007c0c */ /* 0x000fc6000e761270 */
[----:B--2---:R1:W-:Y:S04]  /*ccbd0*/  @P6 STG.E desc[UR4][R16.64], R151 ;  /* 0x0000009710006986 */ /* 0x0043e8000c101904 */
[----:B------:R2:W-:Y:S04]  /*ccbe0*/  @P5 STG.E desc[UR4][R18.64], R149 ;  /* 0x0000009512005986 */ /* 0x0005e8000c101904 */
[----:B------:R2:W-:Y:S01]  /*ccbf0*/  @P1 STG.E desc[UR4][R20.64], R146 ;  /* 0x0000009214001986 */ /* 0x0005e2000c101904 */
[----:B------:R-:W-:Y:S01]  /*ccc00*/  ISETP.LT.AND P1, PT, R13, UR6, !P4 ;  /* 0x000000060d007c0c */ /* 0x000fe2000e721270 */
[----:B-1----:R-:W-:-:S04]  /*ccc10*/  IMAD.WIDE R16, R148, 0x4, R2 ;  /* 0x0000000494107825 */ /* 0x002fc800078e0202 */
[C---:B--2---:R-:W-:Y:S01]  /*ccc20*/  IMAD.WIDE R18, R148.reuse, 0x4, R4 ;  /* 0x0000000494127825 */ /* 0x044fe200078e0204 */
[----:B------:R-:W2:Y:S04]  /*ccc30*/  LDL.LU R146, [R1+0x2080] ;  /* 0x0020800001927983 */ /* 0x000ea80000300800 */
[----:B----4-:R1:W-:Y:S04]  /*ccc40*/  @P0 STG.E desc[UR4][R16.64], R144 ;  /* 0x0000009010000986 */ /* 0x0103e8000c101904 */
[----:B------:R-:W-:Y:S04]  /*ccc50*/  @P3 STG.E desc[UR4][R18.64], R150 ;  /* 0x0000009612003986 */ /* 0x000fe8000c101904 */
[----:B-1----:R-:W4:Y:S01]  /*ccc60*/  LDL.LU R144, [R1+0x2780] ;  /* 0x0027800001907983 */ /* 0x002f220000300800 */
[----:B------:R-:W-:-:S03]  /*ccc70*/  IMAD.WIDE R16, R148, 0x4, R6 ;  /* 0x0000000494107825 */ /* 0x000fc600078e0206 */
[----:B------:R-:W4:Y:S04]  /*ccc80*/  LDL.LU R244, [R1+0x1370] ;  /* 0x0013700001f47983 */ /* 0x000f280000300800 */
[----:B------:R-:W4:Y:S04]  /*ccc90*/  LDL.LU R248, [R1+0xb70] ;  /* 0x000b700001f87983 */ /* 0x000f280000300800 */
[----:B------:R1:W-:Y:S04]  /*ccca0*/  @P1 STG.E desc[UR4][R16.64], R147 ;  /* 0x0000009310001986 */ /* 0x0003e8000c101904 */
[----:B------:R-:W4:Y:S04]  /*cccb0*/  LDL.LU R149, [R1+0x780] ;  /* 0x0007800001957983 */ /* 0x000f280000300800 */
[----:B-1----:R-:W4:Y:S01]  /*cccc0*/  LDL.LU R147, [R1+0x380] ;  /* 0x0003800001937983 */ /* 0x002f220000300800 */
[----:B------:R-:W-:Y:S01]  /*cccd0*/  VIADD R0, R10, 0x1c0 ;  /* 0x000001c00a007836 */ /* 0x000fe20000000000 */
[----:B------:R-:W-:-:S04]  /*ccce0*/  ISETP.LT.AND P4, PT, R14, UR6, !P4 ;  /* 0x000000060e007c0c */ /* 0x000fc8000e781270 */
[----:B------:R-:W-:-:S04]  /*cccf0*/  ISETP.GE.AND P2, PT, R0, UR7, PT ;  /* 0x0000000700007c0c */ /* 0x000fc8000bf46270 */
[----:B------:R-:W-:Y:S02]  /*ccd00*/  ISETP.LT.AND P6, PT, R11, UR6, !P2 ;  /* 0x000000060b007c0c */ /* 0x000fe4000d7c1270 */
[----:B------:R-:W-:Y:S01]  /*ccd10*/  ISETP.LT.AND P5, PT, R12, UR6, !P2 ;  /* 0x000000060c007c0c */ /* 0x000fe2000d7a1270 */
[----:B------:R-:W-:-:S04]  /*ccd20*/  IMAD.WIDE R18, R148, 0x4, R8 ;  /* 0x0000000494127825 */ /* 0x000fc800078e0208 */
[----:B------:R-:W-:-:S04]  /*ccd30*/  IMAD.WIDE R20, R141, 0x4, R2 ;  /* 0x000000048d147825 */ /* 0x000fc800078e0202 */
[----:B------:R-:W-:Y:S01]  /*ccd40*/  IMAD.WIDE R22, R141, 0x4, R4 ;  /* 0x000000048d167825 */ /* 0x000fe200078e0204 */
[----:B------:R-:W-:-:S03]  /*ccd50*/  ISETP.LT.AND P3, PT, R13, UR6, !P2 ;  /* 0x000000060d007c0c */ /* 0x000fc6000d761270 */
[----:B------:R-:W-:Y:S01]  /*ccd60*/  VIADD R0, R10, 0x1c1 ;  /* 0x000001c10a007836 */ /* 0x000fe20000000000 */
[----:B------:R-:W-:Y:S01]  /*ccd70*/  ISETP.LT.AND P2, PT, R14, UR6, !P2 ;  /* 0x000000060e007c0c */ /* 0x000fe2000d741270 */
[----:B------:R-:W-:-:S03]  /*ccd80*/  IMAD.WIDE R16, R141, 0x4, R6 ;  /* 0x000000048d107825 */ /* 0x000fc600078e0206 */
[----:B------:R-:W-:Y:S01]  /*ccd90*/  ISETP.GE.AND P0, PT, R0, UR7, PT ;  /* 0x0000000700007c0c */ /* 0x000fe2000bf06270 */
[----:B---3--:R1:W-:Y:S04]  /*ccda0*/  @P4 STG.E desc[UR4][R18.64], R143 ;  /* 0x0000008f12004986 */ /* 0x0083e8000c101904 */
[----:B------:R3:W-:Y:S04]  /*ccdb0*/  @P6 STG.E desc[UR4][R20.64], R145 ;  /* 0x0000009114006986 */ /* 0x0007e8000c101904 */
[----:B------:R3:W-:Y:S04]  /*ccdc0*/  @P5 STG.E desc[UR4][R22.64], R142 ;  /* 0x0000008e16005986 */ /* 0x0007e8000c101904 */
[----:B-1----:R-:W4:Y:S04]  /*ccdd0*/  LDL.LU R143, [R1+0x2790] ;  /* 0x00279000018f7983 */ /* 0x002f280000300800 */
[----:B------:R-:W4:Y:S04]  /*ccde0*/  LDL.LU R150, [R1+0x2b0] ;  /* 0x0002b00001967983 */ /* 0x000f280000300800 */
[----:B---3--:R-:W3:Y:S04]  /*ccdf0*/  LDL.LU R145, [R1+0x1b74] ;  /* 0x001b740001917983 */ /* 0x008ee80000300800 */
[----:B------:R-:W3:Y:S01]  /*cce00*/  LDL.LU R142, [R1+0x2788] ;  /* 0x00278800018e7983 */ /* 0x000ee20000300800 */
[----:B------:R-:W-:-:S02]  /*cce10*/  ISETP.LT.AND P6, PT, R11, UR6, !P0 ;  /* 0x000000060b007c0c */ /* 0x000fc4000c7c1270 */
[----:B------:R-:W-:Y:S02]  /*cce20*/  ISETP.LT.AND P4, PT, R12, UR6, !P0 ;  /* 0x000000060c007c0c */ /* 0x000fe4000c781270 */
[----:B------:R-:W-:Y:S01]  /*cce30*/  ISETP.LT.AND P5, PT, R13, UR6, !P0 ;  /* 0x000000060d007c0c */ /* 0x000fe2000c7a1270 */
[----:B--2---:R1:W-:Y:S04]  /*cce40*/  @P3 STG.E desc[UR4][R16.64], R146 ;  /* 0x0000009210003986 */ /* 0x0043e8000c101904 */
[----:B-1----:R-:W2:Y:S01]  /*cce50*/  LDL.LU R146, [R1+0x1774] ;  /* 0x0017740001927983 */ /* 0x002ea20000300800 */
[----:B------:R-:W-:-:S03]  /*cce60*/  IMAD.WIDE R16, R141, 0x4, R8 ;  /* 0x000000048d107825 */ /* 0x000fc600078e0208 */
[----:B------:R-:W2:Y:S04]  /*cce70*/  LDL.LU R151, [R1+0x2084] ;  /* 0x0020840001977983 */ /* 0x000ea80000300800 */
[----:B------:R-:W2:Y:S04]  /*cce80*/  LDL.LU R148, [R1+0x1374] ;  /* 0x0013740001947983 */ /* 0x000ea80000300800 */
[----:B------:R-:W2:Y:S01]  /*cce90*/  LDL.LU R141, [R1+0xb74] ;  /* 0x000b7400018d7983 */ /* 0x000ea20000300800 */
[----:B----4-:R-:W-:-:S04]  /*ccea0*/  IMAD.WIDE R18, R144, 0x4, R2 ;  /* 0x0000000490127825 */ /* 0x010fc800078e0202 */
[C---:B------:R-:W-:Y:S01]  /*cceb0*/  IMAD.WIDE R20, R144.reuse, 0x4, R4 ;  /* 0x0000000490147825 */ /* 0x040fe200078e0204 */
[----:B------:R-:W-:Y:S03]  /*ccec0*/  @P2 STG.E desc[UR4][R16.64], R244 ;  /* 0x000000f410002986 */ /* 0x000fe6000c101904 */
[----:B------:R-:W-:Y:S01]  /*cced0*/  IMAD.WIDE R22, R144, 0x4, R6 ;  /* 0x0000000490167825 */ /* 0x000fe200078e0206 */
[----:B------:R-:W-:Y:S04]  /*ccee0*/  @P6 STG.E desc[UR4][R18.64], R248 ;  /* 0x000000f812006986 */ /* 0x000fe8000c101904 */
[----:B------:R-:W-:Y:S04]  /*ccef0*/  @P4 STG.E desc[UR4][R20.64], R149 ;  /* 0x0000009514004986 */ /* 0x000fe8000c101904 */
[----:B------:R1:W-:Y:S04]  /*ccf00*/  @P5 STG.E desc[UR4][R22.64], R147 ;  /* 0x0000009316005986 */ /* 0x0003e8000c101904 */
[----:B-1----:R-:W4:Y:S01]  /*ccf10*/  LDL.LU R147, [R1+0x784] ;  /* 0x0007840001937983 */ /* 0x002f220000300800 */
[----:B------:R-:W-:Y:S01]  /*ccf20*/  VIADD R0, R10, 0x1c2 ;  /* 0x000001c20a007836 */ /* 0x000fe20000000000 */
[----:B------:R-:W-:-:S04]  /*ccf30*/  ISETP.LT.AND P0, PT, R14, UR6, !P0 ;  /* 0x000000060e007c0c */ /* 0x000fc8000c701270 */
[----:B------:R-:W-:-:S04]  /*ccf40*/  ISETP.GE.AND P1, PT, R0, UR7, PT ;  /* 0x0000000700007c0c */ /* 0x000fc8000bf26270 */
[----:B------:R-:W-:Y:S01]  /*ccf50*/  ISETP.LT.AND P2, PT, R11, UR6, !P1 ;  /* 0x000000060b007c0c */ /* 0x000fe2000cf41270 */
[----:B------:R-:W-:Y:S01]  /*ccf60*/  VIADD R15, R10, 0x1c3 ;  /* 0x000001c30a0f7836 */ /* 0x000fe20000000000 */
[----:B------:R-:W-:Y:S01]  /*ccf70*/  ISETP.LT.AND P5, PT, R12, UR6, !P1 ;  /* 0x000000060c007c0c */ /* 0x000fe2000cfa1270 */
[----:B------:R-:W-:Y:S01]  /*ccf80*/  IMAD.WIDE R18, R144, 0x4, R8 ;  /* 0x0000000490127825 */ /* 0x000fe200078e0208 */
[----:B------:R-:W-:Y:S01]  /*ccf90*/  ISETP.LT.AND P4, PT, R13, UR6, !P1 ;  /* 0x000000060d007c0c */ /* 0x000fe2000cf81270 */
[----:B------:R-:W4:Y:S01]  /*ccfa0*/  LDL.LU R144, [R1+0x2798] ;  /* 0x0027980001907983 */ /* 0x000f220000300800 */
[----:B------:R-:W-:Y:S02]  /*ccfb0*/  ISETP.GE.AND P3, PT, R15, UR7, PT ;  /* 0x000000070f007c0c */ /* 0x000fe4000bf66270 */
[----:B------:R-:W-:Y:S01]  /*ccfc0*/  ISETP.LT.AND P1, PT, R14, UR6, !P1 ;  /* 0x000000060e007c0c */ /* 0x000fe2000cf21270 */
[----:B------:R-:W4:Y:S01]  /*ccfd0*/  LDL.LU R149, [R1+0x384] ;  /* 0x0003840001957983 */ /* 0x000f220000300800 */
[----:B------:R-:W-:-:S03]  /*ccfe0*/  ISETP.LT.AND P6, PT, R11, UR6, !P3 ;  /* 0x000000060b007c0c */ /* 0x000fc6000dfc1270 */
[----:B------:R1:W-:Y:S01]  /*ccff0*/  @P0 STG.E desc[UR4][R18.64], R150 ;  /* 0x0000009612000986 */ /* 0x0003e2000c101904 */
[----:B---3--:R-:W-:-:S05]  /*cd000*/  IMAD.WIDE R16, R142, 0x4, R2 ;  /* 0x000000048e107825 */ /* 0x008fca00078e0202 */
[----:B------:R3:W-:Y:S01]  /*cd010*/  @P2 STG.E desc[UR4][R16.64], R145 ;  /* 0x0000009110002986 */ /* 0x0007e2000c101904 */
[----:B------:R-:W-:Y:S01]  /*cd020*/  IMAD.WIDE R20, R142, 0x4, R4 ;  /* 0x000000048e147825 */ /* 0x000fe200078e0204 */
[----:B------:R-:W-:-:S03]  /*cd030*/  ISETP.LT.AND P2, PT, R12, UR6, !P3 ;  /* 0x000000060c007c0c */ /* 0x000fc6000df41270 */
[C---:B-1----:R-:W-:Y:S01]  /*cd040*/  IMAD.WIDE R18, R142.reuse, 0x4, R6 ;  /* 0x000000048e127825 */ /* 0x042fe200078e0206 */
[----:B---3--:R-:W3:Y:S03]  /*cd050*/  LDL.LU R145, [R1+0x2b4] ;  /* 0x0002b40001917983 */ /* 0x008ee60000300800 */
[----:B------:R-:W-:Y:S02]  /*cd060*/  IMAD.WIDE R16, R142, 0x4, R8 ;  /* 0x000000048e107825 */ /* 0x000fe400078e0208 */
[----:B------:R-:W3:Y:S04]  /*cd070*/  LDL.LU R142, [R1+0x27a8] ;  /* 0x0027a800018e7983 */ /* 0x000ee80000300800 */
[----:B--2---:R1:W-:Y:S04]  /*cd080*/  @P5 STG.E desc[UR4][R20.64], R146 ;  /* 0x0000009214005986 */ /* 0x0043e8000c101904 */
[----:B------:R-:W2:Y:S04]  /*cd090*/  LDL.LU R150, [R1+0x1b78] ;  /* 0x001b780001967983 */ /* 0x000ea80000300800 */
[----:B------:R-:W-:Y:S04]  /*cd0a0*/  @P4 STG.E desc[UR4][R18.64], R151 ;  /* 0x0000009712004986 */ /* 0x000fe8000c101904 */
[----:B-1----:R-:W2:Y:S01]  /*cd0b0*/  LDL.LU R146, [R1+0x1778] ;  /* 0x0017780001927983 */ /* 0x002ea20000300800 */
[----:B------:R-:W-:-:S03]  /*cd0c0*/  IMAD.WIDE R20, R143, 0x4, R2 ;  /* 0x000000048f147825 */ /* 0x000fc600078e0202 */
[----:B------:R1:W-:Y:S04]  /*cd0d0*/  @P1 STG.E desc[UR4][R16.64], R148 ;  /* 0x0000009410001986 */ /* 0x0003e8000c101904 */
[----:B------:R1:W-:Y:S04]  /*cd0e0*/  @P6 STG.E desc[UR4][R20.64], R141 ;  /* 0x0000008d14006986 */ /* 0x0003e8000c101904 */
[----:B-1----:R-:W2:Y:S01]  /*cd0f0*/  LDL.LU R148, [R1+0x2088] ;  /* 0x0020880001947983 */ /* 0x002ea20000300800 */
[----:B------:R-:W-:-:S03]  /*cd100*/  IMAD.WIDE R16, R143, 0x4, R4 ;  /* 0x000000048f107825 */ /* 0x000fc600078e0204 */
[----:B------:R-:W2:Y:S04]  /*cd110*/  LDL.LU R141, [R1+0x1378] ;  /* 0x00137800018d7983 */ /* 0x000ea80000300800 */
[----:B----4-:R1:W-:Y:S04]  /*cd120*/  @P2 STG.E desc[UR4][R16.64], R147 ;  /* 0x0000009310002986 */ /* 0x0103e8000c101904 */
[----:B-1----:R-:W4:Y:S01]  /*cd130*/  LDL.LU R147, [R1+0xb78] ;  /* 0x000b780001937983 */ /* 0x002f220000300800 */
[----:B------:R-:W-:Y:S01]  /*cd140*/  VIADD R0, R10, 0x1c4 ;  /* 0x000001c40a007836 */ /* 0x000fe20000000000 */
[----:B------:R-:W-:-:S02]  /*cd150*/  ISETP.LT.AND P4, PT, R13, UR6, !P3 ;  /* 0x000000060d007c0c */ /* 0x000fc4000df81270 */
[----:B------:R-:W-:Y:S02]  /*cd160*/  ISETP.LT.AND P3, PT, R14, UR6, !P3 ;  /* 0x000000060e007c0c */ /* 0x000fe4000df61270 */
[----:B------:R-:W-:Y:S01]  /*cd170*/  ISETP.GE.AND P0, PT, R0, UR7, PT ;  /* 0x0000000700007c0c */ /* 0x000fe2000bf06270 */
[----:B------:R-:W-:-:S03]  /*cd180*/  IMAD.WIDE R18, R143, 0x4, R6 ;  /* 0x000000048f127825 */ /* 0x000fc600078e0206 */
[----:B------:R-:W-:Y:S01]  /*cd190*/  ISETP.LT.AND P5, PT, R11, UR6, !P0 ;  /* 0x000000060b007c0c */ /* 0x000fe2000c7a1270 */
[----:B------:R-:W-:Y:S01]  /*cd1a0*/  IMAD.WIDE R16, R143, 0x4, R8 ;  /* 0x000000048f107825 */ /* 0x000fe200078e0208 */
[----:B------:R-:W-:Y:S01]  /*cd1b0*/  ISETP.LT.AND P6, PT, R12, UR6, !P0 ;  /* 0x000000060c007c0c */ /* 0x000fe2000c7c1270 */
[----:B------:R-:W4:Y:S02]  /*cd1c0*/  LDL.LU R143, [R1+0x27b0] ;  /* 0x0027b000018f7983 */ /* 0x000f240000300800 */
[----:B------:R-:W-:Y:S02]  /*cd1d0*/  VIADD R15, R10, 0x1c5 ;  /* 0x000001c50a0f7836 */ /* 0x000fe40000000000 */
[----:B------:R1:W-:Y:S01]  /*cd1e0*/  @P4 STG.E desc[UR4][R18.64], R149 ;  /* 0x0000009512004986 */ /* 0x0003e2000c101904 */
[----:B------:R-:W-:-:S03]  /*cd1f0*/  ISETP.LT.AND P4, PT, R13, UR6, !P0 ;  /* 0x000000060d007c0c */ /* 0x000fc6000c781270 */
[----:B------:R-:W4:Y:S01]  /*cd200*/  LDL.LU R248, [R1+0x788] ;  /* 0x0007880001f87983 */ /* 0x000f220000300800 */
[----:B------:R-:W-:-:S03]  /*cd210*/  ISETP.LT.AND P0, PT, R14, UR6, !P0 ;  /* 0x000000060e007c0c */ /* 0x000fc6000c701270 */
[----:B------:R-:W4:Y:S01]  /*cd220*/  LDL.LU R151, [R1+0x388] ;  /* 0x0003880001977983 */ /* 0x000f220000300800 */
[----:B------:R-:W-:Y:S01]  /*cd230*/  ISETP.GE.AND P1, PT, R15, UR7, PT ;  /* 0x000000070f007c0c */ /* 0x000fe2000bf26270 */
[----:B------:R-:W-:-:S04]  /*cd240*/  IMAD.WIDE R20, R144, 0x4, R4 ;  /* 0x0000000490147825 */ /* 0x000fc800078e0204 */
[----:B-1----:R-:W-:Y:S01]  /*cd250*/  IMAD.WIDE R18, R144, 0x4, R2 ;  /* 0x0000000490127825 */ /* 0x002fe200078e0202 */
[----:B---3--:R1:W-:Y:S01]  /*cd260*/  @P3 STG.E desc[UR4][R16.64], R145 ;  /* 0x0000009110003986 */ /* 0x0083e2000c101904 */
[----:B------:R-:W-:-:S03]  /*cd270*/  ISETP.LT.AND P3, PT, R11, UR6, !P1 ;  /* 0x000000060b007c0c */ /* 0x000fc6000cf61270 */
[----:B-1----:R-:W3:Y:S04]  /*cd280*/  LDL.LU R145, [R1+0x2b8] ;  /* 0x0002b80001917983 */ /* 0x002ee80000300800 */
[----:B--2---:R1:W-:Y:S04]  /*cd290*/  @P5 STG.E desc[UR4][R18.64], R150 ;  /* 0x0000009612005986 */ /* 0x0043e8000c101904 */
[----:B------:R2:W-:Y:S04]  /*cd2a0*/  @P6 STG.E desc[UR4][R20.64], R146 ;  /* 0x0000009214006986 */ /* 0x0005e8000c101904 */
[----:B------:R-:W3:Y:S01]  /*cd2b0*/  LDL.LU R149, [R1+0x1b7c] ;  /* 0x001b7c0001957983 */ /* 0x000ee20000300800 */
[----:B-1----:R-:W-:-:S03]  /*cd2c0*/  IMAD.WIDE R18, R144, 0x4, R6 ;  /* 0x0000000490127825 */ /* 0x002fc600078e0206 */
[----:B------:R-:W3:Y:S01]  /*cd2d0*/  LDL.LU R150, [R1+0x177c] ;  /* 0x00177c0001967983 */ /* 0x000ee20000300800 */
[----:B--2---:R-:W-:-:S03]  /*cd2e0*/  IMAD.WIDE R20, R144, 0x4, R8 ;  /* 0x0000000490147825 */ /* 0x004fc600078e0208 */
[----:B------:R-:W2:Y:S01]  /*cd2f0*/  LDL.LU R146, [R1+0x78c] ;  /* 0x00078c0001927983 */ /* 0x000ea20000300800 */
[----:B------:R-:W-:-:S03]  /*cd300*/  IMAD.WIDE R16, R142, 0x4, R2 ;  /* 0x000000048e107825 */ /* 0x000fc600078e0202 */
[----:B------:R-:W-:Y:S04]  /*cd310*/  @P4 STG.E desc[UR4][R18.64], R148 ;  /* 0x0000009412004986 */ /* 0x000fe8000c101904 */
[----:B------:R-:W2:Y:S04]  /*cd320*/  LDL.LU R144, [R1+0x27b8] ;  /* 0x0027b80001907983 */ /* 0x000ea80000300800 */
[----:B------:R1:W-:Y:S04]  /*cd330*/  @P0 STG.E desc[UR4][R20.64], R141 ;  /* 0x0000008d14000986 */ /* 0x0003e8000c101904 */
[----:B-1----:R-:W2:Y:S04]  /*cd340*/  LDL.LU R141, [R1+0x208c] ;  /* 0x00208c00018d7983 */ /* 0x002ea80000300800 */
[----:B------:R-:W2:Y:S04]  /*cd350*/  LDL.LU R148, [R1+0x137c] ;  /* 0x00137c0001947983 */ /* 0x000ea80000300800 */
[----:B----4-:R1:W-:Y:S04]  /*cd360*/  @P3 STG.E desc[UR4][R16.64], R147 ;  /* 0x0000009310003986 */ /* 0x0103e8000c101904 */
[----:B-1----:R-:W4:Y:S01]  /*cd370*/  LDL.LU R147, [R1+0xb7c] ;  /* 0x000b7c0001937983 */ /* 0x002f220000300800 */
[----:B------:R-:W-:Y:S01]  /*cd380*/  ISETP.LT.AND P6, PT, R12, UR6, !P1 ;  /* 0x000000060c007c0c */ /* 0x000fe2000cfc1270 */
[----:B------:R-:W-:Y:S01]  /*cd390*/  VIADD R0, R10, 0x1c6 ;  /* 0x000001c60a007836 */ /* 0x000fe20000000000 */
[----:B------:R-:W-:-:S02]  /*cd3a0*/  ISETP.LT.AND P5, PT, R13, UR6, !P1 ;  /* 0x000000060d007c0c */ /* 0x000fc4000cfa1270 */
[----:B------:R-:W-:Y:S02]  /*cd3b0*/  ISETP.LT.AND P1, PT, R14, UR6, !P1 ;  /* 0x000000060e007c0c */ /* 0x000fe4000cf21270 */
[----:B------:R-:W-:Y:S01]  /*cd3c0*/  ISETP.GE.AND P2, PT, R0, UR7, PT ;  /* 0x0000000700007c0c */ /* 0x000fe2000bf46270 */
[----:B------:R-:W-:-:S03]  /*cd3d0*/  IMAD.WIDE R18, R142, 0x4, R4 ;  /* 0x000000048e127825 */ /* 0x000fc600078e0204 */
[----:B------:R-:W-:Y:S01]  /*cd3e0*/  ISETP.LT.AND P0, PT, R11, UR6, !P2 ;  /* 0x000000060b007c0c */ /* 0x000fe2000d701270 */
[----:B------:R-:W-:Y:S01]  /*cd3f0*/  IMAD.WIDE R16, R142, 0x4, R6 ;  /* 0x000000048e107825 */ /* 0x000fe200078e0206 */
[----:B------:R-:W-:-:S03]  /*cd400*/  ISETP.LT.AND P3, PT, R12, UR6, !P2 ;  /* 0x000000060c007c0c */ /* 0x000fc6000d761270 */
[----:B------:R-:W-:Y:S01]  /*cd410*/  IMAD.WIDE R20, R142, 0x4, R8 ;  /* 0x000000048e147825 */ /* 0x000fe200078e0208 */
[----:B------:R1:W-:Y:S03]  /*cd420*/  @P6 STG.E desc[UR4][R18.64], R248 ;  /* 0x000000f812006986 */ /* 0x0003e6000c101904 */
[----:B------:R-:W-:Y:S01]  /*cd430*/  VIADD R0, R10, 0x1c7 ;  /* 0x000001c70a007836 */ /* 0x000fe20000000000 */
[----:B------:R1:W-:Y:S04]  /*cd440*/  @P5 STG.E desc[UR4][R16.64], R151 ;  /* 0x0000009710005986 */ /* 0x0003e8000c101904 */
[----:B------:R-:W-:Y:S01]  /*cd450*/  ISETP.GE.AND P4, PT, R0, UR7, PT ;  /* 0x0000000700007c0c */ /* 0x000fe2000bf86270 */
[----:B------:R-:W4:Y:S01]  /*cd460*/  LDL.LU R142, [R1+0x27c0] ;  /* 0x0027c000018e7983 */ /* 0x000f220000300800 */
[----:B-1----:R-:W-:-:S02]  /*cd470*/  IMAD.WIDE R18, R143, 0x4, R4 ;  /* 0x000000048f127825 */ /* 0x002fc400078e0204 */
[----:B------:R-:W-:Y:S02]  /*cd480*/  ISETP.LT.AND P6, PT, R11, UR6, !P4 ;  /* 0x000000060b007c0c */ /* 0x000fe4000e7c1270 */
[----:B------:R-:W-:Y:S01]  /*cd490*/  IMAD.WIDE R16, R143, 0x4, R2 ;  /* 0x000000048f107825 */ /* 0x000fe200078e0202 */
[----:B------:R-:W-:Y:S01]  /*cd4a0*/  ISETP.LT.AND P5, PT, R12, UR6, !P4 ;  /* 0x000000060c007c0c */ /* 0x000fe2000e7a1270 */
[----:B---3--:R1:W-:Y:S01]  /*cd4b0*/  @P1 STG.E desc[UR4][R20.64], R145 ;  /* 0x0000009114001986 */ /* 0x0083e2000c101904 */
[----:B------:R-:W-:Y:S02]  /*cd4c0*/  ISETP.LT.AND P1, PT, R13, UR6, !P2 ;  /* 0x000000060d007c0c */ /* 0x000fe4000d721270 */
[----:B------:R-:W-:Y:S01]  /*cd4d0*/  ISETP.LT.AND P2, PT, R14, UR6, !P2 ;  /* 0x000000060e007c0c */ /* 0x000fe2000d741270 */
[----:B-1----:R-:W3:Y:S04]  /*cd4e0*/  LDL.LU R145, [R1+0x38c] ;  /* 0x00038c0001917983 */ /* 0x002ee80000300800 */
[----:B------:R1:W-:Y:S04]  /*cd4f0*/  @P0 STG.E desc[UR4][R16.64], R149 ;  /* 0x0000009510000986 */ /* 0x0003e8000c101904 */
[----:B------:R1:W-:Y:S02]  /*cd500*/  @P3 STG.E desc[UR4][R18.64], R150 ;  /* 0x0000009612003986 */ /* 0x0003e4000c101904 */
[----:B-1----:R-:W-:-:S04]  /*cd510*/  IMAD.WIDE R16, R143, 0x4, R6 ;  /* 0x000000048f107825 */ /* 0x002fc800078e0206 */
[----:B------:R-:W-:Y:S02]  /*cd520*/  IMAD.WIDE R18, R143, 0x4, R8 ;  /* 0x000000048f127825 */ /* 0x000fe400078e0208 */
[----:B------:R-:W3:Y:S02]  /*cd530*/  LDL.LU R143, [R1+0x2bc] ;  /* 0x0002bc00018f7983 */ /* 0x000ee40000300800 */
[C---:B--2---:R-:W-:Y:S02]  /*cd540*/  IMAD.WIDE R20, R144.reuse, 0x4, R2 ;  /* 0x0000000490147825 */ /* 0x044fe400078e0202 */
[----:B------:R-:W2:Y:S02]  /*cd550*/  LDL.LU R248, [R1+0x270] ;  /* 0x0002700001f87983 */ /* 0x000ea40000300800 */
[----:B------:R-:W-:Y:S02]  /*cd560*/  IMAD.WIDE R22, R144, 0x4, R4 ;  /* 0x0000000490167825 */ /* 0x000fe400078e0204 */
[----:B------:R-:W2:Y:S04]  /*cd570*/  LDL.LU R149, [R1+0x230] ;  /* 0x0002300001957983 */ /* 0x000ea80000300800 */
[----:B------:R1:W-:Y:S04]  /*cd580*/  @P1 STG.E desc[UR4][R16.64], R141 ;  /* 0x0000008d10001986 */ /* 0x0003e8000c101904 */
[----:B------:R1:W-:Y:S04]  /*cd590*/  @P2 STG.E desc[UR4][R18.64], R148 ;  /* 0x0000009412002986 */ /* 0x0003e8000c101904 */
[----:B-1----:R-:W2:Y:S04]  /*cd5a0*/  LDL.LU R141, [R1+0x210] ;  /* 0x00021000018d7983 */ /* 0x002ea80000300800 */
[----:B------:R-:W2:Y:S04]  /*cd5b0*/  LDL.LU R150, [R1+0x1c0] ;  /* 0x0001c00001967983 */ /* 0x000ea80000300800 */
[----:B------:R-:W2:Y:S04]  /*cd5c0*/  LDL.LU R148, [R1+0x190] ;  /* 0x0001900001947983 */ /* 0x000ea80000300800 */
[----:B----4-:R-:W-:Y:S04]  /*cd5d0*/  @P6 STG.E desc[UR4][R20.64], R147 ;  /* 0x0000009314006986 */ /* 0x010fe8000c101904 */
[----:B------:R1:W-:Y:S04]  /*cd5e0*/  @P5 STG.E desc[UR4][R22.64], R146 ;  /* 0x0000009216005986 */ /* 0x0003e8000c101904 */
[----:B-1----:R-:W4:Y:S01]  /*cd5f0*/  LDL.LU R146, [R1+0x27c8] ;  /* 0x0027c80001927983 */ /* 0x002f220000300800 */
[----:B------:R-:W-:Y:S01]  /*cd600*/  VIADD R0, R10, 0x1c8 ;  /* 0x000001c80a007836 */ /* 0x000fe20000000000 */
[----:B------:R-:W-:Y:S01]  /*cd610*/  ISETP.LT.AND P3, PT, R13, UR6, !P4 ;  /* 0x000000060d007c0c */ /* 0x000fe2000e761270 */
[----:B------:R-:W-:Y:S01]  /*cd620*/  IMAD.WIDE R16, R144, 0x4, R6 ;  /* 0x0000000490107825 */ /* 0x000fe200078e0206 */
[----:B------:R-:W4:Y:S02]  /*cd630*/  LDL.LU R147, [R1+0x27d4] ;  /* 0x0027d40001937983 */ /* 0x000f240000300800 */
[----:B------:R-:W-:-:S02]  /*cd640*/  ISETP.GE.AND P0, PT, R0, UR7, PT ;  /* 0x0000000700007c0c */ /* 0x000fc4000bf06270 */
[----:B------:R-:W-:Y:S02]  /*cd650*/  ISETP.LT.AND P4, PT, R14, UR6, !P4 ;  /* 0x000000060e007c0c */ /* 0x000fe4000e781270 */
[----:B------:R-:W-:Y:S02]  /*cd660*/  ISETP.LT.AND P6, PT, R11, UR6, !P0 ;  /* 0x000000060b007c0c */ /* 0x000fe4000c7c1270 */
[----:B------:R-:W-:Y:S02]  /*cd670*/  ISETP.LT.AND P2, PT, R12, UR6, !P0 ;  /* 0x000000060c007c0c */ /* 0x000fe4000c741270 */
[----:B------:R-:W-:Y:S01]  /*cd680*/  ISETP.LT.AND P5, PT, R13, UR6, !P0 ;  /* 0x000000060d007c0c */ /* 0x000fe2000c7a1270 */
[----:B------:R-:W-:Y:S02]  /*cd690*/  VIADD R0, R10, 0x1c9 ;  /* 0x000001c90a007836 */ /* 0x000fe40000000000 */
[----:B------:R-:W-:-:S03]  /*cd6a0*/  IMAD.WIDE R18, R142, 0x4, R2 ;  /* 0x000000048e127825 */ /* 0x000fc600078e0202 */
[----:B------:R-:W-:Y:S01]  /*cd6b0*/  ISETP.GE.AND P1, PT, R0, UR7, PT ;  /* 0x0000000700007c0c */ /* 0x000fe2000bf26270 */
[----:B------:R-:W-:Y:S01]  /*cd6c0*/  IMAD.WIDE R20, R142, 0x4, R4 ;  /* 0x000000048e147825 */ /* 0x000fe200078e0204 */
[----:B------:R-:W-:-:S03]  /*cd6d0*/  ISETP.LT.AND P0, PT, R14, UR6, !P0 ;  /* 0x000000060e007c0c */ /* 0x000fc6000c701270 */
[----:B------:R-:W-:Y:S01]  /*cd6e0*/  IMAD.WIDE R22, R142, 0x4, R6 ;  /* 0x000000048e167825 */ /* 0x000fe200078e0206 */
[----:B---3--:R1:W-:Y:S03]  /*cd6f0*/  @P3 STG.E desc[UR4][R16.64], R145 ;  /* 0x0000009110003986 */ /* 0x0083e6000c101904 */
[----:B-1----:R-:W-:Y:S02]  /*cd700*/  IMAD.WIDE R16, R144, 0x4, R8 ;  /* 0x0000000490107825 */ /* 0x002fe400078e0208 */
[----:B------:R-:W3:Y:S04]  /*cd710*/  LDL.LU R144, [R1+0x170] ;  /* 0x0001700001907983 */ /* 0x000ee80000300800 */
[----:B------:R-:W3:Y:S04]  /*cd720*/  LDL.LU R151, [R1+0x130] ;  /* 0x0001300001977983 */ /* 0x000ee80000300800 */
[----:B------:R-:W3:Y:S04]  /*cd730*/  LDL.LU R145, [R1+0x110] ;  /* 0x0001100001917983 */ /* 0x000ee80000300800 */
[----:B------:R1:W-:Y:S01]  /*cd740*/  @P4 STG.E desc[UR4][R16.64], R143 ;  /* 0x0000008f10004986 */ /* 0x0003e2000c101904 */
[----:B------:R-:W-:-:S03]  /*cd750*/  ISETP.LT.AND P4, PT, R11, UR6, !P1 ;  /* 0x000000060b007c0c */ /* 0x000fc6000cf81270 */
[----:B--2---:R2:W-:Y:S04]  /*cd760*/  @P6 STG.E desc[UR4][R18.64], R248 ;  /* 0x000000f812006986 */ /* 0x0045e8000c101904 */
[----:B------:R-:W-:Y:S04]  /*cd770*/  @P2 STG.E desc[UR4][R20.64], R149 ;  /* 0x0000009514002986 */ /* 0x000fe8000c101904 */
[----:B-1----:R-:W3:Y:S04]  /*cd780*/  LDL.LU R143, [R1+0x274] ;  /* 0x00027400018f7983 */ /* 0x002ee80000300800 */
[----:B------:R1:W-:Y:S01]  /*cd790*/  @P5 STG.E desc[UR4][R22.64], R141 ;  /* 0x0000008d16005986 */ /* 0x0003e2000c101904 */
[----:B--2---:R-:W-:-:S03]  /*cd7a0*/  IMAD.WIDE R18, R142, 0x4, R8 ;  /* 0x000000048e127825 */ /* 0x004fc600078e0208 */
[----:B-1----:R-:W2:Y:S04]  /*cd7b0*/  LDL.LU R141, [R1+0x234] ;  /* 0x00023400018d7983 */ /* 0x002ea80000300800 */
[----:B------:R1:W-:Y:S04]  /*cd7c0*/  @P0 STG.E desc[UR4][R18.64], R150 ;  /* 0x0000009612000986 */ /* 0x0003e8000c101904 */
[----:B------:R-:W2:Y:S04]  /*cd7d0*/  LDL.LU R142, [R1+0x27e8] ;  /* 0x0027e800018e7983 */ /* 0x000ea80000300800 */
[----:B------:R-:W2:Y:S01]  /*cd7e0*/  LDL.LU R149, [R1+0x214] ;  /* 0x0002140001957983 */ /* 0x000ea20000300800 */
[----:B----4-:R-:W-:-:S04]  /*cd7f0*/  IMAD.WIDE R16, R146, 0x4, R2 ;  /* 0x0000000492107825 */ /* 0x010fc800078e0202 */
[C---:B------:R-:W-:Y:S01]  /*cd800*/  IMAD.WIDE R20, R146.reuse, 0x4, R4 ;  /* 0x0000000492147825 */ /* 0x040fe200078e0204 */
[----:B------:R4:W-:Y:S03]  /*cd810*/  @P4 STG.E desc[UR4][R16.64], R148 ;  /* 0x0000009410004986 */ /* 0x0009e6000c101904 */
[----:B-1----:R-:W-:-:S04]  /*cd820*/  IMAD.WIDE R18, R146, 0x4, R6 ;  /* 0x0000000492127825 */ /* 0x002fc800078e0206 */
[----:B----4-:R-:W-:Y:S02]  /*cd830*/  IMAD.WIDE R16, R146, 0x4, R8 ;  /* 0x0000000492107825 */ /* 0x010fe400078e0208 */
[----:B------:R-:W4:Y:S02]  /*cd840*/  LDL.LU R146, [R1+0x1c4] ;  /* 0x0001c40001927983 */ /* 0x000f240000300800 */
[----:B------:R-:W-:Y:S01]  /*cd850*/  VIADD R15, R10, 0x1ca ;  /* 0x000001ca0a0f7836 */ /* 0x000fe20000000000 */
[----:B------:R-:W-:Y:S01]  /*cd860*/  ISETP.LT.AND P5, PT, R12, UR6, !P1 ;  /* 0x000000060c007c0c */ /* 0x000fe2000cfa1270 */
[----:B------:R-:W4:Y:S01]  /*cd870*/  LDL.LU R148, [R1+0x27ec] ;  /* 0x0027ec0001947983 */ /* 0x000f220000300800 */
[----:B------:R-:W-:Y:S02]  /*cd880*/  ISETP.LT.AND P2, PT, R13, UR6, !P1 ;  /* 0x000000060d007c0c */ /* 0x000fe4000cf41270 */
[----:B------:R-:W-:Y:S01]  /*cd890*/  ISETP.LT.AND P1, PT, R14, UR6, !P1 ;  /* 0x000000060e007c0c */ /* 0x000fe2000cf21270 */
[----:B------:R-:W4:Y:S01]  /*cd8a0*/  LDL.LU R150, [R1+0x194] ;  /* 0x0001940001967983 */ /* 0x000f220000300800 */
[----:B------:R-:W-:-:S04]  /*cd8b0*/  ISETP.GE.AND P3, PT, R15, UR7, PT ;  /* 0x000000070f007c0c */ /* 0x000fc8000bf66270 */
[----:B------:R-:W-:Y:S02]  /*cd8c0*/  ISETP.LT.AND P6, PT, R11, UR6, !P3 ;  /* 0x000000060b007c0c */ /* 0x000fe4000dfc1270 */
[----:B------:R-:W-:Y:S01]  /*cd8d0*/  ISETP.LT.AND P4, PT, R12, UR6, !P3 ;  /* 0x000000060c007c0c */ /* 0x000fe2000df81270 */
[----:B---3--:R1:W-:Y:S04]  /*cd8e0*/  @P5 STG.E desc[UR4][R20.64], R144 ;  /* 0x0000009014005986 */ /* 0x0083e8000c101904 */
[----:B------:R-:W-:Y:S04]  /*cd8f0*/  @P2 STG.E desc[UR4][R18.64], R151 ;  /* 0x0000009712002986 */ /* 0x000fe8000c101904 */
[----:B------:R3:W-:Y:S01]  /*cd900*/  @P1 STG.E desc[UR4][R16.64], R145 ;  /* 0x0000009110001986 */ /* 0x0007e2000c101904 */
[----:B-1----:R-:W-:-:S03]  /*cd910*/  IMAD.WIDE R20, R147, 0x4, R2 ;  /* 0x0000000493147825 */ /* 0x002fc600078e0202 */
[----:B------:R-:W4:Y:S01]  /*cd920*/  LDL.LU R144, [R1+0x174] ;  /* 0x0001740001907983 */ /* 0x000f220000300800 */
[----:B------:R-:W-:Y:S02]  /*cd930*/  ISETP.LT.AND P2, PT, R13, UR6, !P3 ;  /* 0x000000060d007c0c */ /* 0x000fe4000df41270 */
[----:B------:R-:W-:Y:S01]  /*cd940*/  ISETP.LT.AND P3, PT, R14, UR6, !P3 ;  /* 0x000000060e007c0c */ /* 0x000fe2000df61270 */
[C---:B---3--:R-:W-:Y:S01]  /*cd950*/  IMAD.WIDE R16, R147.reuse, 0x4, R4 ;  /* 0x0000000493107825 */ /* 0x048fe200078e0204 */
[----:B------:R-:W3:Y:S04]  /*cd960*/  LDL.LU R145, [R1+0x134] ;  /* 0x0001340001917983 */ /* 0x000ee80000300800 */
[----:B------:R1:W-:Y:S01]  /*cd970*/  @P6 STG.E desc[UR4][R20.64], R143 ;  /* 0x0000008f14006986 */ /* 0x0003e2000c101904 */
[----:B------:R-:W-:-:S03]  /*cd980*/  IMAD.WIDE R18, R147, 0x4, R6 ;  /* 0x0000000493127825 */ /* 0x000fc600078e0206 */
[----:B-1----:R-:W3:Y:S04]  /*cd990*/  LDL.LU R143, [R1+0x114] ;  /* 0x00011400018f7983 */ /* 0x002ee80000300800 */
[----:B--2---:R1:W-:Y:S04]  /*cd9a0*/  @P4 STG.E desc[UR4][R16.64], R141 ;  /* 0x0000008d10004986 */ /* 0x0043e8000c101904 */
[----:B-1----:R-:W2:Y:S01]  /*cd9b0*/  LDL.LU R141, [R1+0x278] ;  /* 0x00027800018d7983 */ /* 0x002ea20000300800 */
[----:B------:R-:W-:-:S03]  /*cd9c0*/  IMAD.WIDE R16, R147, 0x4, R8 ;  /* 0x0000000493107825 */ /* 0x000fc600078e0208 */
[----:B------:R-:W2:Y:S04]  /*cd9d0*/  LDL.LU R147, [R1+0x27f0] ;  /* 0x0027f00001937983 */ /* 0x000ea80000300800 */
[----:B------:R-:W-:Y:S04]  /*cd9e0*/  @P2 STG.E desc[UR4][R18.64], R149 ;  /* 0x0000009512002986 */ /* 0x000fe8000c101904 */
[----:B------:R-:W2:Y:S04]  /*cd9f0*/  LDL.LU R248, [R1+0x238] ;  /* 0x0002380001f87983 */ /* 0x000ea80000300800 */
[----:B------:R-:W2:Y:S04]  /*cda00*/  LDL.LU R151, [R1+0x218] ;  /* 0x0002180001977983 */ /* 0x000ea80000300800 */
[----:B----4-:R1:W-:Y:S04]  /*cda10*/  @P3 STG.E desc[UR4][R16.64], R146 ;  /* 0x0000009210003986 */ /* 0x0103e8000c101904 */
[----:B-1----:R-:W4:Y:S01]  /*cda20*/  LDL.LU R146, [R1+0x1c8] ;  /* 0x0001c80001927983 */ /* 0x002f220000300800 */
[----:B------:R-:W-:-:S02]  /*cda30*/  VIADD R0, R10, 0x1cb ;  /* 0x000001cb0a007836 */ /* 0x000fc40000000000 */
[----:B------:R-:W-:Y:S01]  /*cda40*/  VIADD R15, R10, 0x1cc ;  /* 0x000001cc0a0f7836 */ /* 0x000fe20000000000 */
[----:B------:R-:W4:Y:S02]  /*cda50*/  LDL.LU R149, [R1+0x198] ;  /* 0x0001980001957983 */ /* 0x000f240000300800 */
[----:B------:R-:W-:-:S04]  /*cda60*/  ISETP.GE.AND P0, PT, R0, UR7, PT ;  /* 0x0000000700007c0c */ /* 0x000fc8000bf06270 */
[----:B------:R-:W-:Y:S02]  /*cda70*/  ISETP.LT.AND P5, PT, R11, UR6, !P0 ;  /* 0x000000060b007c0c */ /* 0x000fe4000c7a1270 */
[----:B------:R-:W-:Y:S02]  /*cda80*/  ISETP.LT.AND P6, PT, R12, UR6, !P0 ;  /* 0x000000060c007c0c */ /* 0x000fe4000c7c1270 */
[----:B------:R-:W-:Y:S02]  /*cda90*/  ISETP.GE.AND P1, PT, R15, UR7, PT ;  /* 0x000000070f007c0c */ /* 0x000fe4000bf26270 */
[----:B------:R-:W-:Y:S02]  /*cdaa0*/  ISETP.LT.AND P2, PT, R13, UR6, !P0 ;  /* 0x000000060d007c0c */ /* 0x000fe4000c741270 */
[----:B------:R-:W-:Y:S01]  /*cdab0*/  ISETP.LT.AND P0, PT, R14, UR6, !P0 ;  /* 0x000000060e007c0c */ /* 0x000fe2000c701270 */
[----:B------:R-:W-:Y:S01]  /*cdac0*/  IMAD.WIDE R18, R142, 0x4, R2 ;  /* 0x000000048e127825 */ /* 0x000fe200078e0202 */
[----:B------:R-:W-:-:S03]  /*cdad0*/  ISETP.LT.AND P3, PT, R11, UR6, !P1 ;  /* 0x000000060b007c0c */ /* 0x000fc6000cf61270 */
[C---:B------:R-:W-:Y:S01]  /*cdae0*/  IMAD.WIDE R20, R142.reuse, 0x4, R4 ;  /* 0x000000048e147825 */ /* 0x040fe200078e0204 */
[----:B------:R1:W-:Y:S03]  /*cdaf0*/  @P5 STG.E desc[UR4][R18.64], R150 ;  /* 0x0000009612005986 */ /* 0x0003e6000c101904 */
[----:B------:R-:W-:Y:S01]  /*cdb00*/  IMAD.WIDE R16, R142, 0x4, R6 ;  /* 0x000000048e107825 */ /* 0x000fe200078e0206 */
[----:B------:R-:W-:-:S03]  /*cdb10*/  ISETP.LT.AND P5, PT, R13, UR6, !P1 ;  /* 0x000000060d007c0c */ /* 0x000fc6000cfa1270 */
[----:B-1----:R-:W-:Y:S01]  /*cdb20*/  IMAD.WIDE R18, R142, 0x4, R8 ;  /* 0x000000048e127825 */ /* 0x002fe200078e0208 */
[----:B------:R-:W4:Y:S04]  /*cdb30*/  LDL.LU R150, [R1+0x178] ;  /* 0x0001780001967983 */ /* 0x000f280000300800 */
[----:B------:R-:W4:Y:S04]  /*cdb40*/  LDL.LU R142, [R1+0x23c] ;  /* 0x00023c00018e7983 */ /* 0x000f280000300800 */
[----:B------:R1:W-:Y:S01]  /*cdb50*/  @P6 STG.E desc[UR4][R20.64], R144 ;  /* 0x0000009014006986 */ /* 0x0003e2000c101904 */
[----:B------:R-:W-:-:S02]  /*cdb60*/  ISETP.LT.AND P6, PT, R12, UR6, !P1 ;  /* 0x000000060c007c0c */ /* 0x000fc4000cfc1270 */
[----:B------:R-:W-:Y:S01]  /*cdb70*/  ISETP.LT.AND P1, PT, R14, UR6, !P1 ;  /* 0x000000060e007c0c */ /* 0x000fe2000cf21270 */
[----:B---3--:R3:W-:Y:S01]  /*cdb80*/  @P2 STG.E desc[UR4][R16.64], R145 ;  /* 0x0000009110002986 */ /* 0x0087e2000c101904 */
[----:B-1----:R-:W-:-:S03]  /*cdb90*/  IMAD.WIDE R20, R148, 0x4, R2 ;  /* 0x0000000494147825 */ /* 0x002fc600078e0202 */
[----:B------:R-:W4:Y:S04]  /*cdba0*/  LDL.LU R144, [R1+0x27f8] ;  /* 0x0027f80001907983 */ /* 0x000f280000300800 */
[----:B---3--:R-:W3:Y:S04]  /*cdbb0*/  LDL.LU R145, [R1+0x138] ;  /* 0x0001380001917983 */ /* 0x008ee80000300800 */
[----:B------:R1:W-:Y:S01]  /*cdbc0*/  @P0 STG.E desc[UR4][R18.64], R143 ;  /* 0x0000008f12000986 */ /* 0x0003e2000c101904 */
[----:B------:R-:W-:-:S03]  /*cdbd0*/  IMAD.WIDE R16, R148, 0x4, R4 ;  /* 0x0000000494107825 */ /* 0x000fc600078e0204 */
[----:B-1----:R-:W3:Y:S01]  /*cdbe0*/  LDL.LU R143, [R1+0x118] ;  /* 0x00011800018f7983 */ /* 0x002ee20000300800 */
[----:B------:R-:W-:-:S03]  /*cdbf0*/  IMAD.WIDE R18, R148, 0x4, R6 ;  /* 0x0000000494127825 */ /* 0x000fc600078e0206 */
[----:B--2---:R1:W-:Y:S04]  /*cdc00*/  @P3 STG.E desc[UR4][R20.64], R141 ;  /* 0x0000008d14003986 */ /* 0x0043e8000c101904 */
[----:B-1----:R-:W2:Y:S01]  /*cdc10*/  LDL.LU R141, [R1+0x27c] ;  /* 0x00027c00018d7983 */ /* 0x002ea20000300800 */
[----:B------:R-:W-:-:S03]  /*cdc20*/  IMAD.WIDE R20, R148, 0x4, R8 ;  /* 0x0000000494147825 */ /* 0x000fc600078e0208 */
[----:B------:R-:W-:Y:S04]  /*cdc30*/  @P6 STG.E desc[UR4][R16.64], R248 ;  /* 0x000000f810006986 */ /* 0x000fe8000c101904 */
[----:B------:R-:W-:Y:S04]  /*cdc40*/  @P5 STG.E desc[UR4][R18.64], R151 ;  /* 0x0000009712005986 */ /* 0x000fe8000c101904 */
[----:B------:R-:W2:Y:S04]  /*cdc50*/  LDL.LU R148, [R1+0x2800] ;  /* 0x0028000001947983 */ /* 0x000ea80000300800 */
[----:B----4-:R1:W-:Y:S04]  /*cdc60*/  @P1 STG.E desc[UR4][R20.64], R146 ;  /* 0x0000009214001986 */ /* 0x0103e8000c101904 */
[----:B-1----:R-:W4:Y:S01]  /*cdc70*/  LDL.LU R146, [R1+0x21c] ;  /* 0x00021c0001927983 */ /* 0x002f220000300800 */
[----:B------:R-:W-:-:S02]  /*cdc80*/  VIADD R0, R10, 0x1cd ;  /* 0x000001cd0a007836 */ /* 0x000fc40000000000 */
[----:B------:R-:W-:Y:S01]  /*cdc90*/  IMAD.WIDE R16, R147, 0x4, R2 ;  /* 0x0000000493107825 */ /* 0x000fe200078e0202 */
[----:B------:R-:W4:Y:S02]  /*cdca0*/  LDL.LU R244, [R1+0x1cc] ;  /* 0x0001cc0001f47983 */ /* 0x000f240000300800 */
[----:B------:R-:W-:Y:S01]  /*cdcb0*/  ISETP.GE.AND P4, PT, R0, UR7, PT ;  /* 0x0000000700007c0c */ /* 0x000fe2000bf86270 */
[----:B------:R-:W-:Y:S01]  /*cdcc0*/  VIADD R0, R10, 0x1ce ;  /* 0x000001ce0a007836 */ /* 0x000fe20000000000 */
[----:B------:R-:W4:Y:S02]  /*cdcd0*/  LDL.LU R248, [R1+0x19c] ;  /* 0x00019c0001f87983 */ /* 0x000f240000300800 */
[----:B------:R-:W-:Y:S02]  /*cdce0*/  ISETP.LT.AND P0, PT, R11, UR6, !P4 ;  /* 0x000000060b007c0c */ /* 0x000fe4000e701270 */
[----:B------:R-:W-:Y:S01]  /*cdcf0*/  ISETP.LT.AND P3, PT, R12, UR6, !P4 ;  /* 0x000000060c007c0c */ /* 0x000fe2000e761270 */
[----:B------:R-:W-:Y:S01]  /*cdd00*/  IMAD.WIDE R18, R147, 0x4, R4 ;  /* 0x0000000493127825 */ /* 0x000fe200078e0204 */
[----:B------:R-:W-:Y:S01]  /*cdd10*/  ISETP.GE.AND P2, PT, R0, UR7, PT ;  /* 0x0000000700007c0c */ /* 0x000fe2000bf46270 */
[----:B------:R-:W4:Y:S01]  /*cdd20*/  LDL.LU R151, [R1+0x17c] ;  /* 0x00017c0001977983 */ /* 0x000f220000300800 */
[----:B------:R-:W-:-:S02]  /*cdd30*/  ISETP.LT.AND P1, PT, R13, UR6, !P4 ;  /* 0x000000060d007c0c */ /* 0x000fc4000e721270 */
[----:B------:R-:W-:Y:S02]  /*cdd40*/  ISETP.LT.AND P4, PT, R14, UR6, !P4 ;  /* 0x000000060e007c0c */ /* 0x000fe4000e781270 */
[----:B------:R-:W-:Y:S02]  /*cdd50*/  ISETP.LT.AND P6, PT, R11, UR6, !P2 ;  /* 0x000000060b007c0c */ /* 0x000fe4000d7c1270 */
[----:B------:R-:W-:Y:S01]  /*cdd60*/  ISETP.LT.AND P5, PT, R12, UR6, !P2 ;  /* 0x000000060c007c0c */ /* 0x000fe2000d7a1270 */
[----:B------:R1:W-:Y:S04]  /*cdd70*/  @P0 STG.E desc[UR4][R16.64], R149 ;  /* 0x0000009510000986 */ /* 0x0003e8000c101904 */
[----:B------:R1:W-:Y:S01]  /*cdd80*/  @P3 STG.E desc[UR4][R18.64], R150 ;  /* 0x0000009612003986 */ /* 0x0003e2000c101904 */
[----:B------:R-:W-:Y:S01]  /*cdd90*/  ISETP.LT.AND P3, PT, R13, UR6, !P2 ;  /* 0x000000060d007c0c */ /* 0x000fe2000d761270 */
[----:B-1----:R-:W-:-:S02]  /*cdda0*/  IMAD.WIDE R16, R147, 0x4, R6 ;  /* 0x0000000493107825 */ /* 0x002fc400078e0206 */
[----:B------:R-:W4:Y:S02]  /*cddb0*/  LDL.LU R149, [R1+0x13c] ;  /* 0x00013c0001957983 */ /* 0x000f240000300800 */
[----:B------:R-:W-:-:S04]  /*cddc0*/  IMAD.WIDE R18, R147, 0x4, R8 ;  /* 0x0000000493127825 */ /* 0x000fc800078e0208 */
[----:B------:R-:W-:-:S04]  /*cddd0*/  IMAD.WIDE R20, R144, 0x4, R2 ;  /* 0x0000000490147825 */ /* 0x000fc800078e0202 */
[C---:B------:R-:W-:Y:S01]  /*cdde0*/  IMAD.WIDE R22, R144.reuse, 0x4, R4 ;  /* 0x0000000490167825 */ /* 0x040fe200078e0204 */
[----:B---3--:R1:W-:Y:S04]  /*cddf0*/  @P1 STG.E desc[UR4][R16.64], R145 ;  /* 0x0000009110001986 */ /* 0x0083e8000c101904 */
[----:B-1----:R-:W3:Y:S04]  /*cde00*/  LDL.LU R145, [R1+0x11c] ;  /* 0x00011c0001917983 */ /* 0x002ee80000300800 */
[----:B------:R1:W-:Y:S01]  /*cde10*/  @P4 STG.E desc[UR4][R18.64], R143 ;  /* 0x0000008f12004986 */ /* 0x0003e2000c101904 */
[----:B------:R-:W-:-:S03]  /*cde20*/  IMAD.WIDE R16, R144, 0x4, R6 ;  /* 0x0000000490107825 */ /* 0x000fc600078e0206 */
[----:B-1----:R-:W3:Y:S04]  /*cde30*/  LDL.LU R143, [R1+0xd0] ;  /* 0x0000d000018f7983 */ /* 0x002ee80000300800 */
[----:B--2---:R1:W-:Y:S04]  /*cde40*/  @P6 STG.E desc[UR4][R20.64], R141 ;  /* 0x0000008d14006986 */ /* 0x0043e8000c101904 */
[----:B------:R2:W-:Y:S04]  /*cde50*/  @P5 STG.E desc[UR4][R22.64], R142 ;  /* 0x0000008e16005986 */ /* 0x0005e8000c101904 */
[----:B-1----:R-:W3:Y:S04]  /*cde60*/  LDL.LU R141, [R1+0x2810] ;  /* 0x00281000018d7983 */ /* 0x002ee80000300800 */
[----:B--2---:R-:W2:Y:S04]  /*cde70*/  LDL.LU R142, [R1+0x281c] ;  /* 0x00281c00018e7983 */ /* 0x004ea80000300800 */
[----:B------:R-:W2:Y:S04]  /*cde80*/  LDL.LU R150, [R1+0xb0] ;  /* 0x0000b00001967983 */ /* 0x000ea80000300800 */
[----:B------:R-:W2:Y:S04]  /*cde90*/  LDL.LU R147, [R1+0x80] ;  /* 0x0000800001937983 */ /* 0x000ea80000300800 */
[----:B----4-:R1:W-:Y:S02]  /*cdea0*/  @P3 STG.E desc[UR4][R16.64], R146 ;  /* 0x0000009210003986 */ /* 0x0103e4000c101904 */
[----:B-1----:R-:W-:-:S02]  /*cdeb0*/  IMAD.WIDE R16, R144, 0x4, R8 ;  /* 0x0000000490107825 */ /* 0x002fc400078e0208 */
[----:B------:R-:W4:Y:S04]  /*cdec0*/  LDL.LU R146, [R1+0x30] ;  /* 0x0000300001927983 */ /* 0x000f280000300800 */
[----:B------:R-:W4:Y:S01]  /*cded0*/  LDL.LU R144, [R1] ;  /* 0x0000000001907983 */ /* 0x000f220000300800 */
[----:B------:R-:W-:Y:S01]  /*cdee0*/  VIADD R0, R10, 0x1cf ;  /* 0x000001cf0a007836 */ /* 0x000fe20000000000 */
[----:B------:R-:W-:-:S04]  /*cdef0*/  ISETP.LT.AND P2, PT, R14, UR6, !P2 ;  /* 0x000000060e007c0c */ /* 0x000fc8000d741270 */
[----:B------:R-:W-:-:S04]  /*cdf00*/  ISETP.GE.AND P0, PT, R0, UR7, PT ;  /* 0x0000000700007c0c */ /* 0x000fc8000bf06270 */
[----:B------:R-:W-:Y:S02]  /*cdf10*/  ISETP.LT.AND P6, PT, R11, UR6, !P0 ;  /* 0x000000060b007c0c */ /* 0x000fe4000c7c1270 */
[----:B------:R-:W-:Y:S02]  /*cdf20*/  ISETP.LT.AND P4, PT, R12, UR6, !P0 ;  /* 0x000000060c007c0c */ /* 0x000fe4000c781270 */
[----:B------:R-:W-:Y:S01]  /*cdf30*/  ISETP.LT.AND P5, PT, R13, UR6, !P0 ;  /* 0x000000060d007c0c */ /* 0x000fe2000c7a1270 */
[----:B------:R-:W-:Y:S02]  /*cdf40*/  VIADD R0, R10, 0x1d0 ;  /* 0x000001d00a007836 */ /* 0x000fe40000000000 */
[----:B------:R-:W-:Y:S01]  /*cdf50*/  IMAD.WIDE R18, R148, 0x4, R2 ;  /* 0x0000000494127825 */ /* 0x000fe200078e0202 */
[----:B------:R-:W-:Y:S02]  /*cdf60*/  ISETP.LT.AND P0, PT, R14, UR6, !P0 ;  /* 0x000000060e007c0c */ /* 0x000fe4000c701270 */
[----:B------:R-:W-:Y:S01]  /*cdf70*/  ISETP.GE.AND P1, PT, R0, UR7, PT ;  /* 0x0000000700007c0c */ /* 0x000fe2000bf26270 */
[C---:B------:R-:W-:Y:S01]  /*cdf80*/  IMAD.WIDE R20, R148.reuse, 0x4, R4 ;  /* 0x0000000494147825 */ /* 0x040fe200078e0204 */
[----:B------:R-:W-:Y:S03]  /*cdf90*/  @P2 STG.E desc[UR4][R16.64], R244 ;  /* 0x000000f410002986 */ /* 0x000fe6000c101904 */
[----:B------:R-:W-:Y:S01]  /*cdfa0*/  IMAD.WIDE R22, R148, 0x4, R6 ;  /* 0x0000000494167825 */ /* 0x000fe200078e0206 */
[----:B------:R1:W-:Y:S01]  /*cdfb0*/  @P6 STG.E desc[UR4][R18.64], R248 ;  /* 0x000000f812006986 */ /* 0x0003e2000c101904 */
[----:B------:R-:W-:-:S02]  /*cdfc0*/  ISETP.LT.AND P2, PT, R11, UR6, !P1 ;  /* 0x000000060b007c0c */ /* 0x000fc4000cf41270 */
[----:B------:R-:W-:Y:S01]  /*cdfd0*/  VIADD R15, R10, 0x1d1 ;  /* 0x000001d10a0f7836 */ /* 0x000fe20000000000 */
[----:B------:R-:W-:Y:S04]  /*cdfe0*/  @P4 STG.E desc[UR4][R20.64], R151 ;  /* 0x0000009714004986 */ /* 0x000fe8000c101904 */
[----:B------:R-:W-:Y:S01]  /*cdff0*/  @P5 STG.E desc[UR4][R22.64], R149 ;  /* 0x0000009516005986 */ /* 0x000fe2000c101904 */
[----:B------:R-:W-:Y:S02]  /*ce000*/  ISETP.LT.AND P5, PT, R12, UR6, !P1 ;  /* 0x000000060c007c0c */ /* 0x000fe4000cfa1270 */
[----:B------:R-:W-:Y:S01]  /*ce010*/  ISETP.GE.AND P3, PT, R15, UR7, PT ;  /* 0x000000070f007c0c */ /* 0x000fe2000bf66270 */
[----:B-1----:R-:W-:Y:S01]  /*ce020*/  IMAD.WIDE R18, R148, 0x4, R8 ;  /* 0x0000000494127825 */ /* 0x002fe200078e0208 */
[----:B------:R-:W-:Y:S01]  /*ce030*/  ISETP.LT.AND P4, PT, R13, UR6, !P1 ;  /* 0x000000060d007c0c */ /* 0x000fe2000cf81270 */
[----:B------:R-:W4:Y:S01]  /*ce040*/  LDL.LU R148, [R1+0x2820] ;  /* 0x0028200001947983 */ /* 0x000f220000300800 */
[----:B------:R-:W-:-:S02]  /*ce050*/  ISETP.LT.AND P1, PT, R14, UR6, !P1 ;  /* 0x000000060e007c0c */ /* 0x000fc4000cf21270 */
[----:B------:R-:W-:Y:S01]  /*ce060*/  ISETP.LT.AND P6, PT, R11, UR6, !P3 ;  /* 0x000000060b007c0c */ /* 0x000fe2000dfc1270 */
[----:B---3--:R1:W-:Y:S04]  /*ce070*/  @P0 STG.E desc[UR4][R18.64], R145 ;  /* 0x0000009112000986 */ /* 0x0083e8000c101904 */
[----:B-1----:R-:W3:Y:S01]  /*ce080*/  LDL.LU R145, [R1+0xd4] ;  /* 0x0000d40001917983 */ /* 0x002ee20000300800 */
[----:B------:R-:W-:-:S04]  /*ce090*/  IMAD.WIDE R16, R141, 0x4, R2 ;  /* 0x000000048d107825 */ /* 0x000fc800078e0202 */
[C---:B------:R-:W-:Y:S01]  /*ce0a0*/  IMAD.WIDE R18, R141.reuse, 0x4, R4 ;  /* 0x000000048d127825 */ /* 0x040fe200078e0204 */
[----:B------:R1:W-:Y:S03]  /*ce0b0*/  @P2 STG.E desc[UR4][R16.64], R143 ;  /* 0x0000008f10002986 */ /* 0x0003e6000c101904 */
[C---:B------:R-:W-:Y:S01]  /*ce0c0*/  IMAD.WIDE R20, R141.reuse, 0x4, R6 ;  /* 0x000000048d147825 */ /* 0x040fe200078e0206 */
[----:B--2---:R2:W-:Y:S03]  /*ce0d0*/  @P5 STG.E desc[UR4][R18.64], R150 ;  /* 0x0000009612005986 */ /* 0x0045e6000c101904 */
[----:B-1----:R-:W-:Y:S02]  /*ce0e0*/  IMAD.WIDE R16, R141, 0x4, R8 ;  /* 0x000000048d107825 */ /* 0x002fe400078e0208 */
[----:B------:R-:W3:Y:S02]  /*ce0f0*/  LDL.LU R141, [R1+0xb4] ;  /* 0x0000b400018d7983 */ /* 0x000ee40000300800 */
[----:B--2---:R-:W-:-:S02]  /*ce100*/  IMAD.WIDE R18, R142, 0x4, R2 ;  /* 0x000000048e127825 */ /* 0x004fc400078e0202 */
[----:B------:R-:W2:Y:S04]  /*ce110*/  LDL.LU R143, [R1+0x2828] ;  /* 0x00282800018f7983 */ /* 0x000ea80000300800 */
[----:B------:R1:W-:Y:S04]  /*ce120*/  @P4 STG.E desc[UR4][R20.64], R147 ;  /* 0x0000009314004986 */ /* 0x0003e8000c101904 */
[----:B----4-:R4:W-:Y:S04]  /*ce130*/  @P1 STG.E desc[UR4][R16.64], R146 ;  /* 0x0000009210001986 */ /* 0x0109e8000c101904 */
[----:B-1----:R-:W2:Y:S04]  /*ce140*/  LDL.LU R147, [R1+0x84] ;  /* 0x0000840001937983 */ /* 0x002ea80000300800 */
[----:B------:R1:W-:Y:S04]  /*ce150*/  @P6 STG.E desc[UR4][R18.64], R144 ;  /* 0x0000009012006986 */ /* 0x0003e8000c101904 */
[----:B----4-:R-:W4:Y:S04]  /*ce160*/  LDL.LU R146, [R1+0x34] ;  /* 0x0000340001927983 */ /* 0x010f280000300800 */
[----:B-1----:R-:W4:Y:S01]  /*ce170*/  LDL.LU R144, [R1+0x4] ;  /* 0x0000040001907983 */ /* 0x002f220000300800 */
[----:B------:R-:W-:Y:S01]  /*ce180*/  ISETP.LT.AND P2, PT, R12, UR6, !P3 ;  /* 0x000000060c007c0c */ /* 0x000fe2000df41270 */
[----:B------:R-:W-:Y:S01]  /*ce190*/  VIADD R0, R10, 0x1d2 ;  /* 0x000001d20a007836 */ /* 0x000fe20000000000 */
[----:B------:R-:W-:-:S02]  /*ce1a0*/  ISETP.LT.AND P4, PT, R13, UR6, !P3 ;  /* 0x000000060d007c0c */ /* 0x000fc4000df81270 */
[----:B------:R-:W-:Y:S01]  /*ce1b0*/  ISETP.LT.AND P3, PT, R14, UR6, !P3 ;  /* 0x000000060e007c0c */ /* 0x000fe2000df61270 */
[----:B------:R-:W-:Y:S01]  /*ce1c0*/  IMAD.WIDE R16, R142, 0x4, R4 ;  /* 0x000000048e107825 */ /* 0x000fe200078e0204 */
[----:B------:R-:W-:-:S03]  /*ce1d0*/  ISETP.GE.AND P0, PT, R0, UR7, PT ;  /* 0x0000000700007c0c */ /* 0x000fc6000bf06270 */
[----:B------:R-:W-:Y:S01]  /*ce1e0*/  VIADD R15, R10, 0x1d3 ;  /* 0x000001d30a0f7836 */ /* 0x000fe20000000000 */
[----:B------:R-:W-:Y:S01]  /*ce1f0*/  ISETP.LT.AND P5, PT, R11, UR6, !P0 ;  /* 0x000000060b007c0c */ /* 0x000fe2000c7a1270 */
[----:B------:R-:W-:Y:S01]  /*ce200*/  IMAD.WIDE R18, R142, 0x4, R6 ;  /* 0x000000048e127825 */ /* 0x000fe200078e0206 */
[----:B------:R-:W-:Y:S01]  /*ce210*/  ISETP.LT.AND P6, PT, R12, UR6, !P0 ;  /* 0x000000060c007c0c */ /* 0x000fe2000c7c1270 */
[----:B------:R1:W-:Y:S01]  /*ce220*/  @P2 STG.E desc[UR4][R16.64], R240 ;  /* 0x000000f010002986 */ /* 0x0003e2000c101904 */
[----:B------:R-:W-:-:S03]  /*ce230*/  ISETP.GE.AND P1, PT, R15, UR7, PT ;  /* 0x000000070f007c0c */ /* 0x000fc6000bf26270 */
[----:B------:R1:W-:Y:S01]  /*ce240*/  @P4 STG.E desc[UR4][R18.64], R236 ;  /* 0x000000ec12004986 */ /* 0x0003e2000c101904 */
[----:B------:R-:W-:Y:S02]  /*ce250*/  ISETP.LT.AND P4, PT, R13, UR6, !P0 ;  /* 0x000000060d007c0c */ /* 0x000fe4000c781270 */
[----:B------:R-:W-:Y:S01]  /*ce260*/  ISETP.LT.AND P0, PT, R14, UR6, !P0 ;  /* 0x000000060e007c0c */ /* 0x000fe2000c701270 */
[----:B-1----:R-:W-:Y:S02]  /*ce270*/  IMAD.WIDE R16, R142, 0x4, R8 ;  /* 0x000000048e107825 */ /* 0x002fe400078e0208 */
[----:B------:R-:W4:Y:S02]  /*ce280*/  LDL.LU R142, [R1+0x2834] ;  /* 0x00283400018e7983 */ /* 0x000f240000300800 */
[C---:B------:R-:W-:Y:S02]  /*ce290*/  IMAD.WIDE R18, R148.reuse, 0x4, R2 ;  /* 0x0000000494127825 */ /* 0x040fe400078e0202 */
[----:B------:R1:W-:Y:S01]  /*ce2a0*/  @P3 STG.E desc[UR4][R16.64], R232 ;  /* 0x000000e810003986 */ /* 0x0003e2000c101904 */
[----:B------:R-:W-:Y:S01]  /*ce2b0*/  ISETP.LT.AND P3, PT, R11, UR6, !P1 ;  /* 0x000000060b007c0c */ /* 0x000fe2000cf61270 */
[----:B------:R-:W-:-:S04]  /*ce2c0*/  IMAD.WIDE R20, R148, 0x4, R4 ;  /* 0x0000000494147825 */ /* 0x000fc800078e0204 */
[C---:B-1----:R-:W-:Y:S01]  /*ce2d0*/  IMAD.WIDE R16, R148.reuse, 0x4, R6 ;  /* 0x0000000494107825 */ /* 0x042fe200078e0206 */
[----:B---3--:R1:W-:Y:S04]  /*ce2e0*/  @P5 STG.E desc[UR4][R18.64], R145 ;  /* 0x0000009112005986 */ /* 0x0083e8000c101904 */
[----:B-1----:R-:W3:Y:S01]  /*ce2f0*/  LDL.LU R145, [R1+0xd8] ;  /* 0x0000d80001917983 */ /* 0x002ee20000300800 */
[----:B------:R-:W-:-:S03]  /*ce300*/  IMAD.WIDE R18, R148, 0x4, R8 ;  /* 0x0000000494127825 */ /* 0x000fc600078e0208 */
[----:B------:R1:W-:Y:S04]  /*ce310*/  @P6 STG.E desc[UR4][R20.64], R141 ;  /* 0x0000008d14006986 */ /* 0x0003e8000c101904 */
[----:B-1----:R-:W3:Y:S01]  /*ce320*/  LDL.LU R141, [R1+0xb8] ;  /* 0x0000b800018d7983 */ /* 0x002ee20000300800 */
[----:B--2---:R-:W-:-:S03]  /*ce330*/  IMAD.WIDE R20, R143, 0x4, R2 ;  /* 0x000000048f147825 */ /* 0x004fc600078e0202 */
[----:B------:R-:W2:Y:S04]  /*ce340*/  LDL.LU R150, [R1+0x2840] ;  /* 0x0028400001967983 */ /* 0x000ea80000300800 */
[----:B------:R-:W2:Y:S04]  /*ce350*/  LDL.LU R149, [R1+0x88] ;  /* 0x0000880001957983 */ /* 0x000ea80000300800 */
[----:B------:R-:W-:Y:S04]  /*ce360*/  @P4 STG.E desc[UR4][R16.64], R147 ;  /* 0x0000009310004986 */ /* 0x000fe8000c101904 */
[----:B----4-:R1:W-:Y:S04]  /*ce370*/  @P0 STG.E desc[UR4][R18.64], R146 ;  /* 0x0000009212000986 */ /* 0x0103e8000c101904 */
[----:B------:R4:W-:Y:S04]  /*ce380*/  @P3 STG.E desc[UR4][R20.64], R144 ;  /* 0x0000009014003986 */ /* 0x0009e8000c101904 */
[----:B-1----:R-:W2:Y:S04]  /*ce390*/  LDL.LU R146, [R1+0x38] ;  /* 0x0000380001927983 */ /* 0x002ea80000300800 */
[----:B----4-:R-:W4:Y:S01]  /*ce3a0*/  LDL.LU R144, [R1+0x8] ;  /* 0x0000080001907983 */ /* 0x010f220000300800 */
[----:B------:R-:W-:Y:S01]  /*ce3b0*/  ISETP.LT.AND P6, PT, R12, UR6, !P1 ;  /* 0x000000060c007c0c */ /* 0x000fe2000cfc1270 */
[----:B------:R-:W-:Y:S01]  /*ce3c0*/  VIADD R0, R10, 0x1d4 ;  /* 0x000001d40a007836 */ /* 0x000fe20000000000 */
[----:B------:R-:W-:-:S02]  /*ce3d0*/  ISETP.LT.AND P5, PT, R13, UR6, !P1 ;  /* 0x000000060d007c0c */ /* 0x000fc4000cfa1270 */
[----:B------:R-:W-:Y:S02]  /*ce3e0*/  ISETP.LT.AND P1, PT, R14, UR6, !P1 ;  /* 0x000000060e007c0c */ /* 0x000fe4000cf21270 */
[----:B------:R-:W-:Y:S01]  /*ce3f0*/  ISETP.GE.AND P2, PT, R0, UR7, PT ;  /* 0x0000000700007c0c */ /* 0x000fe2000bf46270 */
[----:B------:R-:W-:-:S03]  /*ce400*/  IMAD.WIDE R16, R143, 0x4, R4 ;  /* 0x000000048f107825 */ /* 0x000fc600078e0204 */
[----:B------:R-:W-:Y:S01]  /*ce410*/  ISETP.LT.AND P0, PT, R11, UR6, !P2 ;  /* 0x000000060b007c0c */ /* 0x000fe2000d701270 */
[----:B------:R-:W-:Y:S02]  /*ce420*/  VIADD R0, R10, 0x1d5 ;  /* 0x000001d50a007836 */ /* 0x000fe40000000000 */
[----:B------:R-:W-:Y:S01]  /*ce430*/  IMAD.WIDE R18, R143, 0x4, R6 ;  /* 0x000000048f127825 */ /* 0x000fe200078e0206 */
[----:B------:R-:W-:-:S03]  /*ce440*/  ISETP.LT.AND P3, PT, R12, UR6, !P2 ;  /* 0x000000060c007c0c */ /* 0x000fc6000d761270 */
[----:B------:R-:W-:Y:S01]  /*ce450*/  IMAD.WIDE R20, R143, 0x4, R8 ;  /* 0x000000048f147825 */ /* 0x000fe200078e0208 */
[----:B------:R1:W-:Y:S01]  /*ce460*/  @P6 STG.E desc[UR4][R16.64], R241 ;  /* 0x000000f110006986 */ /* 0x0003e2000c101904 */
[----:B------:R-:W-:-:S03]  /*ce470*/  ISETP.GE.AND P4, PT, R0, UR7, PT ;  /* 0x0000000700007c0c */ /* 0x000fc6000bf86270 */
[----:B------:R1:W-:Y:S01]  /*ce480*/  @P5 STG.E desc[UR4][R18.64], R237 ;  /* 0x000000ed12005986 */ /* 0x0003e2000c101904 */
[----:B------:R-:W-:-:S03]  /*ce490*/  ISETP.LT.AND P6, PT, R11, UR6, !P4 ;  /* 0x000000060b007c0c */ /* 0x000fc6000e7c1270 */
[----:B------:R-:W-:Y:S01]  /*ce4a0*/  @P1 STG.E desc[UR4][R20.64], R233 ;  /* 0x000000e914001986 */ /* 0x000fe2000c101904 */
[----:B------:R-:W-:Y:S02]  /*ce4b0*/  ISETP.LT.AND P1, PT, R13, UR6, !P2 ;  /* 0x000000060d007c0c */ /* 0x000fe4000d721270 */
[----:B------:R-:W-:Y:S01]  /*ce4c0*/  ISETP.LT.AND P2, PT, R14, UR6, !P2 ;  /* 0x000000060e007c0c */ /* 0x000fe2000d741270 */
[C---:B-1----:R-:W-:Y:S01]  /*ce4d0*/  IMAD.WIDE R16, R142.reuse, 0x4, R2 ;  /* 0x000000048e107825 */ /* 0x042fe200078e0202 */
[----:B------:R-:W4:Y:S03]  /*ce4e0*/  LDL.LU R143, [R1+0x2848] ;  /* 0x00284800018f7983 */ /* 0x000f260000300800 */
[C---:B------:R-:W-:Y:S01]  /*ce4f0*/  IMAD.WIDE R18, R142.reuse, 0x4, R4 ;  /* 0x000000048e127825 */ /* 0x040fe200078e0204 */
[----:B------:R-:W4:Y:S04]  /*ce500*/  LDL.LU R148, [R1+0xdc] ;  /* 0x0000dc0001947983 */ /* 0x000f280000300800 */
[----:B------:R-:W4:Y:S04]  /*ce510*/  LDL.LU R147, [R1+0xbc] ;  /* 0x0000bc0001937983 */ /* 0x000f280000300800 */
[----:B---3--:R1:W-:Y:S02]  /*ce520*/  @P0 STG.E desc[UR4][R16.64], R145 ;  /* 0x0000009110000986 */ /* 0x0083e4000c101904 */
[----:B-1----:R-:W-:-:S02]  /*ce530*/  IMAD.WIDE R16, R142, 0x4, R6 ;  /* 0x000000048e107825 */ /* 0x002fc400078e0206 */
[----:B------:R-:W3:Y:S04]  /*ce540*/  LDL.LU R145, [R1+0x8c] ;  /* 0x00008c0001917983 */ /* 0x000ee80000300800 */
[----:B------:R1:W-:Y:S01]  /*ce550*/  @P3 STG.E desc[UR4][R18.64], R141 ;  /* 0x0000008d12003986 */ /* 0x0003e2000c101904 */
[----:B--2---:R-:W-:-:S03]  /*ce560*/  IMAD.WIDE R20, R150, 0x4, R2 ;  /* 0x0000000496147825 */ /* 0x004fc600078e0202 */
[----:B------:R-:W-:Y:S01]  /*ce570*/  @P1 STG.E desc[UR4][R16.64], R149 ;  /* 0x0000009510001986 */ /* 0x000fe2000c101904 */
[----:B-1----:R-:W-:-:S03]  /*ce580*/  IMAD.WIDE R18, R142, 0x4, R8 ;  /* 0x000000048e127825 */ /* 0x002fc600078e0208 */
[----:B------:R-:W2:Y:S04]  /*ce590*/  LDL.LU R141, [R1+0x2858] ;  /* 0x00285800018d7983 */ /* 0x000ea80000300800 */
[----:B------:R-:W2:Y:S04]  /*ce5a0*/  LDL.LU R142, [R1+0x285c] ;  /* 0x00285c00018e7983 */ /* 0x000ea80000300800 */
[----:B------:R1:W-:Y:S04]  /*ce5b0*/  @P2 STG.E desc[UR4][R18.64], R146 ;  /* 0x0000009212002986 */ /* 0x0003e8000c101904 */
[----:B----4-:R4:W-:Y:S04]  /*ce5c0*/  @P6 STG.E desc[UR4][R20.64], R144 ;  /* 0x0000009014006986 */ /* 0x0109e8000c101904 */
[----:B-1----:R-:W2:Y:S04]  /*ce5d0*/  LDL.LU R146, [R1+0x3c] ;  /* 0x00003c0001927983 */ /* 0x002ea80000300800 */
[----:B----4-:R-:W4:Y:S01]  /*ce5e0*/  LDL.LU R144, [R1+0xc] ;  /* 0x00000c0001907983 */ /* 0x010f220000300800 */
[----:B------:R-:W-:-:S02]  /*ce5f0*/  ISETP.LT.AND P5, PT, R12, UR6, !P4 ;  /* 0x000000060c007c0c */ /* 0x000fc4000e7a1270 */
[----:B------:R-:W-:Y:S01]  /*ce600*/  ISETP.LT.AND P3, PT, R13, UR6, !P4 ;  /* 0x000000060d007c0c */ /* 0x000fe2000e761270 */
[----:B------:R-:W-:Y:S01]  /*ce610*/  VIADD R0, R10, 0x1d6 ;  /* 0x000001d60a007836 */ /* 0x000fe20000000000 */
[----:B------:R-:W-:Y:S01]  /*ce620*/  ISETP.LT.AND P4, PT, R14, UR6, !P4 ;  /* 0x000000060e007c0c */ /* 0x000fe2000e781270 */
[----:B------:R-:W-:-:S04]  /*ce630*/  IMAD.WIDE R22, R150, 0x4, R4 ;  /* 0x0000000496167825 */ /* 0x000fc800078e0204 */
[----:B------:R-:W-:Y:S01]  /*ce640*/  IMAD.WIDE R16, R150, 0x4, R6 ;  /* 0x0000000496107825 */ /* 0x000fe200078e0206 */
[----:B------:R-:W-:-:S03]  /*ce650*/  ISETP.GE.AND P0, PT, R0, UR7, PT ;  /* 0x0000000700007c0c */ /* 0x000fc6000bf06270 */
[----:B------:R-:W-:Y:S01]  /*ce660*/  VIADD R15, R10, 0x1d7 ;  /* 0x000001d70a0f7836 */ /* 0x000fe20000000000 */
[----:B------:R-:W-:Y:S01]  /*ce670*/  @P5 STG.E desc[UR4][R22.64], R242 ;  /* 0x000000f216005986 */ /* 0x000fe2000c101904 */
[----:B------:R-:W-:-:S03]  /*ce680*/  ISETP.LT.AND P6, PT, R11, UR6, !P0 ;  /* 0x000000060b007c0c */ /* 0x000fc6000c7c1270 */
[----:B------:R1:W-:Y:S01]  /*ce690*/  @P3 STG.E desc[UR4][R16.64], R238 ;  /* 0x000000ee10003986 */ /* 0x0003e2000c101904 */
[----:B------:R-:W-:Y:S02]  /*ce6a0*/  ISETP.LT.AND P2, PT, R12, UR6, !P0 ;  /* 0x000000060c007c0c */ /* 0x000fe4000c741270 */
[----:B------:R-:W-:Y:S02]  /*ce6b0*/  ISETP.GE.AND P1, PT, R15, UR7, PT ;  /* 0x000000070f007c0c */ /* 0x000fe4000bf26270 */
[----:B------:R-:W-:Y:S02]  /*ce6c0*/  ISETP.LT.AND P5, PT, R13, UR6, !P0 ;  /* 0x000000060d007c0c */ /* 0x000fe4000c7a1270 */
[----:B------:R-:W-:Y:S01]  /*ce6d0*/  ISETP.LT.AND P0, PT, R14, UR6, !P0 ;  /* 0x000000060e007c0c */ /* 0x000fe2000c701270 */
[----:B-1----:R-:W-:-:S05]  /*ce6e0*/  IMAD.WIDE R16, R150, 0x4, R8 ;  /* 0x0000000496107825 */ /* 0x002fca00078e0208 */
[----:B------:R1:W-:Y:S01]  /*ce6f0*/  @P4 STG.E desc[UR4][R16.64], R234 ;  /* 0x000000ea10004986 */ /* 0x0003e2000c101904 */
[----:B------:R-:W-:Y:S01]  /*ce700*/  ISETP.LT.AND P4, PT, R11, UR6, !P1 ;  /* 0x000000060b007c0c */ /* 0x000fe2000cf81270 */
[----:B------:R-:W-:-:S04]  /*ce710*/  IMAD.WIDE R18, R143, 0x4, R2 ;  /* 0x000000048f127825 */ /* 0x000fc800078e0202 */
[----:B------:R-:W-:-:S04]  /*ce720*/  IMAD.WIDE R20, R143, 0x4, R4 ;  /* 0x000000048f147825 */ /* 0x000fc800078e0204 */
[----:B------:R-:W-:-:S04]  /*ce730*/  IMAD.WIDE R22, R143, 0x4, R6 ;  /* 0x000000048f167825 */ /* 0x000fc800078e0206 */
[----:B-1----:R-:W-:Y:S02]  /*ce740*/  IMAD.WIDE R16, R143, 0x4, R8 ;  /* 0x000000048f107825 */ /* 0x002fe400078e0208 */
[----:B------:R-:W4:Y:S02]  /*ce750*/  LDL.LU R143, [R1+0x2860] ;  /* 0x00286000018f7983 */ /* 0x000f240000300800 */
[----:B------:R-:W-:Y:S02]  /*ce760*/  VIADD R0, R10, 0x1d8 ;  /* 0x000001d80a007836 */ /* 0x000fe40000000000 */
[----:B------:R2:W-:Y:S04]  /*ce770*/  @P6 STG.E desc[UR4][R18.64], R148 ;  /* 0x0000009412006986 */ /* 0x0005e8000c101904 */
[----:B------:R1:W-:Y:S01]  /*ce780*/  @P2 STG.E desc[UR4][R20.64], R147 ;  /* 0x0000009314002986 */ /* 0x0003e2000c101904 */
[----:B------:R-:W-:-:S02]  /*ce790*/  ISETP.LT.AND P2, PT, R13, UR6, !P1 ;  /* 0x000000060d007c0c */ /* 0x000fc4000cf41270 */
[----:B------:R-:W-:-:S04]  /*ce7a0*/  ISETP.GE.AND P3, PT, R0, UR7, PT ;  /* 0x0000000700007c0c */ /* 0x000fc8000bf66270 */
[----:B------:R-:W-:Y:S01]  /*ce7b0*/  ISETP.LT.AND P6, PT, R11, UR6, !P3 ;  /* 0x000000060b007c0c */ /* 0x000fe2000dfc1270 */
[----:B---3--:R-:W-:Y:S01]  /*ce7c0*/  @P5 STG.E desc[UR4][R22.64], R145 ;  /* 0x0000009116005986 */ /* 0x008fe2000c101904 */
[----:B------:R-:W-:Y:S02]  /*ce7d0*/  ISETP.LT.AND P5, PT, R12, UR6, !P1 ;  /* 0x000000060c007c0c */ /* 0x000fe4000cfa1270 */
[----:B------:R-:W-:Y:S01]  /*ce7e0*/  ISETP.LT.AND P1, PT, R14, UR6, !P1 ;  /* 0x000000060e007c0c */ /* 0x000fe2000cf21270 */
[----:B--2---:R-:W-:-:S04]  /*ce7f0*/  IMAD.WIDE R18, R141, 0x4, R2 ;  /* 0x000000048d127825 */ /* 0x004fc800078e0202 */
[C---:B-1----:R-:W-:Y:S01]  /*ce800*/  IMAD.WIDE R20, R141.reuse, 0x4, R8 ;  /* 0x000000048d147825 */ /* 0x042fe200078e0208 */
[----:B------:R1:W-:Y:S04]  /*ce810*/  @P0 STG.E desc[UR4][R16.64], R146 ;  /* 0x0000009210000986 */ /* 0x0003e8000c101904 */
[----:B----4-:R2:W-:Y:S01]  /*ce820*/  @P4 STG.E desc[UR4][R18.64], R144 ;  /* 0x0000009012004986 */ /* 0x0105e2000c101904 */
[----:B-1----:R-:W-:Y:S01]  /*ce830*/  IMAD.WIDE R16, R141, 0x4, R4 ;  /* 0x000000048d107825 */ /* 0x002fe200078e0204 */
[----:B------:R-:W-:-:S03]  /*ce840*/  ISETP.LT.AND P4, PT, R12, UR6, !P3 ;  /* 0x000000060c007c0c */ /* 0x000fc6000df81270 */
[----:B--2---:R-:W-:Y:S02]  /*ce850*/  IMAD.WIDE R18, R141, 0x4, R6 ;  /* 0x000000048d127825 */ /* 0x004fe400078e0206 */
[----:B------:R-:W2:Y:S04]  /*ce860*/  LDL.LU R141, [R1+0x2868] ;  /* 0x00286800018d7983 */ /* 0x000ea80000300800 */
[----:B------:R1:W-:Y:S04]  /*ce870*/  @P5 STG.E desc[UR4][R16.64], R243 ;  /* 0x000000f310005986 */ /* 0x0003e8000c101904 */
[----:B------:R3:W-:Y:S04]  /*ce880*/  @P2 STG.E desc[UR4][R18.64], R239 ;  /* 0x000000ef12002986 */ /* 0x0007e8000c101904 */
[----:B------:R-:W-:Y:S01]  /*ce890*/  @P1 STG.E desc[UR4][R20.64], R235 ;  /* 0x000000eb14001986 */ /* 0x000fe2000c101904 */
[----:B-1----:R-:W-:-:S04]  /*ce8a0*/  IMAD.WIDE R16, R142, 0x4, R2 ;  /* 0x000000048e107825 */ /* 0x002fc800078e0202 */
[C---:B---3--:R-:W-:Y:S01]  /*ce8b0*/  IMAD.WIDE R18, R142.reuse, 0x4, R4 ;  /* 0x000000048e127825 */ /* 0x048fe200078e0204 */
[----:B------:R1:W-:Y:S04]  /*ce8c0*/  @P6 STG.E desc[UR4][R16.64], R228 ;  /* 0x000000e410006986 */ /* 0x0003e8000c101904 */
[----:B------:R3:W-:Y:S01]  /*ce8d0*/  @P4 STG.E desc[UR4][R18.64], R224 ;  /* 0x000000e012004986 */ /* 0x0007e2000c101904 */
[----:B-1----:R-:W-:-:S04]  /*ce8e0*/  IMAD.WIDE R16, R142, 0x4, R6 ;  /* 0x000000048e107825 */ /* 0x002fc800078e0206 */
[----:B---3--:R-:W-:Y:S02]  /*ce8f0*/  IMAD.WIDE R18, R142, 0x4, R8 ;  /* 0x000000048e127825 */ /* 0x008fe400078e0208 */
[----:B------:R-:W3:Y:S02]  /*ce900*/  LDL.LU R142, [R1+0x286c] ;  /* 0x00286c00018e7983 */ /* 0x000ee40000300800 */
[----:B------:R-:W-:Y:S01]  /*ce910*/  VIADD R0, R10, 0x1d9 ;  /* 0x000001d90a007836 */ /* 0x000fe20000000000 */
[----:B------:R-:W-:Y:S01]  /*ce920*/  ISETP.LT.AND P2, PT, R13, UR6, !P3 ;  /* 0x000000060d007c0c */ /* 0x000fe2000df41270 */
[----:B------:R-:W4:Y:S01]  /*ce930*/  LDL.LU R144, [R1+0x2864] ;  /* 0x0028640001907983 */ /* 0x000f220000300800 */
[----:B------:R-:W-:Y:S02]  /*ce940*/  ISETP.LT.AND P3, PT, R14, UR6, !P3 ;  /* 0x000000060e007c0c */ /* 0x000fe4000df61270 */
[----:B------:R-:W-:Y:S01]  /*ce950*/  ISETP.GE.AND P0, PT, R0, UR7, PT ;  /* 0x0000000700007c0c */ /* 0x000fe2000bf06270 */
[----:B------:R-:W-:-:S03]  /*ce960*/  VIADD R15, R10, 0x1da ;  /* 0x000001da0a0f7836 */ /* 0x000fc60000000000 */
[----:B------:R-:W-:Y:S02]  /*ce970*/  ISETP.LT.AND P5, PT, R11, UR6, !P0 ;  /* 0x000000060b007c0c */ /* 0x000fe4000c7a1270 */
[----:B------:R-:W-:Y:S02]  /*ce980*/  ISETP.LT.AND P6, PT, R12, UR6, !P0 ;  /* 0x000000060c007c0c */ /* 0x000fe4000c7c1270 */
[----:B------:R-:W-:Y:S01]  /*ce990*/  ISETP.GE.AND P1, PT, R15, UR7, PT ;  /* 0x000000070f007c0c */ /* 0x000fe2000bf26270 */
[----:B------:R1:W-:Y:S01]  /*ce9a0*/  @P2 STG.E desc[UR4][R16.64], R220 ;  /* 0x000000dc10002986 */ /* 0x0003e2000c101904 */
[----:B------:R-:W-:Y:S02]  /*ce9b0*/  ISETP.LT.AND P2, PT, R13, UR6, !P0 ;  /* 0x000000060d007c0c */ /* 0x000fe4000c741270 */
[----:B------:R-:W-:Y:S01]  /*ce9c0*/  ISETP.LT.AND P0, PT, R14, UR6, !P0 ;  /* 0x000000060e007c0c */ /* 0x000fe2000c701270 */
[----:B------:R1:W-:Y:S01]  /*ce9d0*/  @P3 STG.E desc[UR4][R18.64], R216 ;  /* 0x000000d812003986 */ /* 0x0003e2000c101904 */
[----:B------:R-:W-:Y:S01]  /*ce9e0*/  ISETP.LT.AND P3, PT, R11, UR6, !P1 ;  /* 0x000000060b007c0c */ /* 0x000fe2000cf61270 */
[----:B------:R-:W-:-:S04]  /*ce9f0*/  IMAD.WIDE R20, R143, 0x4, R4 ;  /* 0x000000048f147825 */ /* 0x000fc800078e0204 */
[----:B-1----:R-:W-:-:S04]  /*cea00*/  IMAD.WIDE R16, R143, 0x4, R2 ;  /* 0x000000048f107825 */ /* 0x002fc800078e0202 */
[C---:B------:R-:W-:Y:S01]  /*cea10*/  IMAD.WIDE R18, R143.reuse, 0x4, R8 ;  /* 0x000000048f127825 */ /* 0x040fe200078e0208 */
[----:B------:R1:W-:Y:S04]  /*cea20*/  @P5 STG.E desc[UR4][R16.64], R212 ;  /* 0x000000d410005986 */ /* 0x0003e8000c101904 */
[----:B------:R2:W-:Y:S01]  /*cea30*/  @P6 STG.E desc[UR4][R20.64], R208 ;  /* 0x000000d014006986 */ /* 0x0005e2000c101904 */
[----:B-1----:R-:W-:-:S03]  /*cea40*/  IMAD.WIDE R16, R143, 0x4, R6 ;  /* 0x000000048f107825 */ /* 0x002fc600078e0206 */
[----:B------:R-:W4:Y:S01]  /*cea50*/  LDL.LU R143, [R1+0x2854] ;  /* 0x00285400018f7983 */ /* 0x000f220000300800 */
[----:B------:R-:W-:Y:S02]  /*cea60*/  ISETP.LT.AND P6, PT, R12, UR6, !P1 ;  /* 0x000000060c007c0c */ /* 0x000fe4000cfc1270 */
[----:B------:R-:W-:Y:S01]  /*cea70*/  ISETP.LT.AND P5, PT, R13, UR6, !P1 ;  /* 0x000000060d007c0c */ /* 0x000fe2000cfa1270 */
[----:B------:R1:W-:Y:S04]  /*cea80*/  @P2 STG.E desc[UR4][R16.64], R204 ;  /* 0x000000cc10002986 */ /* 0x0003e8000c101904 */
[----:B------:R1:W-:Y:S01]  /*cea90*/  @P0 STG.E desc[UR4][R18.64], R200 ;  /* 0x000000c812000986 */ /* 0x0003e2000c101904 */
[----:B--2---:R-:W-:-:S04]  /*ceaa0*/  IMAD.WIDE R20, R141, 0x4, R2 ;  /* 0x000000048d147825 */ /* 0x004fc800078e0202 */
[C---:B-1----:R-:W-:Y:S01]  /*ceab0*/  IMAD.WIDE R16, R141.reuse, 0x4, R4 ;  /* 0x000000048d107825 */ /* 0x042fe200078e0204 */
[----:B------:R1:W-:Y:S03]  /*ceac0*/  @P3 STG.E desc[UR4][R20.64], R229 ;  /* 0x000000e514003986 */ /* 0x0003e6000c101904 */
[----:B------:R-:W-:-:S04]  /*cead0*/  IMAD.WIDE R18, R141, 0x4, R6 ;  /* 0x000000048d127825 */ /* 0x000fc800078e0206 */
[----:B-1----:R-:W-:Y:S02]  /*ceae0*/  IMAD.WIDE R20, R141, 0x4, R8 ;  /* 0x000000048d147825 */ /* 0x002fe400078e0208 */
[----:B------:R-:W2:Y:S04]  /*ceaf0*/  LDL.LU R141, [R1+0x2850] ;  /* 0x00285000018d7983 */ /* 0x000ea80000300800 */
[----:B------:R1:W-:Y:S04]  /*ceb00*/  @P6 STG.E desc[UR4][R16.64], R225 ;  /* 0x000000e110006986 */ /* 0x0003e8000c101904 */
[----:B------:R1:W-:Y:S01]  /*ceb10*/  @P5 STG.E desc[UR4][R18.64], R221 ;  /* 0x000000dd12005986 */ /* 0x0003e2000c101904 */
[----:B---3--:R-:W-:-:S04]  /*ceb20*/  IMAD.WIDE R22, R142, 0x4, R2 ;  /* 0x000000048e167825 */ /* 0x008fc800078e0202 */
[----:B------:R-:W-:-:S04]  /*ceb30*/  IMAD.WIDE R24, R142, 0x4, R4 ;  /* 0x000000048e187825 */ /* 0x000fc800078e0204 */
[----:B-1----:R-:W-:-:S04]  /*ceb40*/  IMAD.WIDE R16, R142, 0x4, R6 ;  /* 0x000000048e107825 */ /* 0x002fc800078e0206 */
[----:B------:R-:W-:Y:S02]  /*ceb50*/  IMAD.WIDE R18, R142, 0x4, R8 ;  /* 0x000000048e127825 */ /* 0x000fe400078e0208 */
[----:B------:R-:W3:Y:S01]  /*ceb60*/  LDL.LU R142, [R1+0x284c] ;  /* 0x00284c00018e7983 */ /* 0x000ee20000300800 */
[----:B------:R-:W-:Y:S01]  /*ceb70*/  ISETP.LT.AND P1, PT, R14, UR6, !P1 ;  /* 0x000000060e007c0c */ /* 0x000fe2000cf21270 */
[----:B------:R-:W-:-:S05]  /*ceb80*/  VIADD R0, R10, 0x1db ;  /* 0x000001db0a007836 */ /* 0x000fca0000000000 */
[----:B------:R-:W-:Y:S01]  /*ceb90*/  ISETP.GE.AND P4, PT, R0, UR7, PT ;  /* 0x0000000700007c0c */ /* 0x000fe2000bf86270 */
[----:B------:R-:W-:-:S03]  /*ceba0*/  VIADD R0, R10, 0x1dc ;  /* 0x000001dc0a007836 */ /* 0x000fc60000000000 */
[----:B------:R-:W-:Y:S02]  /*cebb0*/  ISETP.LT.AND P0, PT, R11, UR6, !P4 ;  /* 0x000000060b007c0c */ /* 0x000fe4000e701270 */
[----:B------:R-:W-:Y:S01]  /*cebc0*/  ISETP.LT.AND P3, PT, R12, UR6, !P4 ;  /* 0x000000060c007c0c */ /* 0x000fe2000e761270 */
[----:B------:R4:W-:Y:S01]  /*cebd0*/  @P1 STG.E desc[UR4][R20.64], R217 ;  /* 0x000000d914001986 */ /* 0x0009e2000c101904 */
[----:B------:R-:W-:Y:S02]  /*cebe0*/  ISETP.GE.AND P2, PT, R0, UR7, PT ;  /* 0x0000000700007c0c */ /* 0x000fe4000bf46270 */
[----:B------:R-:W-:Y:S02]  /*cebf0*/  ISETP.LT.AND P1, PT, R13, UR6, !P4 ;  /* 0x000000060d007c0c */ /* 0x000fe4000e721270 */
[----:B------:R-:W-:Y:S02]  /*cec00*/  ISETP.LT.AND P4, PT, R14, UR6, !P4 ;  /* 0x000000060e007c0c */ /* 0x000fe4000e781270 */
[----:B------:R-:W-:-:S02]  /*cec10*/  ISETP.LT.AND P6, PT, R11, UR6, !P2 ;  /* 0x000000060b007c0c */ /* 0x000fc4000d7c1270 */
[----:B------:R-:W-:Y:S01]  /*cec20*/  ISETP.LT.AND P5, PT, R12, UR6, !P2 ;  /* 0x000000060c007c0c */ /* 0x000fe2000d7a1270 */
[----:B------:R-:W-:Y:S01]  /*cec30*/  VIADD R0, R10, 0x1dd ;  /* 0x000001dd0a007836 */ /* 0x000fe20000000000 */
[----:B------:R1:W-:Y:S01]  /*cec40*/  @P0 STG.E desc[UR4][R22.64], R213 ;  /* 0x000000d516000986 */ /* 0x0003e2000c101904 */
[----:B----4-:R-:W-:-:S03]  /*cec50*/  IMAD.WIDE R20, R144, 0x4, R2 ;  /* 0x0000000490147825 */ /* 0x010fc600078e0202 */
[----:B------:R-:W-:Y:S01]  /*cec60*/  @P3 STG.E desc[UR4][R24.64], R209 ;  /* 0x000000d118003986 */ /* 0x000fe2000c101904 */
[----:B------:R-:W-:Y:S01]  /*cec70*/  ISETP.LT.AND P3, PT, R13, UR6, !P2 ;  /* 0x000000060d007c0c */ /* 0x000fe2000d761270 */
[----:B------:R-:W-:Y:S01]  /*cec80*/  IMAD.WIDE R26, R144, 0x4, R4 ;  /* 0x00000004901a7825 */ /* 0x000fe200078e0204 */
[----:B------:R-:W-:Y:S01]  /*cec90*/  ISETP.GE.AND P0, PT, R0, UR7, PT ;  /* 0x0000000700007c0c */ /* 0x000fe2000bf06270 */
[----:B------:R4:W-:Y:S01]  /*ceca0*/  @P1 STG.E desc[UR4][R16.64], R205 ;  /* 0x000000cd10001986 */ /* 0x0009e2000c101904 */
[----:B------:R-:W-:-:S03]  /*cecb0*/  ISETP.LT.AND P2, PT, R14, UR6, !P2 ;  /* 0x000000060e007c0c */ /* 0x000fc6000d741270 */
[----:B------:R4:W-:Y:S01]  /*cecc0*/  @P4 STG.E desc[UR4][R18.64], R201 ;  /* 0x000000c912004986 */ /* 0x0009e2000c101904 */
[----:B------:R-:W-:-:S03]  /*cecd0*/  ISETP.LT.AND P4, PT, R12, UR6, !P0 ;  /* 0x000000060c007c0c */ /* 0x000fc6000c781270 */
[----:B------:R4:W-:Y:S01]  /*cece0*/  @P6 STG.E desc[UR4][R20.64], R230 ;  /* 0x000000e614006986 */ /* 0x0009e2000c101904 */
[----:B------:R-:W-:Y:S01]  /*cecf0*/  ISETP.LT.AND P6, PT, R11, UR6, !P0 ;  /* 0x000000060b007c0c */ /* 0x000fe2000c7c1270 */
[----:B-1----:R-:W-:Y:S02]  /*ced00*/  IMAD.WIDE R22, R144, 0x4, R6 ;  /* 0x0000000490167825 */ /* 0x002fe400078e0206 */
[----:B------:R-:W-:Y:S01]  /*ced10*/  @P5 STG.E desc[UR4][R26.64], R226 ;  /* 0x000000e21a005986 */ /* 0x000fe2000c101904 */
[----:B------:R-:W-:Y:S01]  /*ced20*/  ISETP.LT.AND P5, PT, R13, UR6, !P0 ;  /* 0x000000060d007c0c */ /* 0x000fe2000c7a1270 */
[----:B------:R-:W-:Y:S02]  /*ced30*/  VIADD R15, R10, 0x1de ;  /* 0x000001de0a0f7836 */ /* 0x000fe40000000000 */
[----:B------:R1:W-:Y:S01]  /*ced40*/  @P3 STG.E desc[UR4][R22.64], R222 ;  /* 0x000000de16003986 */ /* 0x0003e2000c101904 */
[----:B----4-:R-:W-:-:S04]  /*ced50*/  IMAD.WIDE R16, R144, 0x4, R8 ;  /* 0x0000000490107825 */ /* 0x010fc800078e0208 */
[----:B------:R-:W-:Y:S01]  /*ced60*/  IMAD.WIDE R18, R143, 0x4, R2 ;  /* 0x000000048f127825 */ /* 0x000fe200078e0202 */
[----:B------:R-:W-:-:S03]  /*ced70*/  ISETP.GE.AND P1, PT, R15, UR7, PT ;  /* 0x000000070f007c0c */ /* 0x000fc6000bf26270 */
[----:B------:R-:W-:-:S04]  /*ced80*/  IMAD.WIDE R20, R143, 0x4, R4 ;  /* 0x000000048f147825 */ /* 0x000fc800078e0204 */
[----:B------:R-:W-:-:S04]  /*ced90*/  IMAD.WIDE R24, R143, 0x4, R6 ;  /* 0x000000048f187825 */ /* 0x000fc800078e0206 */
[----:B-1----:R-:W-:Y:S02]  /*ceda0*/  IMAD.WIDE R22, R143, 0x4, R8 ;  /* 0x000000048f167825 */ /* 0x002fe400078e0208 */
[----:B------:R-:W4:Y:S01]  /*cedb0*/  LDL.LU R143, [R1+0x2844] ;  /* 0x00284400018f7983 */ /* 0x000f220000300800 */
[----:B------:R-:W-:-:S03]  /*cedc0*/  ISETP.LT.AND P0, PT, R14, UR6, !P0 ;  /* 0x000000060e007c0c */ /* 0x000fc6000c701270 */
[----:B------:R1:W-:Y:S01]  /*cedd0*/  @P2 STG.E desc[UR4][R16.64], R218 ;  /* 0x000000da10002986 */ /* 0x0003e2000c101904 */
[----:B------:R-:W-:-:S03]  /*cede0*/  ISETP.LT.AND P2, PT, R11, UR6, !P1 ;  /* 0x000000060b007c0c */ /* 0x000fc6000cf41270 */
[----:B------:R1:W-:Y:S04]  /*cedf0*/  @P6 STG.E desc[UR4][R18.64], R214 ;  /* 0x000000d612006986 */ /* 0x0003e8000c101904 */
[----:B------:R1:W-:Y:S01]  /*cee00*/  @P4 STG.E desc[UR4][R20.64], R210 ;  /* 0x000000d214004986 */ /* 0x0003e2000c101904 */
[----:B------:R-:W-:-:S03]  /*cee10*/  ISETP.LT.AND P4, PT, R13, UR6, !P1 ;  /* 0x000000060d007c0c */ /* 0x000fc6000cf81270 */
[----:B------:R3:W-:Y:S01]  /*cee20*/  @P5 STG.E desc[UR4][R24.64], R206 ;  /* 0x000000ce18005986 */ /* 0x0007e2000c101904 */
[----:B------:R-:W-:-:S03]  /*cee30*/  ISETP.LT.AND P5, PT, R12, UR6, !P1 ;  /* 0x000000060c007c0c */ /* 0x000fc6000cfa1270 */
[----:B------:R3:W-:Y:S01]  /*cee40*/  @P0 STG.E desc[UR4][R22.64], R202 ;  /* 0x000000ca16000986 */ /* 0x0007e2000c101904 */
[----:B--2---:R-:W-:-:S04]  /*cee50*/  IMAD.WIDE R26, R141, 0x4, R2 ;  /* 0x000000048d1a7825 */ /* 0x004fc800078e0202 */
[----:B-1----:R-:W-:-:S04]  /*cee60*/  IMAD.WIDE R16, R141, 0x4, R4 ;  /* 0x000000048d107825 */ /* 0x002fc800078e0204 */
[----:B------:R-:W-:-:S04]  /*cee70*/  IMAD.WIDE R18, R141, 0x4, R6 ;  /* 0x000000048d127825 */ /* 0x000fc800078e0206 */
[----:B------:R-:W-:Y:S02]  /*cee80*/  IMAD.WIDE R20, R141, 0x4, R8 ;  /* 0x000000048d147825 */ /* 0x000fe400078e0208 */
[----:B------:R-:W2:Y:S04]  /*cee90*/  LDL.LU R141, [R1+0x283c] ;  /* 0x00283c00018d7983 */ /* 0x000ea80000300800 */
[----:B------:R-:W-:Y:S04]  /*ceea0*/  @P2 STG.E desc[UR4][R26.64], R231 ;  /* 0x000000e71a002986 */ /* 0x000fe8000c101904 */
[----:B------:R1:W-:Y:S04]  /*ceeb0*/  @P5 STG.E desc[UR4][R16.64], R227 ;  /* 0x000000e310005986 */ /* 0x0003e8000c101904 */
[----:B------:R1:W-:Y:S01]  /*ceec0*/  @P4 STG.E desc[UR4][R18.64], R223 ;  /* 0x000000df12004986 */ /* 0x0003e2000c101904 */
[----:B---3--:R-:W-:-:S04]  /*ceed0*/  IMAD.WIDE R24, R142, 0x4, R2 ;  /* 0x000000048e187825 */ /* 0x008fc800078e0202 */
[----:B------:R-:W-:-:S04]  /*ceee0*/  IMAD.WIDE R22, R142, 0x4, R4 ;  /* 0x000000048e167825 */ /* 0x000fc800078e0204 */
[----:B-1----:R-:W-:-:S04]  /*ceef0*/  IMAD.WIDE R16, R142, 0x4, R6 ;  /* 0x000000048e107825 */ /* 0x002fc800078e0206 */
[----:B------:R-:W-:Y:S02]  /*cef00*/  IMAD.WIDE R18, R142, 0x4, R8 ;  /* 0x000000048e127825 */ /* 0x000fe400078e0208 */
[----:B------:R-:W3:Y:S02]  /*cef10*/  LDL.LU R142, [R1+0x2838] ;  /* 0x00283800018e7983 */ /* 0x000ee40000300800 */
[----:B------:R-:W-:Y:S01]  /*cef20*/  VIADD R0, R10, 0x1df ;  /* 0x000001df0a007836 */ /* 0x000fe20000000000 */
[----:B------:R-:W-:Y:S01]  /*cef30*/  ISETP.LT.AND P1, PT, R14, UR6, !P1 ;  /* 0x000000060e007c0c */ /* 0x000fe2000cf21270 */
[----:B------:R-:W3:Y:S03]  /*cef40*/  LDL.LU R144, [R1+0x2830] ;  /* 0x0028300001907983 */ /* 0x000ee60000300800 */
[----:B------:R-:W-:-:S04]  /*cef50*/  ISETP.GE.AND P3, PT, R0, UR7, PT ;  /* 0x0000000700007c0c */ /* 0x000fc8000bf66270 */
[----:B------:R-:W-:Y:S01]  /*cef60*/  ISETP.LT.AND P6, PT, R11, UR6, !P3 ;  /* 0x000000060b007c0c */ /* 0x000fe2000dfc1270 */
[----:B------:R-:W-:Y:S01]  /*cef70*/  VIADD R0, R10, 0x1e0 ;  /* 0x000001e00a007836 */ /* 0x000fe20000000000 */
[----:B------:R-:W-:Y:S02]  /*cef80*/  ISETP.LT.AND P2, PT, R12, UR6, !P3 ;  /* 0x000000060c007c0c */ /* 0x000fe4000df41270 */
[----:B------:R-:W-:Y:S02]  /*cef90*/  ISETP.LT.AND P4, PT, R13, UR6, !P3 ;  /* 0x000000060d007c0c */ /* 0x000fe4000df81270 */
[----:B------:R-:W-:Y:S01]  /*cefa0*/  ISETP.GE.AND P0, PT, R0, UR7, PT ;  /* 0x0000000700007c0c */ /* 0x000fe2000bf06270 */
[----:B------:R4:W-:Y:S01]  /*cefb0*/  @P1 STG.E desc[UR4][R20.64], R219 ;  /* 0x000000db14001986 */ /* 0x0009e2000c101904 */
[----:B------:R-:W-:Y:S02]  /*cefc0*/  ISETP.LT.AND P3, PT, R14, UR6, !P3 ;  /* 0x000000060e007c0c */ /* 0x000fe4000df61270 */
[----:B------:R-:W-:-:S03]  /*cefd0*/  ISETP.LT.AND P5, PT, R11, UR6, !P0 ;  /* 0x000000060b007c0c */ /* 0x000fc6000c7a1270 */
[----:B------:R1:W-:Y:S01]  /*cefe0*/  @P6 STG.E desc[UR4][R24.64], R215 ;  /* 0x000000d718006986 */ /* 0x0003e2000c101904 */
[----:B------:R-:W-:Y:S01]  /*ceff0*/  ISETP.LT.AND P6, PT, R12, UR6, !P0 ;  /* 0x000000060c007c0c */ /* 0x000fe2000c7c1270 */
[----:B------:R-:W-:Y:S02]  /*cf000*/  VIADD R15, R10, 0x1e1 ;  /* 0x000001e10a0f7836 */ /* 0x000fe40000000000 */
[----:B------:R1:W-:Y:S04]  /*cf010*/  @P2 STG.E desc[UR4][R22.64], R211 ;  /* 0x000000d316002986 */ /* 0x0003e8000c101904 */
[----:B------:R1:W-:Y:S01]  /*cf020*/  @P4 STG.E desc[UR4][R16.64], R207 ;  /* 0x000000cf10004986 */ /* 0x0003e2000c101904 */
[----:B------:R-:W-:Y:S02]  /*cf030*/  ISETP.GE.AND P1, PT, R15, UR7, PT ;  /* 0x000000070f007c0c */ /* 0x000fe4000bf26270 */
[----:B------:R-:W-:Y:S01]  /*cf040*/  ISETP.LT.AND P4, PT, R13, UR6, !P0 ;  /* 0x000000060d007c0c */ /* 0x000fe2000c781270 */
[----:B------:R2:W-:Y:S01]  /*cf050*/  @P3 STG.E desc[UR4][R18.64], R203 ;  /* 0x000000cb12003986 */ /* 0x0005e2000c101904 */
[----:B------:R-:W-:-:S02]  /*cf060*/  ISETP.LT.AND P0, PT, R14, UR6, !P0 ;  /* 0x000000060e007c0c */ /* 0x000fc4000c701270 */
[----:B------:R-:W-:Y:S01]  /*cf070*/  ISETP.LT.AND P3, PT, R11, UR6, !P1 ;  /* 0x000000060b007c0c */ /* 0x000fe2000cf61270 */
[----:B----4-:R-:W-:-:S04]  /*cf080*/  IMAD.WIDE R20, R143, 0x4, R2 ;  /* 0x000000048f147825 */ /* 0x010fc800078e0202 */
[----:B-1----:R-:W-:-:S04]  /*cf090*/  IMAD.WIDE R24, R143, 0x4, R4 ;  /* 0x000000048f187825 */ /* 0x002fc800078e0204 */
[----:B------:R-:W-:-:S04]  /*cf0a0*/  IMAD.WIDE R22, R143, 0x4, R6 ;  /* 0x000000048f167825 */ /* 0x000fc800078e0206 */
[----:B------:R-:W-:Y:S02]  /*cf0b0*/  IMAD.WIDE R16, R143, 0x4, R8 ;  /* 0x000000048f107825 */ /* 0x000fe400078e0208 */
[----:B------:R-:W4:Y:S04]  /*cf0c0*/  LDL.LU R143, [R1+0x282c] ;  /* 0x00282c00018f7983 */ /* 0x000f280000300800 */
[----:B------:R1:W-:Y:S04]  /*cf0d0*/  @P5 STG.E desc[UR4][R20.64], R196 ;  /* 0x000000c414005986 */ /* 0x0003e8000c101904 */
[----:B------:R1:W-:Y:S01]  /*cf0e0*/  @P6 STG.E desc[UR4][R24.64], R192 ;  /* 0x000000c018006986 */ /* 0x0003e2000c101904 */
[----:B------:R-:W-:-:S03]  /*cf0f0*/  ISETP.LT.AND P6, PT, R12, UR6, !P1 ;  /* 0x000000060c007c0c */ /* 0x000fc6000cfc1270 */
[----:B------:R-:W-:Y:S04]  /*cf100*/  @P4 STG.E desc[UR4][R22.64], R188 ;  /* 0x000000bc16004986 */ /* 0x000fe8000c101904 */
[----:B------:R3:W-:Y:S01]  /*cf110*/  @P0 STG.E desc[UR4][R16.64], R184 ;  /* 0x000000b810000986 */ /* 0x0007e2000c101904 */
[----:B--2---:R-:W-:-:S04]  /*cf120*/  IMAD.WIDE R18, R141, 0x4, R2 ;  /* 0x000000048d127825 */ /* 0x004fc800078e0202 */
[----:B-1----:R-:W-:-:S04]  /*cf130*/  IMAD.WIDE R20, R141, 0x4, R4 ;  /* 0x000000048d147825 */ /* 0x002fc800078e0204 */
[----:B------:R-:W-:-:S04]  /*cf140*/  IMAD.WIDE R24, R141, 0x4, R6 ;  /* 0x000000048d187825 */ /* 0x000fc800078e0206 */
[----:B------:R-:W-:Y:S02]  /*cf150*/  IMAD.WIDE R26, R141, 0x4, R8 ;  /* 0x000000048d1a7825 */ /* 0x000fe400078e0208 */
        /* <DEDUP_REMOVED lines=9> */
[----:B------:R-:W-:Y:S01]  /*cf1f0*/  VIADD R0, R10, 0x1e2 ;  /* 0x000001e20a007836 */ /* 0x000fe20000000000 */
[----:B------:R-:W-:-:S04]  /*cf200*/  ISETP.LT.AND P1, PT, R14, UR6, !P1 ;  /* 0x000000060e007c0c */ /* 0x000fc8000cf21270 */
[----:B------:R-:W-:Y:S01]  /*cf210*/  ISETP.GE.AND P2, PT, R0, UR7, PT ;  /* 0x0000000700007c0c */ /* 0x000fe2000bf46270 */
[----:B------:R-:W-:-:S03]  /*cf220*/  VIADD R0, R10, 0x1e3 ;  /* 0x000001e30a007836 */ /* 0x000fc60000000000 */
[----:B------:R-:W-:Y:S02]  /*cf230*/  ISETP.LT.AND P0, PT, R11, UR6, !P2 ;  /* 0x000000060b007c0c */ /* 0x000fe4000d701270 */
[----:B------:R-:W-:Y:S01]  /*cf240*/  ISETP.GE.AND P4, PT, R0, UR7, PT ;  /* 0x0000000700007c0c */ /* 0x000fe2000bf86270 */
[----:B------:R1:W-:Y:S01]  /*cf250*/  @P5 STG.E desc[UR4][R24.64], R132 ;  /* 0x0000008418005986 */ /* 0x0003e2000c101904 */
[----:B------:R-:W-:-:S03]  /*cf260*/  ISETP.LT.AND P3, PT, R12, UR6, !P2 ;  /* 0x000000060c007c0c */ /* 0x000fc6000d761270 */
[----:B------:R1:W-:Y:S01]  /*cf270*/  @P1 STG.E desc[UR4][R26.64], R128 ;  /* 0x000000801a001986 */ /* 0x0003e2000c101904 */
[----:B------:R-:W-:Y:S02]  /*cf280*/  ISETP.LT.AND P1, PT, R13, UR6, !P2 ;  /* 0x000000060d007c0c */ /* 0x000fe4000d721270 */
[----:B------:R-:W-:Y:S02]  /*cf290*/  ISETP.LT.AND P2, PT, R14, UR6, !P2 ;  /* 0x000000060e007c0c */ /* 0x000fe4000d741270 */
[----:B------:R-:W-:Y:S02]  /*cf2a0*/  ISETP.LT.AND P6, PT, R11, UR6, !P4 ;  /* 0x000000060b007c0c */ /* 0x000fe4000e7c1270 */
[----:B------:R-:W-:Y:S01]  /*cf2b0*/  ISETP.LT.AND P5, PT, R12, UR6, !P4 ;  /* 0x000000060c007c0c */ /* 0x000fe2000e7a1270 */
[----:B------:R-:W-:Y:S01]  /*cf2c0*/  VIADD R0, R10, 0x1e4 ;  /* 0x000001e40a007836 */ /* 0x000fe20000000000 */
[----:B------:R4:W-:Y:S01]  /*cf2d0*/  @P0 STG.E desc[UR4][R16.64], R197 ;  /* 0x000000c510000986 */ /* 0x0009e2000c101904 */
[----:B-1----:R-:W-:-:S03]  /*cf2e0*/  IMAD.WIDE R24, R144, 0x4, R2 ;  /* 0x0000000490187825 */ /* 0x002fc600078e0202 */
[----:B------:R-:W-:Y:S01]  /*cf2f0*/  @P3 STG.E desc[UR4][R22.64], R193 ;  /* 0x000000c116003986 */ /* 0x000fe2000c101904 */
[----:B------:R-:W-:Y:S01]  /*cf300*/  ISETP.GE.AND P0, PT, R0, UR7, PT ;  /* 0x0000000700007c0c */ /* 0x000fe2000bf06270 */
[----:B------:R-:W-:Y:S01]  /*cf310*/  IMAD.WIDE R26, R144, 0x4, R4 ;  /* 0x00000004901a7825 */ /* 0x000fe200078e0204 */
[----:B------:R-:W-:Y:S01]  /*cf320*/  ISETP.LT.AND P3, PT, R13, UR6, !P4 ;  /* 0x000000060d007c0c */ /* 0x000fe2000e761270 */
[----:B------:R1:W-:Y:S01]  /*cf330*/  @P1 STG.E desc[UR4][R18.64], R189 ;  /* 0x000000bd12001986 */ /* 0x0003e2000c101904 */
[----:B------:R-:W-:-:S03]  /*cf340*/  ISETP.LT.AND P4, PT, R14, UR6, !P4 ;  /* 0x000000060e007c0c */ /* 0x000fc6000e781270 */
[----:B------:R1:W-:Y:S01]  /*cf350*/  @P2 STG.E desc[UR4][R20.64], R185 ;  /* 0x000000b914002986 */ /* 0x0003e2000c101904 */
[----:B------:R-:W-:-:S03]  /*cf360*/  ISETP.LT.AND P2, PT, R12, UR6, !P0 ;  /* 0x000000060c007c0c */ /* 0x000fc6000c741270 */
[----:B------:R1:W-:Y:S01]  /*cf370*/  @P6 STG.E desc[UR4][R24.64], R181 ;  /* 0x000000b518006986 */ /* 0x0003e2000c101904 */
[----:B------:R-:W-:-:S03]  /*cf380*/  ISETP.LT.AND P6, PT, R11, UR6, !P0 ;  /* 0x000000060b007c0c */ /* 0x000fc6000c7c1270 */
[----:B------:R-:W-:Y:S01]  /*cf390*/  @P5 STG.E desc[UR4][R26.64], R177 ;  /* 0x000000b11a005986 */ /* 0x000fe2000c101904 */
[----:B------:R-:W-:Y:S01]  /*cf3a0*/  ISETP.LT.AND P5, PT, R13, UR6, !P0 ;  /* 0x000000060d007c0c */ /* 0x000fe2000c7a1270 */
[----:B----4-:R-:W-:-:S04]  /*cf3b0*/  IMAD.WIDE R16, R144, 0x4, R6 ;  /* 0x0000000490107825 */ /* 0x010fc800078e0206 */
[----:B------:R-:W-:Y:S02]  /*cf3c0*/  VIADD R15, R10, 0x1e5 ;  /* 0x000001e50a0f7836 */ /* 0x000fe40000000000 */
[----:B-1----:R-:W-:Y:S01]  /*cf3d0*/  IMAD.WIDE R18, R144, 0x4, R8 ;  /* 0x0000000490127825 */ /* 0x002fe200078e0208 */
[----:B------:R1:W-:Y:S03]  /*cf3e0*/  @P3 STG.E desc[UR4][R16.64], R133 ;  /* 0x0000008510003986 */ /* 0x0003e6000c101904 */
[----:B------:R-:W-:Y:S01]  /*cf3f0*/  IMAD.WIDE R20, R143, 0x4, R2 ;  /* 0x000000048f147825 */ /* 0x000fe200078e0202 */
[----:B------:R-:W-:-:S03]  /*cf400*/  ISETP.GE.AND P1, PT, R15, UR7, PT ;  /* 0x000000070f007c0c */ /* 0x000fc6000bf26270 */
[C---:B------:R-:W-:Y:S01]  /*cf410*/  IMAD.WIDE R22, R143.reuse, 0x4, R4 ;  /* 0x000000048f167825 */ /* 0x040fe200078e0204 */
[----:B------:R4:W-:Y:S03]  /*cf420*/  @P4 STG.E desc[UR4][R18.64], R129 ;  /* 0x0000008112004986 */ /* 0x0009e6000c101904 */
[C---:B------:R-:W-:Y:S01]  /*cf430*/  IMAD.WIDE R24, R143.reuse, 0x4, R6 ;  /* 0x000000048f187825 */ /* 0x040fe200078e0206 */
[----:B------:R4:W-:Y:S03]  /*cf440*/  @P6 STG.E desc[UR4][R20.64], R198 ;  /* 0x000000c614006986 */ /* 0x0009e6000c101904 */
[----:B-1----:R-:W-:Y:S02]  /*cf450*/  IMAD.WIDE R16, R143, 0x4, R8 ;  /* 0x000000048f107825 */ /* 0x002fe400078e0208 */
[----:B------:R-:W3:Y:S01]  /*cf460*/  LDL.LU R143, [R1+0x2814] ;  /* 0x00281400018f7983 */ /* 0x000ee20000300800 */
[----:B------:R-:W-:-:S02]  /*cf470*/  ISETP.LT.AND P0, PT, R14, UR6, !P0 ;  /* 0x000000060e007c0c */ /* 0x000fc4000c701270 */
[----:B------:R-:W-:Y:S01]  /*cf480*/  ISETP.LT.AND P4, PT, R11, UR6, !P1 ;  /* 0x000000060b007c0c */ /* 0x000fe2000cf81270 */
[----:B------:R1:W-:Y:S01]  /*cf490*/  @P2 STG.E desc[UR4][R22.64], R194 ;  /* 0x000000c216002986 */ /* 0x0003e2000c101904 */
[----:B------:R-:W-:-:S03]  /*cf4a0*/  ISETP.LT.AND P2, PT, R13, UR6, !P1 ;  /* 0x000000060d007c0c */ /* 0x000fc6000cf41270 */
[----:B------:R3:W-:Y:S01]  /*cf4b0*/  @P5 STG.E desc[UR4][R24.64], R190 ;  /* 0x000000be18005986 */ /* 0x0007e2000c101904 */
[----:B------:R-:W-:-:S05]  /*cf4c0*/  ISETP.LT.AND P5, PT, R12, UR6, !P1 ;  /* 0x000000060c007c0c */ /* 0x000fca000cfa1270 */
[----:B------:R3:W-:Y:S01]  /*cf4d0*/  @P0 STG.E desc[UR4][R16.64], R186 ;  /* 0x000000ba10000986 */ /* 0x0007e2000c101904 */
[----:B--2---:R-:W-:-:S04]  /*cf4e0*/  IMAD.WIDE R26, R141, 0x4, R2 ;  /* 0x000000048d1a7825 */ /* 0x004fc800078e0202 */
[----:B----4-:R-:W-:-:S04]  /*cf4f0*/  IMAD.WIDE R18, R141, 0x4, R4 ;  /* 0x000000048d127825 */ /* 0x010fc800078e0204 */
[----:B------:R-:W-:-:S04]  /*cf500*/  IMAD.WIDE R20, R141, 0x4, R6 ;  /* 0x000000048d147825 */ /* 0x000fc800078e0206 */
[----:B-1----:R-:W-:Y:S02]  /*cf510*/  IMAD.WIDE R22, R141, 0x4, R8 ;  /* 0x000000048d167825 */ /* 0x002fe400078e0208 */
[----:B------:R-:W2:Y:S04]  /*cf520*/  LDL.LU R141, [R1+0x280c] ;  /* 0x00280c00018d7983 */ /* 0x000ea80000300800 */
[----:B------:R-:W-:Y:S04]  /*cf530*/  @P4 STG.E desc[UR4][R26.64], R182 ;  /* 0x000000b61a004986 */ /* 0x000fe8000c101904 */
[----:B------:R1:W-:Y:S04]  /*cf540*/  @P5 STG.E desc[UR4][R18.64], R178 ;  /* 0x000000b212005986 */ /* 0x0003e8000c101904 */
[----:B------:R4:W-:Y:S01]  /*cf550*/  @P2 STG.E desc[UR4][R20.64], R134 ;  /* 0x0000008614002986 */ /* 0x0009e2000c101904 */
[----:B---3--:R-:W-:-:S04]  /*cf560*/  IMAD.WIDE R24, R142, 0x4, R2 ;  /* 0x000000048e187825 */ /* 0x008fc800078e0202 */
[----:B------:R-:W-:-:S04]  /*cf570*/  IMAD.WIDE R16, R142, 0x4, R4 ;  /* 0x000000048e107825 */ /* 0x000fc800078e0204 */
[----:B-1----:R-:W-:-:S04]  /*cf580*/  IMAD.WIDE R18, R142, 0x4, R6 ;  /* 0x000000048e127825 */ /* 0x002fc800078e0206 */
[----:B----4-:R-:W-:Y:S02]  /*cf590*/  IMAD.WIDE R20, R142, 0x4, R8 ;  /* 0x000000048e147825 */ /* 0x010fe400078e0208 */
[----:B------:R-:W3:Y:S02]  /*cf5a0*/  LDL.LU R142, [R1+0x2808] ;  /* 0x00280800018e7983 */ /* 0x000ee40000300800 */
[----:B------:R-:W-:Y:S01]  /*cf5b0*/  VIADD R0, R10, 0x1e6 ;  /* 0x000001e60a007836 */ /* 0x000fe20000000000 */
[----:B------:R-:W-:Y:S01]  /*cf5c0*/  ISETP.LT.AND P1, PT, R14, UR6, !P1 ;  /* 0x000000060e007c0c */ /* 0x000fe2000cf21270 */
[----:B------:R-:W-:Y:S01]  /*cf5d0*/  VIADD R15, R10, 0x1e8 ;  /* 0x000001e80a0f7836 */ /* 0x000fe20000000000 */
[----:B------:R-:W4:Y:S02]  /*cf5e0*/  LDL.LU R144, [R1+0x2804] ;  /* 0x0028040001907983 */ /* 0x000f240000300800 */
        /* <DEDUP_REMOVED lines=10> */
[----:B------:R-:W-:Y:S02]  /*cf690*/  ISETP.LT.AND P6, PT, R12, UR6, !P0 ;  /* 0x000000060c007c0c */ /* 0x000fe4000c7c1270 */
[----:B------:R-:W-:Y:S01]  /*cf6a0*/  ISETP.GE.AND P1, PT, R15, UR7, PT ;  /* 0x000000070f007c0c */ /* 0x000fe2000bf26270 */
[----:B------:R1:W-:Y:S04]  /*cf6b0*/  @P4 STG.E desc[UR4][R16.64], R195 ;  /* 0x000000c310004986 */ /* 0x0003e8000c101904 */
[----:B------:R1:W-:Y:S01]  /*cf6c0*/  @P2 STG.E desc[UR4][R18.64], R191 ;  /* 0x000000bf12002986 */ /* 0x0003e2000c101904 */
[----:B------:R-:W-:Y:S02]  /*cf6d0*/  ISETP.LT.AND P2, PT, R13, UR6, !P0 ;  /* 0x000000060d007c0c */ /* 0x000fe4000c741270 */
[----:B------:R-:W-:Y:S01]  /*cf6e0*/  ISETP.LT.AND P0, PT, R14, UR6, !P0 ;  /* 0x000000060e007c0c */ /* 0x000fe2000c701270 */
[----:B------:R2:W-:Y:S01]  /*cf6f0*/  @P3 STG.E desc[UR4][R20.64], R187 ;  /* 0x000000bb14003986 */ /* 0x0005e2000c101904 */
[----:B------:R-:W-:Y:S01]  /*cf700*/  ISETP.LT.AND P3, PT, R11, UR6, !P1 ;  /* 0x000000060b007c0c */ /* 0x000fe2000cf61270 */
[----:B-1----:R-:W-:-:S04]  /*cf710*/  IMAD.WIDE R22, R143, 0x4, R2 ;  /* 0x000000048f167825 */ /* 0x002fc800078e0202 */
[C---:B------:R-:W-:Y:S01]  /*cf720*/  IMAD.WIDE R24, R143.reuse, 0x4, R4 ;  /* 0x000000048f187825 */ /* 0x040fe200078e0204 */
[----:B------:R1:W-:Y:S04]  /*cf730*/  @P5 STG.E desc[UR4][R22.64], R183 ;  /* 0x000000b716005986 */ /* 0x0003e8000c101904 */
[----:B------:R1:W-:Y:S01]  /*cf740*/  @P6 STG.E desc[UR4][R24.64], R179 ;  /* 0x000000b318006986 */ /* 0x0003e2000c101904 */
[----:B------:R-:W-:Y:S01]  /*cf750*/  ISETP.LT.AND P6, PT, R12, UR6, !P1 ;  /* 0x000000060c007c0c */ /* 0x000fe2000cfc1270 */
[----:B------:R-:W-:-:S04]  /*cf760*/  IMAD.WIDE R16, R143, 0x4, R6 ;  /* 0x000000048f107825 */ /* 0x000fc800078e0206 */
[----:B------:R-:W-:Y:S01]  /*cf770*/  IMAD.WIDE R18, R143, 0x4, R8 ;  /* 0x000000048f127825 */ /* 0x000fe200078e0208 */
[----:B------:R3:W-:Y:S04]  /*cf780*/  @P2 STG.E desc[UR4][R16.64], R135 ;  /* 0x0000008710002986 */ /* 0x0007e8000c101904 */
        /* <DEDUP_REMOVED lines=15> */
[----:B------:R-:W3:Y:S01]  /*cf880*/  LDL.LU R143, [R1+0x27e4] ;  /* 0x0027e400018f7983 */ /* 0x000ee20000300800 */
[----:B------:R-:W-:Y:S02]  /*cf890*/  ISETP.LT.AND P1, PT, R14, UR6, !P1 ;  /* 0x000000060e007c0c */ /* 0x000fe4000cf21270 */
[----:B------:R-:W-:Y:S01]  /*cf8a0*/  ISETP.GE.AND P4, PT, R0, UR7, PT ;  /* 0x0000000700007c0c */ /* 0x000fe2000bf86270 */
[----:B------:R-:W-:-:S03]  /*cf8b0*/  VIADD R0, R10, 0x1ea ;  /* 0x000001ea0a007836 */ /* 0x000fc60000000000 */
[----:B------:R-:W-:Y:S02]  /*cf8c0*/  ISETP.LT.AND P0, PT, R11, UR6, !P4 ;  /* 0x000000060b007c0c */ /* 0x000fe4000e701270 */
[----:B------:R-:W-:Y:S02]  /*cf8d0*/  ISETP.LT.AND P3, PT, R12, UR6, !P4 ;  /* 0x000000060c007c0c */ /* 0x000fe4000e761270 */
[----:B------:R-:W-:Y:S01]  /*cf8e0*/  ISETP.GE.AND P2, PT, R0, UR7, PT ;  /* 0x0000000700007c0c */ /* 0x000fe2000bf46270 */
[----:B------:R4:W-:Y:S04]  /*cf8f0*/  @P5 STG.E desc[UR4][R24.64], R116 ;  /* 0x0000007418005986 */ /* 0x0009e8000c101904 */
[----:B------:R1:W-:Y:S01]  /*cf900*/  @P1 STG.E desc[UR4][R26.64], R112 ;  /* 0x000000701a001986 */ /* 0x0003e2000c101904 */
[----:B------:R-:W-:-:S02]  /*cf910*/  ISETP.LT.AND P1, PT, R13, UR6, !P4 ;  /* 0x000000060d007c0c */ /* 0x000fc4000e721270 */
[----:B------:R-:W-:Y:S01]  /*cf920*/  ISETP.LT.AND P4, PT, R14, UR6, !P4 ;  /* 0x000000060e007c0c */ /* 0x000fe2000e781270 */
[----:B------:R1:W-:Y:S01]  /*cf930*/  @P0 STG.E desc[UR4][R16.64], R108 ;  /* 0x0000006c10000986 */ /* 0x0003e2000c101904 */
[----:B------:R-:W-:Y:S02]  /*cf940*/  ISETP.LT.AND P6, PT, R11, UR6, !P2 ;  /* 0x000000060b007c0c */ /* 0x000fe4000d7c1270 */
[----:B------:R-:W-:Y:S01]  /*cf950*/  ISETP.LT.AND P5, PT, R12, UR6, !P2 ;  /* 0x000000060c007c0c */ /* 0x000fe2000d7a1270 */
[----:B------:R1:W-:Y:S01]  /*cf960*/  @P3 STG.E desc[UR4][R18.64], R104 ;  /* 0x0000006812003986 */ /* 0x0003e2000c101904 */
[----:B------:R-:W-:Y:S01]  /*cf970*/  ISETP.LT.AND P3, PT, R13, UR6, !P2 ;  /* 0x000000060d007c0c */ /* 0x000fe2000d761270 */
[----:B------:R-:W-:Y:S02]  /*cf980*/  VIADD R0, R10, 0x1eb ;  /* 0x000001eb0a007836 */ /* 0x000fe40000000000 */
[----:B----4-:R-:W-:Y:S02]  /*cf990*/  IMAD.WIDE R24, R144, 0x4, R2 ;  /* 0x0000000490187825 */ /* 0x010fe400078e0202 */
[----:B------:R2:W-:Y:S01]  /*cf9a0*/  @P1 STG.E desc[UR4][R20.64], R100 ;  /* 0x0000006414001986 */ /* 0x0005e2000c101904 */
[----:B------:R-:W-:Y:S01]  /*cf9b0*/  ISETP.GE.AND P0, PT, R0, UR7, PT ;  /* 0x0000000700007c0c */ /* 0x000fe2000bf06270 */
[----:B-1----:R-:W-:Y:S01]  /*cf9c0*/  IMAD.WIDE R26, R144, 0x4, R4 ;  /* 0x00000004901a7825 */ /* 0x002fe200078e0204 */
[----:B------:R-:W-:Y:S01]  /*cf9d0*/  ISETP.LT.AND P2, PT, R14, UR6, !P2 ;  /* 0x000000060e007c0c */ /* 0x000fe2000d741270 */
[----:B------:R1:W-:Y:S02]  /*cf9e0*/  @P4 STG.E desc[UR4][R22.64], R96 ;  /* 0x0000006016004986 */ /* 0x0003e4000c101904 */
[----:B------:R-:W-:-:S02]  /*cf9f0*/  IMAD.WIDE R16, R144, 0x4, R6 ;  /* 0x0000000490107825 */ /* 0x000fc400078e0206 */
[----:B------:R4:W-:Y:S01]  /*cfa00*/  @P6 STG.E desc[UR4][R24.64], R125 ;  /* 0x0000007d18006986 */ /* 0x0009e2000c101904 */
[----:B------:R-:W-:Y:S02]  /*cfa10*/  ISETP.LT.AND P6, PT, R11, UR6, !P0 ;  /* 0x000000060b007c0c */ /* 0x000fe4000c7c1270 */
[----:B------:R-:W-:Y:S01]  /*cfa20*/  ISETP.LT.AND P4, PT, R12, UR6, !P0 ;  /* 0x000000060c007c0c */ /* 0x000fe2000c781270 */
[----:B------:R-:W-:Y:S04]  /*cfa30*/  @P5 STG.E desc[UR4][R26.64], R121 ;  /* 0x000000791a005986 */ /* 0x000fe8000c101904 */
[----:B------:R4:W-:Y:S01]  /*cfa40*/  @P3 STG.E desc[UR4][R16.64], R117 ;  /* 0x0000007510003986 */ /* 0x0009e2000c101904 */
[----:B------:R-:W-:-:S05]  /*cfa50*/  IMAD.WIDE R18, R144, 0x4, R8 ;  /* 0x0000000490127825 */ /* 0x000fca00078e0208 */
[----:B------:R3:W-:Y:S01]  /*cfa60*/  @P2 STG.E desc[UR4][R18.64], R113 ;  /* 0x0000007112002986 */ /* 0x0007e2000c101904 */
[----:B--2---:R-:W-:-:S04]  /*cfa70*/  IMAD.WIDE R20, R141, 0x4, R2 ;  /* 0x000000048d147825 */ /* 0x004fc800078e0202 */
[----:B-1----:R-:W-:-:S04]  /*cfa80*/  IMAD.WIDE R22, R141, 0x4, R4 ;  /* 0x000000048d167825 */ /* 0x002fc800078e0204 */
[----:B----4-:R-:W-:-:S04]  /*cfa90*/  IMAD.WIDE R24, R141, 0x4, R6 ;  /* 0x000000048d187825 */ /* 0x010fc800078e0206 */
[----:B------:R-:W-:Y:S02]  /*cfaa0*/  IMAD.WIDE R16, R141, 0x4, R8 ;  /* 0x000000048d107825 */ /* 0x000fe400078e0208 */
[----:B------:R-:W2:Y:S04]  /*cfab0*/  LDL.LU R141, [R1+0x27e0] ;  /* 0x0027e000018d7983 */ /* 0x000ea80000300800 */
[----:B------:R1:W-:Y:S04]  /*cfac0*/  @P6 STG.E desc[UR4][R20.64], R109 ;  /* 0x0000006d14006986 */ /* 0x0003e8000c101904 */
[----:B------:R4:W-:Y:S01]  /*cfad0*/  @P4 STG.E desc[UR4][R22.64], R105 ;  /* 0x0000006916004986 */ /* 0x0009e2000c101904 */
[----:B---3--:R-:W-:-:S04]  /*cfae0*/  IMAD.WIDE R26, R142, 0x4, R2 ;  /* 0x000000048e1a7825 */ /* 0x008fc800078e0202 */
[----:B------:R-:W-:-:S04]  /*cfaf0*/  IMAD.WIDE R18, R142, 0x4, R4 ;  /* 0x000000048e127825 */ /* 0x000fc800078e0204 */
[----:B-1----:R-:W-:-:S04]  /*cfb00*/  IMAD.WIDE R20, R142, 0x4, R6 ;  /* 0x000000048e147825 */ /* 0x002fc800078e0206 */
[----:B----4-:R-:W-:Y:S02]  /*cfb10*/  IMAD.WIDE R22, R142, 0x4, R8 ;  /* 0x000000048e167825 */ /* 0x010fe400078e0208 */
[----:B------:R-:W3:Y:S01]  /*cfb20*/  LDL.LU R142, [R1+0x27dc] ;  /* 0x0027dc00018e7983 */ /* 0x000ee20000300800 */
[----:B------:R-:W-:Y:S01]  /*cfb30*/  ISETP.LT.AND P5, PT, R13, UR6, !P0 ;  /* 0x000000060d007c0c */ /* 0x000fe2000c7a1270 */
[----:B------:R-:W-:Y:S01]  /*cfb40*/  VIADD R15, R10, 0x1ec ;  /* 0x000001ec0a0f7836 */ /* 0x000fe20000000000 */
[----:B------:R-:W-:-:S04]  /*cfb50*/  ISETP.LT.AND P0, PT, R14, UR6, !P0 ;  /* 0x000000060e007c0c */ /* 0x000fc8000c701270 */
[----:B------:R-:W-:-:S04]  /*cfb60*/  ISETP.GE.AND P1, PT, R15, UR7, PT ;  /* 0x000000070f007c0c */ /* 0x000fc8000bf26270 */
[----:B------:R-:W-:-:S03]  /*cfb70*/  ISETP.LT.AND P2, PT, R11, UR6, !P1 ;  /* 0x000000060b007c0c */ /* 0x000fc6000cf41270 */
[----:B------:R1:W-:Y:S01]  /*cfb80*/  @P5 STG.E desc[UR4][R24.64], R101 ;  /* 0x0000006518005986 */ /* 0x0003e2000c101904 */
[----:B------:R-:W-:Y:S02]  /*cfb90*/  ISETP.LT.AND P5, PT, R12, UR6, !P1 ;  /* 0x000000060c007c0c */ /* 0x000fe4000cfa1270 */
[----:B------:R-:W-:Y:S01]  /*cfba0*/  ISETP.LT.AND P4, PT, R13, UR6, !P1 ;  /* 0x000000060d007c0c */ /* 0x000fe2000cf81270 */
[----:B------:R-:W-:Y:S01]  /*cfbb0*/  VIADD R0, R10, 0x1ed ;  /* 0x000001ed0a007836 */ /* 0x000fe20000000000 */
[----:B------:R4:W-:Y:S01]  /*cfbc0*/  @P0 STG.E desc[UR4][R16.64], R97 ;  /* 0x0000006110000986 */ /* 0x0009e2000c101904 */
[----:B------:R-:W-:-:S03]  /*cfbd0*/  ISETP.LT.AND P1, PT, R14, UR6, !P1 ;  /* 0x000000060e007c0c */ /* 0x000fc6000cf21270 */
[----:B------:R-:W-:Y:S01]  /*cfbe0*/  ISETP.GE.AND P3, PT, R0, UR7, PT ;  /* 0x0000000700007c0c */ /* 0x000fe2000bf66270 */
[----:B------:R-:W-:Y:S03]  /*cfbf0*/  @P2 STG.E desc[UR4][R26.64], R126 ;  /* 0x0000007e1a002986 */ /* 0x000fe6000c101904 */
[----:B------:R-:W-:Y:S01]  /*cfc00*/  ISETP.LT.AND P6, PT, R11, UR6, !P3 ;  /* 0x000000060b007c0c */ /* 0x000fe2000dfc1270 */
[----:B------:R4:W-:Y:S01]  /*cfc10*/  @P5 STG.E desc[UR4][R18.64], R122 ;  /* 0x0000007a12005986 */ /* 0x0009e2000c101904 */
[----:B------:R-:W-:-:S03]  /*cfc20*/  ISETP.LT.AND P2, PT, R12, UR6, !P3 ;  /* 0x000000060c007c0c */ /* 0x000fc6000df41270 */
[----:B------:R4:W-:Y:S01]  /*cfc30*/  @P4 STG.E desc[UR4][R20.64], R118 ;  /* 0x0000007614004986 */ /* 0x0009e2000c101904 */
[----:B------:R-:W-:Y:S01]  /*cfc40*/  ISETP.LT.AND P4, PT, R13, UR6, !P3 ;  /* 0x000000060d007c0c */ /* 0x000fe2000df81270 */
[----:B------:R-:W-:Y:S02]  /*cfc50*/  VIADD R0, R10, 0x1ee ;  /* 0x000001ee0a007836 */ /* 0x000fe40000000000 */
[----:B-1----:R-:W-:-:S04]  /*cfc60*/  IMAD.WIDE R24, R143, 0x4, R2 ;  /* 0x000000048f187825 */ /* 0x002fc800078e0202 */
[----:B----4-:R-:W-:-:S04]  /*cfc70*/  IMAD.WIDE R16, R143, 0x4, R4 ;  /* 0x000000048f107825 */ /* 0x010fc800078e0204 */
[----:B------:R-:W-:-:S04]  /*cfc80*/  IMAD.WIDE R18, R143, 0x4, R6 ;  /* 0x000000048f127825 */ /* 0x000fc800078e0206 */
[----:B------:R-:W-:Y:S02]  /*cfc90*/  IMAD.WIDE R20, R143, 0x4, R8 ;  /* 0x000000048f147825 */ /* 0x000fe400078e0208 */
[----:B------:R-:W4:Y:S01]  /*cfca0*/  LDL.LU R143, [R1+0x27d8] ;  /* 0x0027d800018f7983 */ /* 0x000f220000300800 */
[----:B------:R-:W-:Y:S02]  /*cfcb0*/  ISETP.GE.AND P0, PT, R0, UR7, PT ;  /* 0x0000000700007c0c */ /* 0x000fe4000bf06270 */
[----:B------:R-:W-:Y:S01]  /*cfcc0*/  ISETP.LT.AND P3, PT, R14, UR6, !P3 ;  /* 0x000000060e007c0c */ /* 0x000fe2000df61270 */
[----:B------:R2:W-:Y:S01]  /*cfcd0*/  @P1 STG.E desc[UR4][R22.64], R114 ;  /* 0x0000007216001986 */ /* 0x0005e2000c101904 */
[----:B------:R-:W-:-:S03]  /*cfce0*/  ISETP.LT.AND P5, PT, R11, UR6, !P0 ;  /* 0x000000060b007c0c */ /* 0x000fc6000c7a1270 */
[----:B------:R1:W-:Y:S01]  /*cfcf0*/  @P6 STG.E desc[UR4][R24.64], R110 ;  /* 0x0000006e18006986 */ /* 0x0003e2000c101904 */
[----:B------:R-:W-:-:S03]  /*cfd00*/  ISETP.LT.AND P6, PT, R12, UR6, !P0 ;  /* 0x000000060c007c0c */ /* 0x000fc6000c7c1270 */
[----:B------:R1:W-:Y:S04]  /*cfd10*/  @P2 STG.E desc[UR4][R16.64], R106 ;  /* 0x0000006a10002986 */ /* 0x0003e8000c101904 */
        /* <DEDUP_REMOVED lines=15> */
[----:B------:R-:W-:-:S04]  /*cfe10*/  ISETP.LT.AND P4, PT, R13, UR6, !P0 ;  /* 0x000000060d007c0c */ /* 0x000fc8000c781270 */
[----:B------:R-:W-:Y:S02]  /*cfe20*/  ISETP.GE.AND P1, PT, R15, UR7, PT ;  /* 0x000000070f007c0c */ /* 0x000fe4000bf26270 */
[----:B------:R-:W-:Y:S02]  /*cfe30*/  ISETP.LT.AND P0, PT, R14, UR6, !P0 ;  /* 0x000000060e007c0c */ /* 0x000fe4000c701270 */
[----:B------:R-:W-:Y:S02]  /*cfe40*/  ISETP.LT.AND P3, PT, R11, UR6, !P1 ;  /* 0x000000060b007c0c */ /* 0x000fe4000cf61270 */
[----:B------:R-:W-:Y:S01]  /*cfe50*/  ISETP.LT.AND P5, PT, R12, UR6, !P1 ;  /* 0x000000060c007c0c */ /* 0x000fe2000cfa1270 */
[----:B------:R-:W-:Y:S01]  /*cfe60*/  VIADD R0, R10, 0x1f0 ;  /* 0x000001f00a007836 */ /* 0x000fe20000000000 */
[----:B------:R-:W-:Y:S01]  /*cfe70*/  ISETP.LT.AND P6, PT, R13, UR6, !P1 ;  /* 0x000000060d007c0c */ /* 0x000fe2000cfc1270 */
[----:B------:R4:W-:Y:S03]  /*cfe80*/  @P4 STG.E desc[UR4][R16.64], R119 ;  /* 0x0000007710004986 */ /* 0x0009e6000c101904 */
[----:B------:R-:W-:-:S02]  /*cfe90*/  ISETP.GE.AND P2, PT, R0, UR7, PT ;  /* 0x0000000700007c0c */ /* 0x000fc4000bf46270 */
[----:B------:R-:W-:Y:S01]  /*cfea0*/  ISETP.LT.AND P1, PT, R14, UR6, !P1 ;  /* 0x000000060e007c0c */ /* 0x000fe2000cf21270 */
[----:B------:R1:W-:Y:S01]  /*cfeb0*/  @P0 STG.E desc[UR4][R18.64], R115 ;  /* 0x0000007312000986 */ /* 0x0003e2000c101904 */
[----:B------:R-:W-:-:S03]  /*cfec0*/  ISETP.LT.AND P0, PT, R11, UR6, !P2 ;  /* 0x000000060b007c0c */ /* 0x000fc6000d701270 */
[----:B------:R1:W-:Y:S01]  /*cfed0*/  @P3 STG.E desc[UR4][R26.64], R111 ;  /* 0x0000006f1a003986 */ /* 0x0003e2000c101904 */
[----:B------:R-:W-:-:S03]  /*cfee0*/  ISETP.LT.AND P3, PT, R13, UR6, !P2 ;  /* 0x000000060d007c0c */ /* 0x000fc6000d761270 */
[----:B------:R1:W-:Y:S01]  /*cfef0*/  @P5 STG.E desc[UR4][R20.64], R107 ;  /* 0x0000006b14005986 */ /* 0x0003e2000c101904 */
[----:B------:R-:W-:Y:S01]  /*cff00*/  ISETP.LT.AND P5, PT, R12, UR6, !P2 ;  /* 0x000000060c007c0c */ /* 0x000fe2000d7a1270 */
[----:B------:R-:W-:Y:S02]  /*cff10*/  VIADD R0, R10, 0x1f1 ;  /* 0x000001f10a007836 */ /* 0x000fe40000000000 */
[----:B----4-:R-:W-:-:S03]  /*cff20*/  IMAD.WIDE R16, R143, 0x4, R2 ;  /* 0x000000048f107825 */ /* 0x010fc600078e0202 */
[----:B------:R-:W-:Y:S01]  /*cff30*/  ISETP.GE.AND P4, PT, R0, UR7, PT ;  /* 0x0000000700007c0c */ /* 0x000fe2000bf86270 */
[----:B-1----:R-:W-:-:S04]  /*cff40*/  IMAD.WIDE R18, R143, 0x4, R4 ;  /* 0x000000048f127825 */ /* 0x002fc800078e0204 */
[----:B------:R-:W-:-:S04]  /*cff50*/  IMAD.WIDE R26, R143, 0x4, R6 ;  /* 0x000000048f1a7825 */ /* 0x000fc800078e0206 */
[----:B------:R-:W-:Y:S02]  /*cff60*/  IMAD.WIDE R20, R143, 0x4, R8 ;  /* 0x000000048f147825 */ /* 0x000fe400078e0208 */
[----:B------:R-:W4:Y:S01]  /*cff70*/  LDL.LU R143, [R1+0x27c4] ;  /* 0x0027c400018f7983 */ /* 0x000f220000300800 */
[----:B------:R-:W-:-:S03]  /*cff80*/  ISETP.LT.AND P2, PT, R14, UR6, !P2 ;  /* 0x000000060e007c0c */ /* 0x000fc6000d741270 */
[----:B------:R2:W-:Y:S01]  /*cff90*/  @P6 STG.E desc[UR4][R22.64], R103 ;  /* 0x0000006716006986 */ /* 0x0005e2000c101904 */
[----:B------:R-:W-:-:S03]  /*cffa0*/  ISETP.LT.AND P6, PT, R12, UR6, !P4 ;  /* 0x000000060c007c0c */ /* 0x000fc6000e7c1270 */
[----:B------:R1:W-:Y:S01]  /*cffb0*/  @P1 STG.E desc[UR4][R24.64], R99 ;  /* 0x0000006318001986 */ /* 0x0003e2000c101904 */
[----:B------:R-:W-:-:S03]  /*cffc0*/  ISETP.LT.AND P1, PT, R11, UR6, !P4 ;  /* 0x000000060b007c0c */ /* 0x000fc6000e721270 */
[----:B------:R1:W-:Y:S04]  /*cffd0*/  @P0 STG.E desc[UR4][R16.64], R92 ;  /* 0x0000005c10000986 */ /* 0x0003e8000c101904 */
[----:B------:R1:W-:Y:S04]  /*cffe0*/  @P5 STG.E desc[UR4][R18.64], R88 ;  /* 0x0000005812005986 */ /* 0x0003e8000c101904 */
        /* <DEDUP_REMOVED lines=8> */
[----:B------:R1:W-:Y:S04]  /*d0070*/  @P1 STG.E desc[UR4][R22.64], R64 ;  /* 0x0000004016001986 */ /* 0x0003e8000c101904 */
[----:B------:R-:W-:Y:S04]  /*d0080*/  @P6 STG.E desc[UR4][R24.64], R32 ;  /* 0x0000002018006986 */ /* 0x000fe8000c101904 */
        /* <DEDUP_REMOVED lines=17> */
[----:B------:R-:W-:Y:S01]  /*d01a0*/  @P5 STG.E desc[UR4][R26.64], R93 ;  /* 0x0000005d1a005986 */ /* 0x000fe2000c101904 */
[----:B------:R-:W-:Y:S01]  /*d01b0*/  ISETP.LT.AND P5, PT, R12, UR6, !P1 ;  /* 0x000000060c007c0c */ /* 0x000fe2000cfa1270 */
[----:B------:R-:W-:Y:S02]  /*d01c0*/  VIADD R0, R10, 0x1f4 ;  /* 0x000001f40a007836 */ /* 0x000fe40000000000 */
[----:B------:R1:W-:Y:S04]  /*d01d0*/  @P6 STG.E desc[UR4][R20.64], R89 ;  /* 0x0000005914006986 */ /* 0x0003e8000c101904 */
[----:B------:R1:W-:Y:S01]  /*d01e0*/  @P2 STG.E desc[UR4][R22.64], R85 ;  /* 0x0000005516002986 */ /* 0x0003e2000c101904 */
[----:B----4-:R-:W-:-:S04]  /*d01f0*/  IMAD.WIDE R18, R143, 0x4, R2 ;  /* 0x000000048f127825 */ /* 0x010fc800078e0202 */
[----:B------:R-:W-:-:S04]  /*d0200*/  IMAD.WIDE R24, R143, 0x4, R4 ;  /* 0x000000048f187825 */ /* 0x000fc800078e0204 */
[----:B-1----:R-:W-:-:S04]  /*d0210*/  IMAD.WIDE R20, R143, 0x4, R6 ;  /* 0x000000048f147825 */ /* 0x002fc800078e0206 */
        /* <DEDUP_REMOVED lines=8> */
[----:B------:R1:W-:Y:S01]  /*d02a0*/  @P5 STG.E desc[UR4][R24.64], R33 ;  /* 0x0000002118005986 */ /* 0x0003e2000c101904 */
[----:B------:R-:W-:-:S03]  /*d02b0*/  ISETP.LT.AND P5, PT, R11, UR6, !P0 ;  /* 0x000000060b007c0c */ /* 0x000fc6000c7a1270 */
[----:B------:R3:W-:Y:S04]  /*d02c0*/  @P6 STG.E desc[UR4][R20.64], R45 ;  /* 0x0000002d14006986 */ /* 0x0007e8000c101904 */
[----:B------:R-:W-:Y:S01]  /*d02d0*/  @P1 STG.E desc[UR4][R22.64], R49 ;  /* 0x0000003116001986 */ /* 0x000fe2000c101904 */
        /* <DEDUP_REMOVED lines=8> */
[----:B-1----:R-:W-:-:S04]  /*d0360*/  IMAD.WIDE R16, R142, 0x4, R4 ;  /* 0x000000048e107825 */ /* 0x002fc800078e0204 */
[----:B------:R-:W-:-:S04]  /*d0370*/  IMAD.WIDE R18, R142, 0x4, R6 ;  /* 0x000000048e127825 */ /* 0x000fc800078e0206 */
[----:B------:R-:W-:Y:S02]  /*d0380*/  IMAD.WIDE R22, R142, 0x4, R8 ;  /* 0x000000048e167825 */ /* 0x000fe400078e0208 */
[----:B------:R-:W3:Y:S01]  /*d0390*/  LDL.LU R142, [R1+0x27a0] ;  /* 0x0027a000018e7983 */ /* 0x000ee20000300800 */
[----:B------:R-:W-:Y:S01]  /*d03a0*/  ISETP.LT.AND P4, PT, R13, UR6, !P0 ;  /* 0x000000060d007c0c */ /* 0x000fe2000c781270 */
[----:B------:R-:W-:Y:S01]  /*d03b0*/  VIADD R0, R10, 0x1f5 ;  /* 0x000001f50a007836 */ /* 0x000fe20000000000 */
[----:B------:R-:W-:-:S04]  /*d03c0*/  ISETP.LT.AND P0, PT, R14, UR6, !P0 ;  /* 0x000000060e007c0c */ /* 0x000fc8000c701270 */
[----:B------:R-:W-:-:S04]  /*d03d0*/  ISETP.GE.AND P2, PT, R0, UR7, PT ;  /* 0x0000000700007c0c */ /* 0x000fc8000bf46270 */
[----:B------:R-:W-:Y:S02]  /*d03e0*/  ISETP.LT.AND P1, PT, R11, UR6, !P2 ;  /* 0x000000060b007c0c */ /* 0x000fe4000d721270 */
[----:B------:R-:W-:Y:S01]  /*d03f0*/  ISETP.LT.AND P3, PT, R12, UR6, !P2 ;  /* 0x000000060c007c0c */ /* 0x000fe2000d761270 */
[----:B------:R4:W-:Y:S01]  /*d0400*/  @P4 STG.E desc[UR4][R24.64], R86 ;  /* 0x0000005618004986 */ /* 0x0009e2000c101904 */
[----:B------:R-:W-:Y:S01]  /*d0410*/  ISETP.LT.AND P4, PT, R13, UR6, !P2 ;  /* 0x000000060d007c0c */ /* 0x000fe2000d781270 */
[----:B------:R-:W-:Y:S01]  /*d0420*/  VIADD R0, R10, 0x1f6 ;  /* 0x000001f60a007836 */ /* 0x000fe20000000000 */
[----:B------:R-:W-:Y:S01]  /*d0430*/  ISETP.LT.AND P2, PT, R14, UR6, !P2 ;  /* 0x000000060e007c0c */ /* 0x000fe2000d741270 */
[----:B------:R-:W-:Y:S03]  /*d0440*/  @P0 STG.E desc[UR4][R26.64], R74 ;  /* 0x0000004a1a000986 */ /* 0x000fe6000c101904 */
[----:B------:R-:W-:-:S03]  /*d0450*/  ISETP.GE.AND P6, PT, R0, UR7, PT ;  /* 0x0000000700007c0c */ /* 0x000fc6000bfc6270 */
[----:B------:R1:W-:Y:S01]  /*d0460*/  @P1 STG.E desc[UR4][R20.64], R66 ;  /* 0x0000004214001986 */ /* 0x0003e2000c101904 */
[----:B------:R-:W-:-:S03]  /*d0470*/  ISETP.LT.AND P5, PT, R11, UR6, !P6 ;  /* 0x000000060b007c0c */ /* 0x000fc6000f7a1270 */
[----:B------:R1:W-:Y:S01]  /*d0480*/  @P3 STG.E desc[UR4][R16.64], R34 ;  /* 0x0000002210003986 */ /* 0x0003e2000c101904 */
[----:B------:R-:W-:-:S03]  /*d0490*/  ISETP.LT.AND P3, PT, R12, UR6, !P6 ;  /* 0x000000060c007c0c */ /* 0x000fc6000f761270 */
[----:B------:R2:W-:Y:S01]  /*d04a0*/  @P4 STG.E desc[UR4][R18.64], R46 ;  /* 0x0000002e12004986 */ /* 0x0005e2000c101904 */
[----:B------:R-:W-:Y:S01]  /*d04b0*/  ISETP.LT.AND P4, PT, R13, UR6, !P6 ;  /* 0x000000060d007c0c */ /* 0x000fe2000f781270 */
[----:B------:R-:W-:Y:S02]  /*d04c0*/  VIADD R15, R10, 0x1f7 ;  /* 0x000001f70a0f7836 */ /* 0x000fe40000000000 */
[----:B----4-:R-:W-:-:S04]  /*d04d0*/  IMAD.WIDE R24, R143, 0x4, R2 ;  /* 0x000000048f187825 */ /* 0x010fc800078e0202 */
[----:B-1----:R-:W-:-:S04]  /*d04e0*/  IMAD.WIDE R20, R143, 0x4, R4 ;  /* 0x000000048f147825 */ /* 0x002fc800078e0204 */
[----:B------:R-:W-:-:S04]  /*d04f0*/  IMAD.WIDE R16, R143, 0x4, R6 ;  /* 0x000000048f107825 */ /* 0x000fc800078e0206 */
[----:B------:R-:W-:Y:S02]  /*d0500*/  IMAD.WIDE R26, R143, 0x4, R8 ;  /* 0x000000048f1a7825 */ /* 0x000fe400078e0208 */
[----:B------:R-:W4:Y:S01]  /*d0510*/  LDL.LU R143, [R1+0x279c] ;  /* 0x00279c00018f7983 */ /* 0x000f220000300800 */
[----:B------:R-:W-:Y:S02]  /*d0520*/  ISETP.GE.AND P0, PT, R15, UR7, PT ;  /* 0x000000070f007c0c */ /* 0x000fe4000bf06270 */
[----:B------:R-:W-:Y:S01]  /*d0530*/  ISETP.LT.AND P6, PT, R14, UR6, !P6 ;  /* 0x000000060e007c0c */ /* 0x000fe2000f7c1270 */
[----:B------:R1:W-:Y:S01]  /*d0540*/  @P2 STG.E desc[UR4][R22.64], R50 ;  /* 0x0000003216002986 */ /* 0x0003e2000c101904 */
[----:B------:R-:W-:-:S03]  /*d0550*/  ISETP.LT.AND P2, PT, R12, UR6, !P0 ;  /* 0x000000060c007c0c */ /* 0x000fc6000c741270 */
[----:B------:R-:W-:Y:S01]  /*d0560*/  @P5 STG.E desc[UR4][R24.64], R95 ;  /* 0x0000005f18005986 */ /* 0x000fe2000c101904 */
[----:B------:R-:W-:-:S03]  /*d0570*/  ISETP.LT.AND P5, PT, R11, UR6, !P0 ;  /* 0x000000060b007c0c */ /* 0x000fc6000c7a1270 */
[----:B------:R1:W-:Y:S04]  /*d0580*/  @P3 STG.E desc[UR4][R20.64], R91 ;  /* 0x0000005b14003986 */ /* 0x0003e8000c101904 */
        /* <DEDUP_REMOVED lines=13> */
[----:B------:R-:W3:Y:S02]  /*d0660*/  LDL.LU R142, [R1+0x278c] ;  /* 0x00278c00018e7983 */ /* 0x000ee40000300800 */
[----:B------:R-:W-:Y:S01]  /*d0670*/  VIADD R0, R10, 0x1f8 ;  /* 0x000001f80a007836 */ /* 0x000fe20000000000 */
[----:B------:R-:W-:Y:S01]  /*d0680*/  ISETP.LT.AND P4, PT, R13, UR6, !P0 ;  /* 0x000000060d007c0c */ /* 0x000fe2000c781270 */
[----:B------:R-:W3:Y:S03]  /*d0690*/  LDL.LU R144, [R1+0x2784] ;  /* 0x0027840001907983 */ /* 0x000ee60000300800 */
[----:B------:R-:W-:Y:S02]  /*d06a0*/  ISETP.GE.AND P1, PT, R0, UR7, PT ;  /* 0x0000000700007c0c */ /* 0x000fe4000bf26270 */
[----:B------:R-:W-:-:S02]  /*d06b0*/  ISETP.LT.AND P0, PT, R14, UR6, !P0 ;  /* 0x000000060e007c0c */ /* 0x000fc4000c701270 */
[----:B------:R-:W-:Y:S02]  /*d06c0*/  ISETP.LT.AND P5, PT, R11, UR6, !P1 ;  /* 0x000000060b007c0c */ /* 0x000fe4000cfa1270 */
[----:B------:R-:W-:Y:S01]  /*d06d0*/  ISETP.LT.AND P6, PT, R12, UR6, !P1 ;  /* 0x000000060c007c0c */ /* 0x000fe2000cfc1270 */
[----:B------:R-:W-:Y:S01]  /*d06e0*/  VIADD R0, R10, 0x1f9 ;  /* 0x000001f90a007836 */ /* 0x000fe20000000000 */
[----:B------:R-:W-:Y:S01]  /*d06f0*/  ISETP.LT.AND P2, PT, R13, UR6, !P1 ;  /* 0x000000060d007c0c */ /* 0x000fe2000cf41270 */
[----:B------:R-:W-:Y:S03]  /*d0700*/  @P4 STG.E desc[UR4][R20.64], R47 ;  /* 0x0000002f14004986 */ /* 0x000fe6000c101904 */
[----:B------:R-:W-:Y:S02]  /*d0710*/  ISETP.GE.AND P3, PT, R0, UR7, PT ;  /* 0x0000000700007c0c */ /* 0x000fe4000bf66270 */
        /* <DEDUP_REMOVED lines=10> */
[----:B------:R-:W-:-:S04]  /*d07c0*/  IMAD.WIDE R20, R143, 0x4, R4 ;  /* 0x000000048f147825 */ /* 0x000fc800078e0204 */
[----:B-1----:R-:W-:-:S04]  /*d07d0*/  IMAD.WIDE R24, R143, 0x4, R6 ;  /* 0x000000048f187825 */ /* 0x002fc800078e0206 */
        /* <DEDUP_REMOVED lines=27> */
[----:B------:R-:W-:Y:S01]  /*d0990*/  ISETP.GE.AND P0, PT, R0, UR7, PT ;  /* 0x0000000700007c0c */ /* 0x000fe2000bf06270 */
[----:B------:R-:W-:-:S03]  /*d09a0*/  VIADD R0, R10, 0x1fc ;  /* 0x000001fc0a007836 */ /* 0x000fc60000000000 */
[----:B------:R-:W-:Y:S02]  /*d09b0*/  ISETP.LT.AND P6, PT, R11, UR6, !P0 ;  /* 0x000000060b007c0c */ /* 0x000fe4000c7c1270 */
[----:B------:R-:W-:Y:S02]  /*d09c0*/  ISETP.LT.AND P3, PT, R12, UR6, !P0 ;  /* 0x000000060c007c0c */ /* 0x000fe4000c761270 */
[----:B------:R-:W-:Y:S01]  /*d09d0*/  ISETP.GE.AND P1, PT, R0, UR7, PT ;  /* 0x0000000700007c0c */ /* 0x000fe2000bf26270 */
[----:B------:R1:W-:Y:S01]  /*d09e0*/  @P4 STG.E desc[UR4][R20.64], R53 ;  /* 0x0000003514004986 */ /* 0x0003e2000c101904 */
[----:B------:R-:W-:Y:S02]  /*d09f0*/  ISETP.LT.AND P2, PT, R13, UR6, !P0 ;  /* 0x000000060d007c0c */ /* 0x000fe4000c741270 */
[----:B------:R-:W-:Y:S02]  /*d0a00*/  ISETP.LT.AND P4, PT, R14, UR6, !P0 ;  /* 0x000000060e007c0c */ /* 0x000fe4000c781270 */
[----:B------:R-:W-:Y:S01]  /*d0a10*/  ISETP.LT.AND P5, PT, R11, UR6, !P1 ;  /* 0x000000060b007c0c */ /* 0x000fe2000cfa1270 */
[----:B------:R-:W-:-:S02]  /*d0a20*/  VIADD R0, R10, 0x1fd ;  /* 0x000001fd0a007836 */ /* 0x000fc40000000000 */
[----:B------:R4:W-:Y:S01]  /*d0a30*/  @P6 STG.E desc[UR4][R24.64], R61 ;  /* 0x0000003d18006986 */ /* 0x0009e2000c101904 */
[----:B------:R-:W-:Y:S01]  /*d0a40*/  ISETP.LT.AND P6, PT, R12, UR6, !P1 ;  /* 0x000000060c007c0c */ /* 0x000fe2000cfc1270 */
[----:B-1----:R-:W-:Y:S02]  /*d0a50*/  IMAD.WIDE R20, R144, 0x4, R2 ;  /* 0x0000000490147825 */ /* 0x002fe400078e0202 */
[----:B------:R1:W-:Y:S01]  /*d0a60*/  @P3 STG.E desc[UR4][R18.64], R69 ;  /* 0x0000004512003986 */ /* 0x0003e2000c101904 */
[----:B------:R-:W-:Y:S02]  /*d0a70*/  ISETP.GE.AND P0, PT, R0, UR7, PT ;  /* 0x0000000700007c0c */ /* 0x000fe4000bf06270 */
[----:B------:R-:W-:Y:S01]  /*d0a80*/  ISETP.LT.AND P3, PT, R13, UR6, !P1 ;  /* 0x000000060d007c0c */ /* 0x000fe2000cf61270 */
[----:B------:R1:W-:Y:S01]  /*d0a90*/  @P2 STG.E desc[UR4][R22.64], R81 ;  /* 0x0000005116002986 */ /* 0x0003e2000c101904 */
[----:B------:R-:W-:-:S03]  /*d0aa0*/  ISETP.LT.AND P1, PT, R14, UR6, !P1 ;  /* 0x000000060e007c0c */ /* 0x000fc6000cf21270 */
[----:B------:R1:W-:Y:S01]  /*d0ab0*/  @P4 STG.E desc[UR4][R16.64], R153 ;  /* 0x0000009910004986 */ /* 0x0003e2000c101904 */
[----:B----4-:R-:W-:-:S03]  /*d0ac0*/  IMAD.WIDE R24, R144, 0x4, R4 ;  /* 0x0000000490187825 */ /* 0x010fc600078e0204 */
[----:B------:R4:W-:Y:S01]  /*d0ad0*/  @P5 STG.E desc[UR4][R20.64], R42 ;  /* 0x0000002a14005986 */ /* 0x0009e2000c101904 */
[----:B------:R-:W-:Y:S01]  /*d0ae0*/  ISETP.LT.AND P5, PT, R11, UR6, !P0 ;  /* 0x000000060b007c0c */ /* 0x000fe2000c7a1270 */
[----:B------:R-:W-:Y:S01]  /*d0af0*/  VIADD R0, R10, 0x1fe ;  /* 0x000001fe0a007836 */ /* 0x000fe20000000000 */
[----:B------:R-:W-:Y:S01]  /*d0b00*/  ISETP.LT.AND P4, PT, R12, UR6, !P0 ;  /* 0x000000060c007c0c */ /* 0x000fe2000c781270 */
[----:B-1----:R-:W-:Y:S01]  /*d0b10*/  IMAD.WIDE R18, R144, 0x4, R6 ;  /* 0x0000000490127825 */ /* 0x002fe200078e0206 */
[----:B------:R1:W-:Y:S01]  /*d0b20*/  @P6 STG.E desc[UR4][R24.64], R38 ;  /* 0x0000002618006986 */ /* 0x0003e2000c101904 */
[----:B------:R-:W-:Y:S02]  /*d0b30*/  ISETP.LT.AND P6, PT, R13, UR6, !P0 ;  /* 0x000000060d007c0c */ /* 0x000fe4000c7c1270 */
[----:B------:R-:W-:Y:S02]  /*d0b40*/  VIADD R10, R10, 0x1ff ;  /* 0x000001ff0a0a7836 */ /* 0x000fe40000000000 */
[----:B------:R-:W-:Y:S01]  /*d0b50*/  IMAD.WIDE R22, R144, 0x4, R8 ;  /* 0x0000000490167825 */ /* 0x000fe200078e0208 */
[----:B------:R-:W-:-:S02]  /*d0b60*/  ISETP.GE.AND P2, PT, R0, UR7, PT ;  /* 0x0000000700007c0c */ /* 0x000fc4000bf46270 */
[----:B------:R-:W-:Y:S01]  /*d0b70*/  ISETP.LT.AND P0, PT, R14, UR6, !P0 ;  /* 0x000000060e007c0c */ /* 0x000fe2000c701270 */
[----:B------:R-:W-:Y:S01]  /*d0b80*/  IMAD.WIDE R16, R143, 0x4, R2 ;  /* 0x000000048f107825 */ /* 0x000fe200078e0202 */
[----:B------:R2:W-:Y:S01]  /*d0b90*/  @P3 STG.E desc[UR4][R18.64], R58 ;  /* 0x0000003a12003986 */ /* 0x0005e2000c101904 */
[----:B------:R-:W-:-:S03]  /*d0ba0*/  ISETP.GE.AND P3, PT, R10, UR7, PT ;  /* 0x000000070a007c0c */ /* 0x000fc6000bf66270 */
[----:B------:R-:W-:Y:S01]  /*d0bb0*/  @P1 STG.E desc[UR4][R22.64], R54 ;  /* 0x0000003616001986 */ /* 0x000fe2000c101904 */
[----:B------:R-:W-:Y:S01]  /*d0bc0*/  ISETP.LT.AND P1, PT, R11, UR6, !P2 ;  /* 0x000000060b007c0c */ /* 0x000fe2000d721270 */
[----:B----4-:R-:W-:Y:S02]  /*d0bd0*/  IMAD.WIDE R20, R143, 0x4, R4 ;  /* 0x000000048f147825 */ /* 0x010fe400078e0204 */
[----:B------:R4:W-:Y:S01]  /*d0be0*/  @P5 STG.E desc[UR4][R16.64], R62 ;  /* 0x0000003e10005986 */ /* 0x0009e2000c101904 */
[----:B------:R-:W-:Y:S01]  /*d0bf0*/  ISETP.LT.AND P5, PT, R11, UR6, !P3 ;  /* 0x000000060b007c0c */ /* 0x000fe2000dfa1270 */
[----:B-1----:R-:W-:-:S04]  /*d0c00*/  IMAD.WIDE R24, R143, 0x4, R6 ;  /* 0x000000048f187825 */ /* 0x002fc800078e0206 */
[----:B------:R-:W-:Y:S01]  /*d0c10*/  IMAD.WIDE R10, R143, 0x4, R8 ;  /* 0x000000048f0a7825 */ /* 0x000fe200078e0208 */
[----:B------:R1:W-:Y:S01]  /*d0c20*/  @P4 STG.E desc[UR4][R20.64], R70 ;  /* 0x0000004614004986 */ /* 0x0003e2000c101904 */
[----:B------:R-:W-:-:S03]  /*d0c30*/  ISETP.LT.AND P4, PT, R12, UR6, !P2 ;  /* 0x000000060c007c0c */ /* 0x000fc6000d781270 */
[----:B------:R1:W-:Y:S04]  /*d0c40*/  @P6 STG.E desc[UR4][R24.64], R82 ;  /* 0x0000005218006986 */ /* 0x0003e8000c101904 */
[----:B------:R1:W-:Y:S01]  /*d0c50*/  @P0 STG.E desc[UR4][R10.64], R154 ;  /* 0x0000009a0a000986 */ /* 0x0003e2000c101904 */
[----:B------:R-:W-:Y:S02]  /*d0c60*/  ISETP.LT.AND P0, PT, R13, UR6, !P2 ;  /* 0x000000060d007c0c */ /* 0x000fe4000d701270 */
[----:B------:R-:W-:Y:S02]  /*d0c70*/  ISETP.LT.AND P2, PT, R14, UR6, !P2 ;  /* 0x000000060e007c0c */ /* 0x000fe4000d741270 */
[----:B------:R-:W-:Y:S01]  /*d0c80*/  ISETP.LT.AND P6, PT, R12, UR6, !P3 ;  /* 0x000000060c007c0c */ /* 0x000fe2000dfc1270 */
[----:B--2---:R-:W-:-:S05]  /*d0c90*/  IMAD.WIDE R18, R141, 0x4, R2 ;  /* 0x000000048d127825 */ /* 0x004fca00078e0202 */
[----:B------:R1:W-:Y:S01]  /*d0ca0*/  @P1 STG.E desc[UR4][R18.64], R43 ;  /* 0x0000002b12001986 */ /* 0x0003e2000c101904 */
[----:B------:R-:W-:Y:S02]  /*d0cb0*/  ISETP.LT.AND P1, PT, R13, UR6, !P3 ;  /* 0x000000060d007c0c */ /* 0x000fe4000df21270 */
[----:B------:R-:W-:Y:S01]  /*d0cc0*/  ISETP.LT.AND P3, PT, R14, UR6, !P3 ;  /* 0x000000060e007c0c */ /* 0x000fe2000df61270 */
[----:B------:R-:W-:-:S04]  /*d0cd0*/  IMAD.WIDE R12, R141, 0x4, R4 ;  /* 0x000000048d0c7825 */ /* 0x000fc800078e0204 */
[C---:B------:R-:W-:Y:S01]  /*d0ce0*/  IMAD.WIDE R14, R141.reuse, 0x4, R6 ;  /* 0x000000048d0e7825 */ /* 0x040fe200078e0206 */
[----:B------:R1:W-:Y:S03]  /*d0cf0*/  @P4 STG.E desc[UR4][R12.64], R39 ;  /* 0x000000270c004986 */ /* 0x0003e6000c101904 */
[----:B----4-:R-:W-:Y:S01]  /*d0d00*/  IMAD.WIDE R16, R141, 0x4, R8 ;  /* 0x000000048d107825 */ /* 0x010fe200078e0208 */
[----:B------:R1:W-:Y:S04]  /*d0d10*/  @P0 STG.E desc[UR4][R14.64], R59 ;  /* 0x0000003b0e000986 */ /* 0x0003e8000c101904 */
[----:B------:R1:W-:Y:S01]  /*d0d20*/  @P2 STG.E desc[UR4][R16.64], R55 ;  /* 0x0000003710002986 */ /* 0x0003e2000c101904 */
[----:B---3--:R-:W-:-:S04]  /*d0d30*/  IMAD.WIDE R2, R142, 0x4, R2 ;  /* 0x000000048e027825 */ /* 0x008fc800078e0202 */
[C---:B------:R-:W-:Y:S01]  /*d0d40*/  IMAD.WIDE R4, R142.reuse, 0x4, R4 ;  /* 0x000000048e047825 */ /* 0x040fe200078e0204 */
[----:B------:R1:W-:Y:S03]  /*d0d50*/  @P5 STG.E desc[UR4][R2.64], R63 ;  /* 0x0000003f02005986 */ /* 0x0003e6000c101904 */
[C---:B------:R-:W-:Y:S01]  /*d0d60*/  IMAD.WIDE R6, R142.reuse, 0x4, R6 ;  /* 0x000000048e067825 */ /* 0x040fe200078e0206 */
[----:B------:R1:W-:Y:S04]  /*d0d70*/  @P6 STG.E desc[UR4][R4.64], R71 ;  /* 0x0000004704006986 */ /* 0x0003e8000c101904 */
[----:B------:R1:W-:Y:S01]  /*d0d80*/  @P1 STG.E desc[UR4][R6.64], R83 ;  /* 0x0000005306001986 */ /* 0x0003e2000c101904 */
[----:B------:R-:W-:Y:S01]  /*d0d90*/  IMAD.WIDE R8, R142, 0x4, R8 ;  /* 0x000000048e087825 */ /* 0x000fe200078e0208 */
[----:B------:R-:W-:Y:S06]  /*d0da0*/  @!P3 EXIT ;  /* 0x000000000000b94d */ /* 0x000fec0003800000 */
[----:B------:R-:W-:Y:S01]  /*d0db0*/  STG.E desc[UR4][R8.64], R155 ;  /* 0x0000009b08007986 */ /* 0x000fe2000c101904 */
[----:B------:R-:W-:Y:S05]  /*d0dc0*/  EXIT ;  /* 0x000000000000794d */ /* 0x000fea0003800000 */
.L_x_2:
[----:B------:R-:W-:-:S00]  /*d0dd0*/  BRA `(.L_x_2) ;  /* 0xfffffffc00fc7947 */ /* 0x000fc0000383ffff */
[----:B------:R-:W-:-:S00]  /*d0de0*/  NOP ;  /* 0x0000000000007918 */ /* 0x000fc00000000000 */
        /* <DEDUP_REMOVED lines=9> */
.L_x_3:


//--------------------- .nv.shared.matmul_kernel  --------------------------
	.section	.nv.shared.matmul_kernel,"aw",@nobits
	.sectionflags	@""
	.align	16
	.zero		1024


//--------------------- .nv.shared.reserved.0     --------------------------
	.section	.nv.shared.reserved.0,"aw",@nobits
	.weak		__nv_reservedSMEM_offset_0_alias
	.size		__nv_reservedSMEM_offset_0_alias, 0, 0
	.other		__nv_reservedSMEM_offset_0_alias,@"STO_CUDA_RESERVED_SHARED STV_DEFAULT"
__nv_reservedSMEM_offset_0_alias:
	.zero		0


//--------------------- .nv.constant0.matmul_kernel --------------------------
	.section	.nv.constant0.matmul_kernel,"a",@progbits
	.sectionflags	@""
	.align	4
.nv.constant0.matmul_kernel:
	.zero		608


//--------------------- SYMBOLS --------------------------

	.type		.nv.reservedSmem.offset0,@object
	.size		.nv.reservedSmem.offset0,0x4
